	.target	sm_90a

	.elftype	@"ET_EXEC"


//--------------------- .note.nv.tkinfo           --------------------------
	.section	.note.nv.tkinfo,"",@"SHT_NOTE"
	.sectionflags	@"SHF_NOTE_NV_TKINFO"
	.tkinfo
        /*0018*/ 	.word	0x00000002
        /*0030*/ 	.string	""
        /*0030*/ 	.string	"ptxas"
        /*0030*/ 	.string	"Cuda compilation tools, release 13.0, V13.0.88"
        /*0030*/ 	.string	"Build cuda_13.0.r13.0/compiler.36424714_0"
        /*0030*/ 	.string	"-arch sm_90a -m 64 "



//--------------------- .note.nv.cuinfo           --------------------------
	.section	.note.nv.cuinfo,"",@"SHT_NOTE"
	.sectionflags	@"SHF_NOTE_NV_CUINFO"
        /*0018*/ 	.short	0x0002
        /*001a*/ 	.short	0x005a
        /*001c*/ 	.short	0x0082
	.zero		2


//--------------------- .nv.info                  --------------------------
	.section	.nv.info,"",@"SHT_CUDA_INFO"
	.align	4


	//----- nvinfo : EIATTR_REGCOUNT
	.align		4
        /*0000*/ 	.byte	0x04, 0x2f
        /*0002*/ 	.short	(.L_21 - .L_20)
	.align		4
.L_20:
        /*0004*/ 	.word	index@(_ZN7cutlass13device_kernelIN5flash11enable_sm90INS1_16FlashAttnFwdSm90INS1_25CollectiveMainloopFwdSm90ILi2EN4cute5tupleIJNS5_1CILi1EEES8_S8_EEENS6_IJNS7_ILi192EEENS7_ILi128EEENS7_ILi96EEEEEELi96ENS_12float_e4m3_tEfNS_4arch4Sm90ELb1ELb0ELb0ELb1ELb0ELb1ELb0ELb1ELb1ELb0ELb0ELb0EEENS1_21CollectiveEpilogueFwdINS6_IJSA_SC_SB_EEES9_NS_10bfloat16_tESG_Li384ELb1ELb0ELb0ELb1EEENS1_36VarlenDynamicPersistentTileSchedulerILi192ELi128ELi384ELi128ELb0ELb0ELb1ELb1ELb1ELb1EEEEEEEEEvNT_6ParamsE)
        /*0008*/ 	.word	0x00000080


	//----- nvinfo : EIATTR_FRAME_SIZE
	.align		4
.L_21:
        /*000c*/ 	.byte	0x04, 0x11
        /*000e*/ 	.short	(.L_23 - .L_22)
	.align		4
.L_22:
        /*0010*/ 	.word	index@(_ZN7cutlass13device_kernelIN5flash11enable_sm90INS1_16FlashAttnFwdSm90INS1_25CollectiveMainloopFwdSm90ILi2EN4cute5tupleIJNS5_1CILi1EEES8_S8_EEENS6_IJNS7_ILi192EEENS7_ILi128EEENS7_ILi96EEEEEELi96ENS_12float_e4m3_tEfNS_4arch4Sm90ELb1ELb0ELb0ELb1ELb0ELb1ELb0ELb1ELb1ELb0ELb0ELb0EEENS1_21CollectiveEpilogueFwdINS6_IJSA_SC_SB_EEES9_NS_10bfloat16_tESG_Li384ELb1ELb0ELb0ELb1EEENS1_36VarlenDynamicPersistentTileSchedulerILi192ELi128ELi384ELi128ELb0ELb0ELb1ELb1ELb1ELb1EEEEEEEEEvNT_6ParamsE)
        /*0014*/ 	.word	0x00000070


	//----- nvinfo : EIATTR_REGCOUNT
	.align		4
.L_23:
        /*0018*/ 	.byte	0x04, 0x2f
        /*001a*/ 	.short	(.L_25 - .L_24)
	.align		4
.L_24:
        /*001c*/ 	.word	index@(_ZN7cutlass13device_kernelIN5flash11enable_sm90INS1_16FlashAttnFwdSm90INS1_25CollectiveMainloopFwdSm90ILi2EN4cute5tupleIJNS5_1CILi1EEES8_S8_EEENS6_IJNS7_ILi192EEENS7_ILi128EEENS7_ILi96EEEEEELi96ENS_12float_e4m3_tEfNS_4arch4Sm90ELb1ELb0ELb0ELb1ELb0ELb0ELb0ELb1ELb1ELb0ELb0ELb0EEENS1_21CollectiveEpilogueFwdINS6_IJSA_SC_SB_EEES9_NS_10bfloat16_tESG_Li384ELb1ELb0ELb0ELb1EEENS1_36VarlenDynamicPersistentTileSchedulerILi192ELi128ELi384ELi128ELb0ELb0ELb1ELb1ELb1ELb1EEEEEEEEEvNT_6ParamsE)
        /*0020*/ 	.word	0x00000080


	//----- nvinfo : EIATTR_FRAME_SIZE
	.align		4
.L_25:
        /*0024*/ 	.byte	0x04, 0x11
        /*0026*/ 	.short	(.L_27 - .L_26)
	.align		4
.L_26:
        /*0028*/ 	.word	index@(_ZN7cutlass13device_kernelIN5flash11enable_sm90INS1_16FlashAttnFwdSm90INS1_25CollectiveMainloopFwdSm90ILi2EN4cute5tupleIJNS5_1CILi1EEES8_S8_EEENS6_IJNS7_ILi192EEENS7_ILi128EEENS7_ILi96EEEEEELi96ENS_12float_e4m3_tEfNS_4arch4Sm90ELb1ELb0ELb0ELb1ELb0ELb0ELb0ELb1ELb1ELb0ELb0ELb0EEENS1_21CollectiveEpilogueFwdINS6_IJSA_SC_SB_EEES9_NS_10bfloat16_tESG_Li384ELb1ELb0ELb0ELb1EEENS1_36VarlenDynamicPersistentTileSchedulerILi192ELi128ELi384ELi128ELb0ELb0ELb1ELb1ELb1ELb1EEEEEEEEEvNT_6ParamsE)
        /*002c*/ 	.word	0x00000008


	//----- nvinfo : EIATTR_REGCOUNT
	.align		4
.L_27:
        /*0030*/ 	.byte	0x04, 0x2f
        /*0032*/ 	.short	(.L_29 - .L_28)
	.align		4
.L_28:
        /*0034*/ 	.word	index@(_ZN7cutlass13device_kernelIN5flash11enable_sm90INS1_16FlashAttnFwdSm90INS1_25CollectiveMainloopFwdSm90ILi2EN4cute5tupleIJNS5_1CILi1EEES8_S8_EEENS6_IJNS7_ILi192EEENS7_ILi128EEENS7_ILi96EEEEEELi96ENS_12float_e4m3_tEfNS_4arch4Sm90ELb1ELb0ELb0ELb0ELb0ELb0ELb0ELb1ELb1ELb0ELb0ELb0EEENS1_21CollectiveEpilogueFwdINS6_IJSA_SC_SB_EEES9_NS_10bfloat16_tESG_Li384ELb0ELb0ELb0ELb1EEENS1_30DynamicPersistentTileSchedulerILi384ELi128ELb0ELb0ELb1EEEEEEEEEvNT_6ParamsE)
        /*0038*/ 	.word	0x00000080


	//----- nvinfo : EIATTR_FRAME_SIZE
	.align		4
.L_29:
        /*003c*/ 	.byte	0x04, 0x11
        /*003e*/ 	.short	(.L_31 - .L_30)
	.align		4
.L_30:
        /*0040*/ 	.word	index@(_ZN7cutlass13device_kernelIN5flash11enable_sm90INS1_16FlashAttnFwdSm90INS1_25CollectiveMainloopFwdSm90ILi2EN4cute5tupleIJNS5_1CILi1EEES8_S8_EEENS6_IJNS7_ILi192EEENS7_ILi128EEENS7_ILi96EEEEEELi96ENS_12float_e4m3_tEfNS_4arch4Sm90ELb1ELb0ELb0ELb0ELb0ELb0ELb0ELb1ELb1ELb0ELb0ELb0EEENS1_21CollectiveEpilogueFwdINS6_IJSA_SC_SB_EEES9_NS_10bfloat16_tESG_Li384ELb0ELb0ELb0ELb1EEENS1_30DynamicPersistentTileSchedulerILi384ELi128ELb0ELb0ELb1EEEEEEEEEvNT_6ParamsE)
        /*0044*/ 	.word	0x00000008


	//----- nvinfo : EIATTR_REGCOUNT
	.align		4
.L_31:
        /*0048*/ 	.byte	0x04, 0x2f
        /*004a*/ 	.short	(.L_33 - .L_32)
	.align		4
.L_32:
        /*004c*/ 	.word	index@(_ZN7cutlass13device_kernelIN5flash11enable_sm90INS1_16FlashAttnFwdSm90INS1_25CollectiveMainloopFwdSm90ILi2EN4cute5tupleIJNS5_1CILi1EEES8_S8_EEENS6_IJNS7_ILi192EEENS7_ILi128EEENS7_ILi96EEEEEELi96ENS_12float_e4m3_tEfNS_4arch4Sm90ELb0ELb1ELb0ELb1ELb0ELb1ELb0ELb1ELb1ELb0ELb0ELb0EEENS1_21CollectiveEpilogueFwdINS6_IJSA_SC_SB_EEES9_NS_10bfloat16_tESG_Li384ELb1ELb0ELb0ELb1EEENS1_36VarlenDynamicPersistentTileSchedulerILi192ELi128ELi384ELi128ELb0ELb0ELb1ELb1ELb0ELb1EEEEEEEEEvNT_6ParamsE)
        /*0050*/ 	.word	0x00000080


	//----- nvinfo : EIATTR_FRAME_SIZE
	.align		4
.L_33:
        /*0054*/ 	.byte	0x04, 0x11
        /*0056*/ 	.short	(.L_35 - .L_34)
	.align		4
.L_34:
        /*0058*/ 	.word	index@(_ZN7cutlass13device_kernelIN5flash11enable_sm90INS1_16FlashAttnFwdSm90INS1_25CollectiveMainloopFwdSm90ILi2EN4cute5tupleIJNS5_1CILi1EEES8_S8_EEENS6_IJNS7_ILi192EEENS7_ILi128EEENS7_ILi96EEEEEELi96ENS_12float_e4m3_tEfNS_4arch4Sm90ELb0ELb1ELb0ELb1ELb0ELb1ELb0ELb1ELb1ELb0ELb0ELb0EEENS1_21CollectiveEpilogueFwdINS6_IJSA_SC_SB_EEES9_NS_10bfloat16_tESG_Li384ELb1ELb0ELb0ELb1EEENS1_36VarlenDynamicPersistentTileSchedulerILi192ELi128ELi384ELi128ELb0ELb0ELb1ELb1ELb0ELb1EEEEEEEEEvNT_6ParamsE)
        /*005c*/ 	.word	0x00000070


	//----- nvinfo : EIATTR_REGCOUNT
	.align		4
.L_35:
        /*0060*/ 	.byte	0x04, 0x2f
        /*0062*/ 	.short	(.L_37 - .L_36)
	.align		4
.L_36:
        /*0064*/ 	.word	index@(_ZN7cutlass13device_kernelIN5flash11enable_sm90INS1_16FlashAttnFwdSm90INS1_25CollectiveMainloopFwdSm90ILi2EN4cute5tupleIJNS5_1CILi1EEES8_S8_EEENS6_IJNS7_ILi192EEENS7_ILi128EEENS7_ILi96EEEEEELi96ENS_12float_e4m3_tEfNS_4arch4Sm90ELb0ELb1ELb0ELb1ELb0ELb0ELb0ELb1ELb1ELb0ELb0ELb0EEENS1_21CollectiveEpilogueFwdINS6_IJSA_SC_SB_EEES9_NS_10bfloat16_tESG_Li384ELb1ELb0ELb0ELb1EEENS1_36VarlenDynamicPersistentTileSchedulerILi192ELi128ELi384ELi128ELb0ELb0ELb1ELb1ELb0ELb1EEEEEEEEEvNT_6ParamsE)
        /*0068*/ 	.word	0x00000080


	//----- nvinfo : EIATTR_FRAME_SIZE
	.align		4
.L_37:
        /*006c*/ 	.byte	0x04, 0x11
        /*006e*/ 	.short	(.L_39 - .L_38)
	.align		4
.L_38:
        /*0070*/ 	.word	index@(_ZN7cutlass13device_kernelIN5flash11enable_sm90INS1_16FlashAttnFwdSm90INS1_25CollectiveMainloopFwdSm90ILi2EN4cute5tupleIJNS5_1CILi1EEES8_S8_EEENS6_IJNS7_ILi192EEENS7_ILi128EEENS7_ILi96EEEEEELi96ENS_12float_e4m3_tEfNS_4arch4Sm90ELb0ELb1ELb0ELb1ELb0ELb0ELb0ELb1ELb1ELb0ELb0ELb0EEENS1_21CollectiveEpilogueFwdINS6_IJSA_SC_SB_EEES9_NS_10bfloat16_tESG_Li384ELb1ELb0ELb0ELb1EEENS1_36VarlenDynamicPersistentTileSchedulerILi192ELi128ELi384ELi128ELb0ELb0ELb1ELb1ELb0ELb1EEEEEEEEEvNT_6ParamsE)
        /*0074*/ 	.word	0x00000008


	//----- nvinfo : EIATTR_REGCOUNT
	.align		4
.L_39:
        /*0078*/ 	.byte	0x04, 0x2f
        /*007a*/ 	.short	(.L_41 - .L_40)
	.align		4
.L_40:
        /*007c*/ 	.word	index@(_ZN7cutlass13device_kernelIN5flash11enable_sm90INS1_16FlashAttnFwdSm90INS1_25CollectiveMainloopFwdSm90ILi2EN4cute5tupleIJNS5_1CILi1EEES8_S8_EEENS6_IJNS7_ILi192EEENS7_ILi128EEENS7_ILi96EEEEEELi96ENS_12float_e4m3_tEfNS_4arch4Sm90ELb0ELb1ELb0ELb0ELb0ELb0ELb0ELb1ELb1ELb0ELb0ELb0EEENS1_21CollectiveEpilogueFwdINS6_IJSA_SC_SB_EEES9_NS_10bfloat16_tESG_Li384ELb0ELb0ELb0ELb1EEENS1_30DynamicPersistentTileSchedulerILi384ELi128ELb0ELb0ELb1EEEEEEEEEvNT_6ParamsE)
        /*0080*/ 	.word	0x00000080


	//----- nvinfo : EIATTR_FRAME_SIZE
	.align		4
.L_41:
        /*0084*/ 	.byte	0x04, 0x11
        /*0086*/ 	.short	(.L_43 - .L_42)
	.align		4
.L_42:
        /*0088*/ 	.word	index@(_ZN7cutlass13device_kernelIN5flash11enable_sm90INS1_16FlashAttnFwdSm90INS1_25CollectiveMainloopFwdSm90ILi2EN4cute5tupleIJNS5_1CILi1EEES8_S8_EEENS6_IJNS7_ILi192EEENS7_ILi128EEENS7_ILi96EEEEEELi96ENS_12float_e4m3_tEfNS_4arch4Sm90ELb0ELb1ELb0ELb0ELb0ELb0ELb0ELb1ELb1ELb0ELb0ELb0EEENS1_21CollectiveEpilogueFwdINS6_IJSA_SC_SB_EEES9_NS_10bfloat16_tESG_Li384ELb0ELb0ELb0ELb1EEENS1_30DynamicPersistentTileSchedulerILi384ELi128ELb0ELb0ELb1EEEEEEEEEvNT_6ParamsE)
        /*008c*/ 	.word	0x00000008


	//----- nvinfo : EIATTR_REGCOUNT
	.align		4
.L_43:
        /*0090*/ 	.byte	0x04, 0x2f
        /*0092*/ 	.short	(.L_45 - .L_44)
	.align		4
.L_44:
        /*0094*/ 	.word	index@(_ZN7cutlass13device_kernelIN5flash11enable_sm90INS1_16FlashAttnFwdSm90INS1_25CollectiveMainloopFwdSm90ILi2EN4cute5tupleIJNS5_1CILi1EEES8_S8_EEENS6_IJNS7_ILi192EEENS7_ILi128EEENS7_ILi96EEEEEELi96ENS_12float_e4m3_tEfNS_4arch4Sm90ELb0ELb0ELb0ELb1ELb0ELb1ELb0ELb1ELb1ELb0ELb0ELb0EEENS1_21CollectiveEpilogueFwdINS6_IJSA_SC_SB_EEES9_NS_10bfloat16_tESG_Li384ELb1ELb0ELb0ELb1EEENS1_36VarlenDynamicPersistentTileSchedulerILi192ELi128ELi384ELi128ELb0ELb0ELb1ELb0ELb1ELb1EEEEEEEEEvNT_6ParamsE)
        /*0098*/ 	.word	0x00000080


	//----- nvinfo : EIATTR_FRAME_SIZE
	.align		4
.L_45:
        /*009c*/ 	.byte	0x04, 0x11
        /*009e*/ 	.short	(.L_47 - .L_46)
	.align		4
.L_46:
        /*00a0*/ 	.word	index@(_ZN7cutlass13device_kernelIN5flash11enable_sm90INS1_16FlashAttnFwdSm90INS1_25CollectiveMainloopFwdSm90ILi2EN4cute5tupleIJNS5_1CILi1EEES8_S8_EEENS6_IJNS7_ILi192EEENS7_ILi128EEENS7_ILi96EEEEEELi96ENS_12float_e4m3_tEfNS_4arch4Sm90ELb0ELb0ELb0ELb1ELb0ELb1ELb0ELb1ELb1ELb0ELb0ELb0EEENS1_21CollectiveEpilogueFwdINS6_IJSA_SC_SB_EEES9_NS_10bfloat16_tESG_Li384ELb1ELb0ELb0ELb1EEENS1_36VarlenDynamicPersistentTileSchedulerILi192ELi128ELi384ELi128ELb0ELb0ELb1ELb0ELb1ELb1EEEEEEEEEvNT_6ParamsE)
        /*00a4*/ 	.word	0x00000070


	//----- nvinfo : EIATTR_REGCOUNT
	.align		4
.L_47:
        /*00a8*/ 	.byte	0x04, 0x2f
        /*00aa*/ 	.short	(.L_49 - .L_48)
	.align		4
.L_48:
        /*00ac*/ 	.word	index@(_ZN7cutlass13device_kernelIN5flash11enable_sm90INS1_16FlashAttnFwdSm90INS1_25CollectiveMainloopFwdSm90ILi2EN4cute5tupleIJNS5_1CILi1EEES8_S8_EEENS6_IJNS7_ILi192EEENS7_ILi128EEENS7_ILi96EEEEEELi96ENS_12float_e4m3_tEfNS_4arch4Sm90ELb0ELb0ELb0ELb1ELb0ELb0ELb0ELb1ELb1ELb0ELb0ELb0EEENS1_21CollectiveEpilogueFwdINS6_IJSA_SC_SB_EEES9_NS_10bfloat16_tESG_Li384ELb1ELb0ELb0ELb1EEENS1_36VarlenDynamicPersistentTileSchedulerILi192ELi128ELi384ELi128ELb0ELb0ELb1ELb0ELb1ELb1EEEEEEEEEvNT_6ParamsE)
        /*00b0*/ 	.word	0x00000080


	//----- nvinfo : EIATTR_FRAME_SIZE
	.align		4
.L_49:
        /*00b4*/ 	.byte	0x04, 0x11
        /*00b6*/ 	.short	(.L_51 - .L_50)
	.align		4
.L_50:
        /*00b8*/ 	.word	index@(_ZN7cutlass13device_kernelIN5flash11enable_sm90INS1_16FlashAttnFwdSm90INS1_25CollectiveMainloopFwdSm90ILi2EN4cute5tupleIJNS5_1CILi1EEES8_S8_EEENS6_IJNS7_ILi192EEENS7_ILi128EEENS7_ILi96EEEEEELi96ENS_12float_e4m3_tEfNS_4arch4Sm90ELb0ELb0ELb0ELb1ELb0ELb0ELb0ELb1ELb1ELb0ELb0ELb0EEENS1_21CollectiveEpilogueFwdINS6_IJSA_SC_SB_EEES9_NS_10bfloat16_tESG_Li384ELb1ELb0ELb0ELb1EEENS1_36VarlenDynamicPersistentTileSchedulerILi192ELi128ELi384ELi128ELb0ELb0ELb1ELb0ELb1ELb1EEEEEEEEEvNT_6ParamsE)
        /*00bc*/ 	.word	0x00000008


	//----- nvinfo : EIATTR_REGCOUNT
	.align		4
.L_51:
        /*00c0*/ 	.byte	0x04, 0x2f
        /*00c2*/ 	.short	(.L_53 - .L_52)
	.align		4
.L_52:
        /*00c4*/ 	.word	index@(_ZN7cutlass13device_kernelIN5flash11enable_sm90INS1_16FlashAttnFwdSm90INS1_25CollectiveMainloopFwdSm90ILi2EN4cute5tupleIJNS5_1CILi1EEES8_S8_EEENS6_IJNS7_ILi192EEENS7_ILi128EEENS7_ILi96EEEEEELi96ENS_12float_e4m3_tEfNS_4arch4Sm90ELb0ELb0ELb0ELb0ELb0ELb0ELb0ELb1ELb1ELb0ELb0ELb0EEENS1_21CollectiveEpilogueFwdINS6_IJSA_SC_SB_EEES9_NS_10bfloat16_tESG_Li384ELb0ELb0ELb0ELb1EEENS1_29StaticPersistentTileSchedulerILb0EEEEEEEEEvNT_6ParamsE)
        /*00c8*/ 	.word	0x00000080


	//----- nvinfo : EIATTR_FRAME_SIZE
	.align		4
.L_53:
        /*00cc*/ 	.byte	0x04, 0x11
        /*00ce*/ 	.short	(.L_55 - .L_54)
	.align		4
.L_54:
        /*00d0*/ 	.word	index@(_ZN7cutlass13device_kernelIN5flash11enable_sm90INS1_16FlashAttnFwdSm90INS1_25CollectiveMainloopFwdSm90ILi2EN4cute5tupleIJNS5_1CILi1EEES8_S8_EEENS6_IJNS7_ILi192EEENS7_ILi128EEENS7_ILi96EEEEEELi96ENS_12float_e4m3_tEfNS_4arch4Sm90ELb0ELb0ELb0ELb0ELb0ELb0ELb0ELb1ELb1ELb0ELb0ELb0EEENS1_21CollectiveEpilogueFwdINS6_IJSA_SC_SB_EEES9_NS_10bfloat16_tESG_Li384ELb0ELb0ELb0ELb1EEENS1_29StaticPersistentTileSchedulerILb0EEEEEEEEEvNT_6ParamsE)
        /*00d4*/ 	.word	0x00000000


	//----- nvinfo : EIATTR_MIN_STACK_SIZE
	.align		4
.L_55:
        /*00d8*/ 	.byte	0x04, 0x12
        /*00da*/ 	.short	(.L_57 - .L_56)
	.align		4
.L_56:
        /*00dc*/ 	.word	index@(_ZN7cutlass13device_kernelIN5flash11enable_sm90INS1_16FlashAttnFwdSm90INS1_25CollectiveMainloopFwdSm90ILi2EN4cute5tupleIJNS5_1CILi1EEES8_S8_EEENS6_IJNS7_ILi192EEENS7_ILi128EEENS7_ILi96EEEEEELi96ENS_12float_e4m3_tEfNS_4arch4Sm90ELb0ELb0ELb0ELb0ELb0ELb0ELb0ELb1ELb1ELb0ELb0ELb0EEENS1_21CollectiveEpilogueFwdINS6_IJSA_SC_SB_EEES9_NS_10bfloat16_tESG_Li384ELb0ELb0ELb0ELb1EEENS1_29StaticPersistentTileSchedulerILb0EEEEEEEEEvNT_6ParamsE)
        /*00e0*/ 	.word	0x00000000


	//----- nvinfo : EIATTR_MIN_STACK_SIZE
	.align		4
.L_57:
        /*00e4*/ 	.byte	0x04, 0x12
        /*00e6*/ 	.short	(.L_59 - .L_58)
	.align		4
.L_58:
        /*00e8*/ 	.word	index@(_ZN7cutlass13device_kernelIN5flash11enable_sm90INS1_16FlashAttnFwdSm90INS1_25CollectiveMainloopFwdSm90ILi2EN4cute5tupleIJNS5_1CILi1EEES8_S8_EEENS6_IJNS7_ILi192EEENS7_ILi128EEENS7_ILi96EEEEEELi96ENS_12float_e4m3_tEfNS_4arch4Sm90ELb0ELb0ELb0ELb1ELb0ELb0ELb0ELb1ELb1ELb0ELb0ELb0EEENS1_21CollectiveEpilogueFwdINS6_IJSA_SC_SB_EEES9_NS_10bfloat16_tESG_Li384ELb1ELb0ELb0ELb1EEENS1_36VarlenDynamicPersistentTileSchedulerILi192ELi128ELi384ELi128ELb0ELb0ELb1ELb0ELb1ELb1EEEEEEEEEvNT_6ParamsE)
        /*00ec*/ 	.word	0x00000008


	//----- nvinfo : EIATTR_MIN_STACK_SIZE
	.align		4
.L_59:
        /*00f0*/ 	.byte	0x04, 0x12
        /*00f2*/ 	.short	(.L_61 - .L_60)
	.align		4
.L_60:
        /*00f4*/ 	.word	index@(_ZN7cutlass13device_kernelIN5flash11enable_sm90INS1_16FlashAttnFwdSm90INS1_25CollectiveMainloopFwdSm90ILi2EN4cute5tupleIJNS5_1CILi1EEES8_S8_EEENS6_IJNS7_ILi192EEENS7_ILi128EEENS7_ILi96EEEEEELi96ENS_12float_e4m3_tEfNS_4arch4Sm90ELb0ELb0ELb0ELb1ELb0ELb1ELb0ELb1ELb1ELb0ELb0ELb0EEENS1_21CollectiveEpilogueFwdINS6_IJSA_SC_SB_EEES9_NS_10bfloat16_tESG_Li384ELb1ELb0ELb0ELb1EEENS1_36VarlenDynamicPersistentTileSchedulerILi192ELi128ELi384ELi128ELb0ELb0ELb1ELb0ELb1ELb1EEEEEEEEEvNT_6ParamsE)
        /*00f8*/ 	.word	0x00000070


	//----- nvinfo : EIATTR_MIN_STACK_SIZE
	.align		4
.L_61:
        /*00fc*/ 	.byte	0x04, 0x12
        /*00fe*/ 	.short	(.L_63 - .L_62)
	.align		4
.L_62:
        /*0100*/ 	.word	index@(_ZN7cutlass13device_kernelIN5flash11enable_sm90INS1_16FlashAttnFwdSm90INS1_25CollectiveMainloopFwdSm90ILi2EN4cute5tupleIJNS5_1CILi1EEES8_S8_EEENS6_IJNS7_ILi192EEENS7_ILi128EEENS7_ILi96EEEEEELi96ENS_12float_e4m3_tEfNS_4arch4Sm90ELb0ELb1ELb0ELb0ELb0ELb0ELb0ELb1ELb1ELb0ELb0ELb0EEENS1_21CollectiveEpilogueFwdINS6_IJSA_SC_SB_EEES9_NS_10bfloat16_tESG_Li384ELb0ELb0ELb0ELb1EEENS1_30DynamicPersistentTileSchedulerILi384ELi128ELb0ELb0ELb1EEEEEEEEEvNT_6ParamsE)
        /*0104*/ 	.word	0x00000008


	//----- nvinfo : EIATTR_MIN_STACK_SIZE
	.align		4
.L_63:
        /*0108*/ 	.byte	0x04, 0x12
        /*010a*/ 	.short	(.L_65 - .L_64)
	.align		4
.L_64:
        /*010c*/ 	.word	index@(_ZN7cutlass13device_kernelIN5flash11enable_sm90INS1_16FlashAttnFwdSm90INS1_25CollectiveMainloopFwdSm90ILi2EN4cute5tupleIJNS5_1CILi1EEES8_S8_EEENS6_IJNS7_ILi192EEENS7_ILi128EEENS7_ILi96EEEEEELi96ENS_12float_e4m3_tEfNS_4arch4Sm90ELb0ELb1ELb0ELb1ELb0ELb0ELb0ELb1ELb1ELb0ELb0ELb0EEENS1_21CollectiveEpilogueFwdINS6_IJSA_SC_SB_EEES9_NS_10bfloat16_tESG_Li384ELb1ELb0ELb0ELb1EEENS1_36VarlenDynamicPersistentTileSchedulerILi192ELi128ELi384ELi128ELb0ELb0ELb1ELb1ELb0ELb1EEEEEEEEEvNT_6ParamsE)
        /*0110*/ 	.word	0x00000008


	//----- nvinfo : EIATTR_MIN_STACK_SIZE
	.align		4
.L_65:
        /*0114*/ 	.byte	0x04, 0x12
        /*0116*/ 	.short	(.L_67 - .L_66)
	.align		4
.L_66:
        /*0118*/ 	.word	index@(_ZN7cutlass13device_kernelIN5flash11enable_sm90INS1_16FlashAttnFwdSm90INS1_25CollectiveMainloopFwdSm90ILi2EN4cute5tupleIJNS5_1CILi1EEES8_S8_EEENS6_IJNS7_ILi192EEENS7_ILi128EEENS7_ILi96EEEEEELi96ENS_12float_e4m3_tEfNS_4arch4Sm90ELb0ELb1ELb0ELb1ELb0ELb1ELb0ELb1ELb1ELb0ELb0ELb0EEENS1_21CollectiveEpilogueFwdINS6_IJSA_SC_SB_EEES9_NS_10bfloat16_tESG_Li384ELb1ELb0ELb0ELb1EEENS1_36VarlenDynamicPersistentTileSchedulerILi192ELi128ELi384ELi128ELb0ELb0ELb1ELb1ELb0ELb1EEEEEEEEEvNT_6ParamsE)
        /*011c*/ 	.word	0x00000070


	//----- nvinfo : EIATTR_MIN_STACK_SIZE
	.align		4
.L_67:
        /*0120*/ 	.byte	0x04, 0x12
        /*0122*/ 	.short	(.L_69 - .L_68)
	.align		4
.L_68:
        /*0124*/ 	.word	index@(_ZN7cutlass13device_kernelIN5flash11enable_sm90INS1_16FlashAttnFwdSm90INS1_25CollectiveMainloopFwdSm90ILi2EN4cute5tupleIJNS5_1CILi1EEES8_S8_EEENS6_IJNS7_ILi192EEENS7_ILi128EEENS7_ILi96EEEEEELi96ENS_12float_e4m3_tEfNS_4arch4Sm90ELb1ELb0ELb0ELb0ELb0ELb0ELb0ELb1ELb1ELb0ELb0ELb0EEENS1_21CollectiveEpilogueFwdINS6_IJSA_SC_SB_EEES9_NS_10bfloat16_tESG_Li384ELb0ELb0ELb0ELb1EEENS1_30DynamicPersistentTileSchedulerILi384ELi128ELb0ELb0ELb1EEEEEEEEEvNT_6ParamsE)
        /*0128*/ 	.word	0x00000008


	//----- nvinfo : EIATTR_MIN_STACK_SIZE
	.align		4
.L_69:
        /*012c*/ 	.byte	0x04, 0x12
        /*012e*/ 	.short	(.L_71 - .L_70)
	.align		4
.L_70:
        /*0130*/ 	.word	index@(_ZN7cutlass13device_kernelIN5flash11enable_sm90INS1_16FlashAttnFwdSm90INS1_25CollectiveMainloopFwdSm90ILi2EN4cute5tupleIJNS5_1CILi1EEES8_S8_EEENS6_IJNS7_ILi192EEENS7_ILi128EEENS7_ILi96EEEEEELi96ENS_12float_e4m3_tEfNS_4arch4Sm90ELb1ELb0ELb0ELb1ELb0ELb0ELb0ELb1ELb1ELb0ELb0ELb0EEENS1_21CollectiveEpilogueFwdINS6_IJSA_SC_SB_EEES9_NS_10bfloat16_tESG_Li384ELb1ELb0ELb0ELb1EEENS1_36VarlenDynamicPersistentTileSchedulerILi192ELi128ELi384ELi128ELb0ELb0ELb1ELb1ELb1ELb1EEEEEEEEEvNT_6ParamsE)
        /*0134*/ 	.word	0x00000008


	//----- nvinfo : EIATTR_MIN_STACK_SIZE
	.align		4
.L_71:
        /*0138*/ 	.byte	0x04, 0x12
        /*013a*/ 	.short	(.L_73 - .L_72)
	.align		4
.L_72:
        /*013c*/ 	.word	index@(_ZN7cutlass13device_kernelIN5flash11enable_sm90INS1_16FlashAttnFwdSm90INS1_25CollectiveMainloopFwdSm90ILi2EN4cute5tupleIJNS5_1CILi1EEES8_S8_EEENS6_IJNS7_ILi192EEENS7_ILi128EEENS7_ILi96EEEEEELi96ENS_12float_e4m3_tEfNS_4arch4Sm90ELb1ELb0ELb0ELb1ELb0ELb1ELb0ELb1ELb1ELb0ELb0ELb0EEENS1_21CollectiveEpilogueFwdINS6_IJSA_SC_SB_EEES9_NS_10bfloat16_tESG_Li384ELb1ELb0ELb0ELb1EEENS1_36VarlenDynamicPersistentTileSchedulerILi192ELi128ELi384ELi128ELb0ELb0ELb1ELb1ELb1ELb1EEEEEEEEEvNT_6ParamsE)
        /*0140*/ 	.word	0x00000070
.L_73:


//--------------------- .nv.compat                --------------------------
	.section	.nv.compat,"",@"SHT_CUDA_COMPAT_INFO"
	.align	4
        /*0000*/ 	.byte	0x02, 0x09, 0x01, 0x00, 0x02, 0x02, 0x04, 0x00, 0x02, 0x05, 0x05, 0x00, 0x03, 0x07, 0x01, 0x01
        /*0010*/ 	.byte	0x02, 0x03, 0x01, 0x00, 0x02, 0x06, 0x01, 0x00, 0x04, 0x0b, 0x08, 0x00, 0x00, 0x00, 0x00, 0x00
        /*0020*/ 	.byte	0x00, 0x00, 0x00, 0x00


//--------------------- .nv.info._ZN7cutlass13device_kernelIN5flash11enable_sm90INS1_16FlashAttnFwdSm90INS1_25CollectiveMainloopFwdSm90ILi2EN4cute5tupleIJNS5_1CILi1EEES8_S8_EEENS6_IJNS7_ILi192EEENS7_ILi128EEENS7_ILi96EEEEEELi96ENS_12float_e4m3_tEfNS_4arch4Sm90ELb0ELb0ELb0ELb0ELb0ELb0ELb0ELb1ELb1ELb0ELb0ELb0EEENS1_21CollectiveEpilogueFwdINS6_IJSA_SC_SB_EEES9_NS_10bfloat16_tESG_Li384ELb0ELb0ELb0ELb1EEENS1_29StaticPersistentTileSchedulerILb0EEEEEEEEEvNT_6ParamsE --------------------------
	.section	.nv.info._ZN7cutlass13device_kernelIN5flash11enable_sm90INS1_16FlashAttnFwdSm90INS1_25CollectiveMainloopFwdSm90ILi2EN4cute5tupleIJNS5_1CILi1EEES8_S8_EEENS6_IJNS7_ILi192EEENS7_ILi128EEENS7_ILi96EEEEEELi96ENS_12float_e4m3_tEfNS_4arch4Sm90ELb0ELb0ELb0ELb0ELb0ELb0ELb0ELb1ELb1ELb0ELb0ELb0EEENS1_21CollectiveEpilogueFwdINS6_IJSA_SC_SB_EEES9_NS_10bfloat16_tESG_Li384ELb0ELb0ELb0ELb1EEENS1_29StaticPersistentTileSchedulerILb0EEEEEEEEEvNT_6ParamsE,"",@"SHT_CUDA_INFO"
	.sectionflags	@""
	.align	4


	//----- nvinfo : EIATTR_CUDA_API_VERSION
	.align		4
        /*0000*/ 	.byte	0x04, 0x37
        /*0002*/ 	.short	(.L_75 - .L_74)
.L_74:
        /*0004*/ 	.word	0x00000082


	//----- nvinfo : EIATTR_KPARAM_INFO
	.align		4
.L_75:
        /*0008*/ 	.byte	0x04, 0x17
        /*000a*/ 	.short	(.L_77 - .L_76)
.L_76:
        /*000c*/ 	.word	0x00000000
        /*0010*/ 	.short	0x0000
        /*0012*/ 	.short	0x0070
        /*0014*/ 	.byte	0x00, 0xf0, 0x01, 0x2e


	//----- nvinfo : EIATTR_SPARSE_MMA_MASK
	.align		4
.L_77:
        /*0018*/ 	.byte	0x03, 0x50
        /*001a*/ 	.short	0x0000


	//----- nvinfo : EIATTR_MAXREG_COUNT
	.align		4
        /*001c*/ 	.byte	0x03, 0x1b
        /*001e*/ 	.short	0x0080


	//----- nvinfo : EIATTR_NUM_BARRIERS
	.align		4
        /*0020*/ 	.byte	0x02, 0x4c
        /*0022*/ 	.byte	0x09
	.zero		1


	//----- nvinfo : EIATTR_EXTERNS
	.align		4
        /*0024*/ 	.byte	0x04, 0x0f
        /*0026*/ 	.short	(.L_79 - .L_78)


	//   ....[0]....
	.align		4
.L_78:
        /*0028*/ 	.word	index@(__assertfail)


	//----- nvinfo : EIATTR_MERCURY_ISA_VERSION
	.align		4
.L_79:
        /*002c*/ 	.byte	0x03, 0x5f
        /*002e*/ 	.short	0x0101


	//----- nvinfo : EIATTR_INT_WARP_WIDE_INSTR_OFFSETS
	.align		4
        /*0030*/ 	.byte	0x04, 0x31
        /*0032*/ 	.short	(.L_81 - .L_80)


	//   ....[0]....
.L_80:
        /*0034*/ 	.word	0x00000180


	//   ....[1]....
        /*0038*/ 	.word	0x000001b0


	//   ....[2]....
        /*003c*/ 	.word	0x000001c0


	//   ....[3]....
        /*0040*/ 	.word	0x00007380


	//----- nvinfo : EIATTR_COOP_GROUP_MASK_REGIDS
	.align		4
.L_81:
        /*0044*/ 	.byte	0x04, 0x29
        /*0046*/ 	.short	(.L_83 - .L_82)


	//   ....[0]....
.L_82:
        /*0048*/ 	.word	0xffffffff


	//   ....[1]....
        /*004c*/ 	.word	0xffffffff


	//   ....[2]....
        /*0050*/ 	.word	0xffffffff


	//   ....[3]....
        /*0054*/ 	.word	0xffffffff


	//   ....[4]....
        /*0058*/ 	.word	0xffffffff


	//   ....[5]....
        /*005c*/ 	.word	0xffffffff


	//   ....[6]....
        /*0060*/ 	.word	0xffffffff


	//   ....[7]....
        /*0064*/ 	.word	0xffffffff


	//   ....[8]....
        /*0068*/ 	.word	0xffffffff


	//   ....[9]....
        /*006c*/ 	.word	0xffffffff


	//   ....[10]....
        /*0070*/ 	.word	0xffffffff


	//   ....[11]....
        /*0074*/ 	.word	0xffffffff


	//   ....[12]....
        /*0078*/ 	.word	0xffffffff


	//   ....[13]....
        /*007c*/ 	.word	0xffffffff


	//   ....[14]....
        /*0080*/ 	.word	0xffffffff


	//   ....[15]....
        /*0084*/ 	.word	0xffffffff


	//   ....[16]....
        /*0088*/ 	.word	0xffffffff


	//   ....[17]....
        /*008c*/ 	.word	0xffffffff


	//   ....[18]....
        /*0090*/ 	.word	0xffffffff


	//   ....[19]....
        /*0094*/ 	.word	0xffffffff


	//   ....[20]....
        /*0098*/ 	.word	0xffffffff


	//   ....[21]....
        /*009c*/ 	.word	0xffffffff


	//   ....[22]....
        /*00a0*/ 	.word	0xffffffff


	//   ....[23]....
        /*00a4*/ 	.word	0xffffffff


	//   ....[24]....
        /*00a8*/ 	.word	0xffffffff


	//   ....[25]....
        /*00ac*/ 	.word	0xffffffff


	//   ....[26]....
        /*00b0*/ 	.word	0xffffffff


	//   ....[27]....
        /*00b4*/ 	.word	0xffffffff


	//   ....[28]....
        /*00b8*/ 	.word	0xffffffff


	//   ....[29]....
        /*00bc*/ 	.word	0xffffffff


	//   ....[30]....
        /*00c0*/ 	.word	0xffffffff


	//   ....[31]....
        /*00c4*/ 	.word	0xffffffff


	//   ....[32]....
        /*00c8*/ 	.word	0xffffffff


	//   ....[33]....
        /*00cc*/ 	.word	0xffffffff


	//   ....[34]....
        /*00d0*/ 	.word	0xffffffff


	//   ....[35]....
        /*00d4*/ 	.word	0xffffffff


	//   ....[36]....
        /*00d8*/ 	.word	0xffffffff


	//   ....[37]....
        /*00dc*/ 	.word	0xffffffff


	//   ....[38]....
        /*00e0*/ 	.word	0xffffffff


	//   ....[39]....
        /*00e4*/ 	.word	0xffffffff


	//   ....[40]....
        /*00e8*/ 	.word	0xffffffff


	//   ....[41]....
        /*00ec*/ 	.word	0xffffffff


	//   ....[42]....
        /*00f0*/ 	.word	0xffffffff


	//   ....[43]....
        /*00f4*/ 	.word	0xffffffff


	//   ....[44]....
        /*00f8*/ 	.word	0xffffffff


	//   ....[45]....
        /*00fc*/ 	.word	0xffffffff


	//   ....[46]....
        /*0100*/ 	.word	0xffffffff


	//   ....[47]....
        /*0104*/ 	.word	0x0500000f


	//----- nvinfo : EIATTR_COOP_GROUP_INSTR_OFFSETS
	.align		4
.L_83:
        /*0108*/ 	.byte	0x04, 0x28
        /*010a*/ 	.short	(.L_85 - .L_84)


	//   ....[0]....
.L_84:
        /*010c*/ 	.word	0x00000050


	//   ....[1]....
        /*0110*/ 	.word	0x00000190


	//   ....[2]....
        /*0114*/ 	.word	0x000001e0


	//   ....[3]....
        /*0118*/ 	.word	0x000003d0


	//   ....[4]....
        /*011c*/ 	.word	0x00000530


	//   ....[5]....
        /*0120*/ 	.word	0x00000650


	//   ....[6]....
        /*0124*/ 	.word	0x000007b0


	//   ....[7]....
        /*0128*/ 	.word	0x00000dd0


	//   ....[8]....
        /*012c*/ 	.word	0x00002240


	//   ....[9]....
        /*0130*/ 	.word	0x00002330


	//   ....[10]....
        /*0134*/ 	.word	0x00002880


	//   ....[11]....
        /*0138*/ 	.word	0x000028f0


	//   ....[12]....
        /*013c*/ 	.word	0x00003d20


	//   ....[13]....
        /*0140*/ 	.word	0x00003d50


	//   ....[14]....
        /*0144*/ 	.word	0x00003de0


	//   ....[15]....
        /*0148*/ 	.word	0x00003df0


	//   ....[16]....
        /*014c*/ 	.word	0x000054d0


	//   ....[17]....
        /*0150*/ 	.word	0x000054e0


	//   ....[18]....
        /*0154*/ 	.word	0x00005560


	//   ....[19]....
        /*0158*/ 	.word	0x00005570


	//   ....[20]....
        /*015c*/ 	.word	0x00006220


	//   ....[21]....
        /*0160*/ 	.word	0x00006230


	//   ....[22]....
        /*0164*/ 	.word	0x00006240


	//   ....[23]....
        /*0168*/ 	.word	0x00006250


	//   ....[24]....
        /*016c*/ 	.word	0x00006260


	//   ....[25]....
        /*0170*/ 	.word	0x00006270


	//   ....[26]....
        /*0174*/ 	.word	0x00006280


	//   ....[27]....
        /*0178*/ 	.word	0x00006290


	//   ....[28]....
        /*017c*/ 	.word	0x000062c0


	//   ....[29]....
        /*0180*/ 	.word	0x000062d0


	//   ....[30]....
        /*0184*/ 	.word	0x00006300


	//   ....[31]....
        /*0188*/ 	.word	0x00006310


	//   ....[32]....
        /*018c*/ 	.word	0x00006340


	//   ....[33]....
        /*0190*/ 	.word	0x00006350


	//   ....[34]....
        /*0194*/ 	.word	0x00006380


	//   ....[35]....
        /*0198*/ 	.word	0x00006390


	//   ....[36]....
        /*019c*/ 	.word	0x000063c0


	//   ....[37]....
        /*01a0*/ 	.word	0x000063d0


	//   ....[38]....
        /*01a4*/ 	.word	0x00006400


	//   ....[39]....
        /*01a8*/ 	.word	0x00006410


	//   ....[40]....
        /*01ac*/ 	.word	0x00006420


	//   ....[41]....
        /*01b0*/ 	.word	0x00006430


	//   ....[42]....
        /*01b4*/ 	.word	0x00006460


	//   ....[43]....
        /*01b8*/ 	.word	0x00006490


	//   ....[44]....
        /*01bc*/ 	.word	0x00006640


	//   ....[45]....
        /*01c0*/ 	.word	0x000074c0


	//   ....[46]....
        /*01c4*/ 	.word	0x00009240


	//   ....[47]....
        /*01c8*/ 	.word	0x00009730


	//----- nvinfo : EIATTR_REG_RECONFIG
	.align		4
.L_85:
        /*01cc*/ 	.byte	0x01, 0x54
	.zero		2


	//----- nvinfo : EIATTR_SYSCALL_OFFSETS
	.align		4
        /*01d0*/ 	.byte	0x04, 0x46
        /*01d2*/ 	.short	(.L_87 - .L_86)


	//   ....[0]....
.L_86:
        /*01d4*/ 	.word	0x00001450


	//   ....[1]....
        /*01d8*/ 	.word	0x00006e50


	//   ....[2]....
        /*01dc*/ 	.word	0x00006fa0


	//   ....[3]....
        /*01e0*/ 	.word	0x000070e0


	//   ....[4]....
        /*01e4*/ 	.word	0x00007200


	//----- nvinfo : EIATTR_MBARRIER_INSTR_OFFSETS
	.align		4
.L_87:
        /*01e8*/ 	.byte	0x04, 0x39
        /*01ea*/ 	.short	(.L_89 - .L_88)


	//   ....[0]....
.L_88:
        /*01ec*/ 	.word	0x00000280
        /*01f0*/ 	.word	0x000000ff
        /*01f4*/ 	.word	0x00019c00
        /*01f8*/ 	.short	0x0100
        /*01fa*/ 	.byte	0x06
	.zero		1


	//   ....[1]....
        /*01fc*/ 	.word	0x00000290
        /*0200*/ 	.word	0x000000ff
        /*0204*/ 	.word	0x00019c20
        /*0208*/ 	.short	0x0100
        /*020a*/ 	.byte	0x06
	.zero		1


	//   ....[2]....
        /*020c*/ 	.word	0x00000380
        /*0210*/ 	.word	0x000000ff
        /*0214*/ 	.word	0x00019c30
        /*0218*/ 	.short	0x0100
        /*021a*/ 	.byte	0x08
	.zero		1


	//   ....[3]....
        /*021c*/ 	.word	0x00000390
        /*0220*/ 	.word	0x000000ff
        /*0224*/ 	.word	0x00019c40
        /*0228*/ 	.short	0x0100
        /*022a*/ 	.byte	0x08
	.zero		1


	//   ....[4]....
        /*022c*/ 	.word	0x000003a0
        /*0230*/ 	.word	0x000000ff
        /*0234*/ 	.word	0x00019c38
        /*0238*/ 	.short	0x0100
        /*023a*/ 	.byte	0x08
	.zero		1


	//   ....[5]....
        /*023c*/ 	.word	0x000003b0
        /*0240*/ 	.word	0x000000ff
        /*0244*/ 	.word	0x00019c48
        /*0248*/ 	.short	0x0100
        /*024a*/ 	.byte	0x08
	.zero		1


	//   ....[6]....
        /*024c*/ 	.word	0x000004e0
        /*0250*/ 	.word	0x000000ff
        /*0254*/ 	.word	0x00019c50
        /*0258*/ 	.short	0x0100
        /*025a*/ 	.byte	0x08
	.zero		1


	//   ....[7]....
        /*025c*/ 	.word	0x000004f0
        /*0260*/ 	.word	0x000000ff
        /*0264*/ 	.word	0x00019c60
        /*0268*/ 	.short	0x0100
        /*026a*/ 	.byte	0x08
	.zero		1


	//   ....[8]....
        /*026c*/ 	.word	0x00000500
        /*0270*/ 	.word	0x000000ff
        /*0274*/ 	.word	0x00019c58
        /*0278*/ 	.short	0x0100
        /*027a*/ 	.byte	0x08
	.zero		1


	//   ....[9]....
        /*027c*/ 	.word	0x00000510
        /*0280*/ 	.word	0x000000ff
        /*0284*/ 	.word	0x00019c68
        /*0288*/ 	.short	0x0100
        /*028a*/ 	.byte	0x08
	.zero		1


	//   ....[10]....
        /*028c*/ 	.word	0x00000600
        /*0290*/ 	.word	0x000000ff
        /*0294*/ 	.word	0x00019c70
        /*0298*/ 	.short	0x0100
        /*029a*/ 	.byte	0x06
	.zero		1


	//   ....[11]....
        /*029c*/ 	.word	0x00000610
        /*02a0*/ 	.word	0x000000ff
        /*02a4*/ 	.word	0x00019c80
        /*02a8*/ 	.short	0x0100
        /*02aa*/ 	.byte	0x06
	.zero		1


	//   ....[12]....
        /*02ac*/ 	.word	0x00000620
        /*02b0*/ 	.word	0x000000ff
        /*02b4*/ 	.word	0x00019c78
        /*02b8*/ 	.short	0x0100
        /*02ba*/ 	.byte	0x06
	.zero		1


	//   ....[13]....
        /*02bc*/ 	.word	0x00000630
        /*02c0*/ 	.word	0x000000ff
        /*02c4*/ 	.word	0x00019c88
        /*02c8*/ 	.short	0x0100
        /*02ca*/ 	.byte	0x06
	.zero		1


	//   ....[14]....
        /*02cc*/ 	.word	0x00000760
        /*02d0*/ 	.word	0x000000ff
        /*02d4*/ 	.word	0x00019c90
        /*02d8*/ 	.short	0x0100
        /*02da*/ 	.byte	0x08
	.zero		1


	//   ....[15]....
        /*02dc*/ 	.word	0x00000770
        /*02e0*/ 	.word	0x000000ff
        /*02e4*/ 	.word	0x00019ca0
        /*02e8*/ 	.short	0x0100
        /*02ea*/ 	.byte	0x08
	.zero		1


	//   ....[16]....
        /*02ec*/ 	.word	0x00000780
        /*02f0*/ 	.word	0x000000ff
        /*02f4*/ 	.word	0x00019c98
        /*02f8*/ 	.short	0x0100
        /*02fa*/ 	.byte	0x08
	.zero		1


	//   ....[17]....
        /*02fc*/ 	.word	0x00000790
        /*0300*/ 	.word	0x000000ff
        /*0304*/ 	.word	0x00019ca8
        /*0308*/ 	.short	0x0100
        /*030a*/ 	.byte	0x08
	.zero		1


	//   ....[18]....
        /*030c*/ 	.word	0x000008c0
        /*0310*/ 	.word	0x000000ff
        /*0314*/ 	.word	0x00019cb0
        /*0318*/ 	.short	0x0100
        /*031a*/ 	.byte	0x08
	.zero		1


	//   ....[19]....
        /*031c*/ 	.word	0x000008d0
        /*0320*/ 	.word	0x000000ff
        /*0324*/ 	.word	0x00019cc0
        /*0328*/ 	.short	0x0100
        /*032a*/ 	.byte	0x08
	.zero		1


	//   ....[20]....
        /*032c*/ 	.word	0x000008e0
        /*0330*/ 	.word	0x000000ff
        /*0334*/ 	.word	0x00019cb8
        /*0338*/ 	.short	0x0100
        /*033a*/ 	.byte	0x08
	.zero		1


	//   ....[21]....
        /*033c*/ 	.word	0x000008f0
        /*0340*/ 	.word	0x000000ff
        /*0344*/ 	.word	0x00019cc8
        /*0348*/ 	.short	0x0100
        /*034a*/ 	.byte	0x08
	.zero		1


	//   ....[22]....
        /*034c*/ 	.word	0x000014b0
        /*0350*/ 	.word	0x000000ff
        /*0354*/ 	.word	0x00019c00
        /*0358*/ 	.short	0x010a
        /*035a*/ 	.byte	0x30
	.zero		1


	//   ....[23]....
        /*035c*/ 	.word	0x00001530
        /*0360*/ 	.word	0x00000003
        /*0364*/ 	.word	0x00019c30
        /*0368*/ 	.short	0x010a
        /*036a*/ 	.byte	0x3f
	.zero		1


	//   ....[24]....
        /*036c*/ 	.word	0x000015b0
        /*0370*/ 	.word	0x00000003
        /*0374*/ 	.word	0x00019c30
        /*0378*/ 	.short	0x010a
        /*037a*/ 	.byte	0x3f
	.zero		1


	//   ....[25]....
        /*037c*/ 	.word	0x00002d30
        /*0380*/ 	.word	0x0000002c
        /*0384*/ 	.word	0x00000000
        /*0388*/ 	.short	0x0101
        /*038a*/ 	.byte	0x3f
	.zero		1


	//   ....[26]....
        /*038c*/ 	.word	0x000036e0
        /*0390*/ 	.word	0x000000ff
        /*0394*/ 	.word	0x00019c30
        /*0398*/ 	.short	0x010a
        /*039a*/ 	.byte	0x13
	.zero		1


	//   ....[27]....
        /*039c*/ 	.word	0x00003720
        /*03a0*/ 	.word	0x000000ff
        /*03a4*/ 	.word	0x00019c30
        /*03a8*/ 	.short	0x010a
        /*03aa*/ 	.byte	0x13
	.zero		1


	//   ....[28]....
        /*03ac*/ 	.word	0x00003880
        /*03b0*/ 	.word	0x000000ff
        /*03b4*/ 	.word	0x00019c50
        /*03b8*/ 	.short	0x010a
        /*03ba*/ 	.byte	0x0b
	.zero		1


	//   ....[29]....
        /*03bc*/ 	.word	0x00003cb0
        /*03c0*/ 	.word	0x000000ff
        /*03c4*/ 	.word	0x00019c50
        /*03c8*/ 	.short	0x010a
        /*03ca*/ 	.byte	0x0b
	.zero		1


	//   ....[30]....
        /*03cc*/ 	.word	0x00004a50
        /*03d0*/ 	.word	0x00000005
        /*03d4*/ 	.word	0x00000000
        /*03d8*/ 	.short	0x0101
        /*03da*/ 	.byte	0x3f
	.zero		1


	//   ....[31]....
        /*03dc*/ 	.word	0x00004ce0
        /*03e0*/ 	.word	0x000000ff
        /*03e4*/ 	.word	0x00000000
        /*03e8*/ 	.short	0x0101
        /*03ea*/ 	.byte	0x06
	.zero		1


	//   ....[32]....
        /*03ec*/ 	.word	0x00005210
        /*03f0*/ 	.word	0x000000ff
        /*03f4*/ 	.word	0x00019c50
        /*03f8*/ 	.short	0x010a
        /*03fa*/ 	.byte	0x05
	.zero		1


	//   ....[33]....
        /*03fc*/ 	.word	0x00005250
        /*0400*/ 	.word	0x000000ff
        /*0404*/ 	.word	0x00019c50
        /*0408*/ 	.short	0x010a
        /*040a*/ 	.byte	0x05
	.zero		1


	//   ....[34]....
        /*040c*/ 	.word	0x00005dc0
        /*0410*/ 	.word	0x000000ff
        /*0414*/ 	.word	0x00000000
        /*0418*/ 	.short	0x0101
        /*041a*/ 	.byte	0x05
	.zero		1


	//   ....[35]....
        /*041c*/ 	.word	0x00006810
        /*0420*/ 	.word	0x000000ff
        /*0424*/ 	.word	0x00000000
        /*0428*/ 	.short	0x0101
        /*042a*/ 	.byte	0x05
	.zero		1


	//   ....[36]....
        /*042c*/ 	.word	0x000076e0
        /*0430*/ 	.word	0x00000007
        /*0434*/ 	.word	0x00019c80
        /*0438*/ 	.short	0x010a
        /*043a*/ 	.byte	0x3f
	.zero		1


	//   ....[37]....
        /*043c*/ 	.word	0x00007900
        /*0440*/ 	.word	0x00000007
        /*0444*/ 	.word	0x00019c40
        /*0448*/ 	.short	0x010a
        /*044a*/ 	.byte	0x3f
	.zero		1


	//   ....[38]....
        /*044c*/ 	.word	0x00007d20
        /*0450*/ 	.word	0x000000ff
        /*0454*/ 	.word	0x00019c20
        /*0458*/ 	.short	0x010a
        /*045a*/ 	.byte	0x28
	.zero		1


	//   ....[39]....
        /*045c*/ 	.word	0x00007f90
        /*0460*/ 	.word	0x00000008
        /*0464*/ 	.word	0x00019c80
        /*0468*/ 	.short	0x010a
        /*046a*/ 	.byte	0x3f
	.zero		1


	//   ....[40]....
        /*046c*/ 	.word	0x000083c0
        /*0470*/ 	.word	0x00000008
        /*0474*/ 	.word	0x00019c40
        /*0478*/ 	.short	0x010a
        /*047a*/ 	.byte	0x3f
	.zero		1


	//   ....[41]....
        /*047c*/ 	.word	0x00008850
        /*0480*/ 	.word	0x0000000d
        /*0484*/ 	.word	0x00019c70
        /*0488*/ 	.short	0x010a
        /*048a*/ 	.byte	0x3f
	.zero		1


	//   ....[42]....
        /*048c*/ 	.word	0x000088c0
        /*0490*/ 	.word	0x0000000d
        /*0494*/ 	.word	0x00019c60
        /*0498*/ 	.short	0x010a
        /*049a*/ 	.byte	0x3f
	.zero		1


	//   ....[43]....
        /*049c*/ 	.word	0x00008bf0
        /*04a0*/ 	.word	0x0000000d
        /*04a4*/ 	.word	0x00019c50
        /*04a8*/ 	.short	0x0101
        /*04aa*/ 	.byte	0x3f
	.zero		1


	//   ....[44]....
        /*04ac*/ 	.word	0x00008c70
        /*04b0*/ 	.word	0x00000004
        /*04b4*/ 	.word	0x00000000
        /*04b8*/ 	.short	0x0101
        /*04ba*/ 	.byte	0x3f
	.zero		1


	//   ....[45]....
        /*04bc*/ 	.word	0x00008d30
        /*04c0*/ 	.word	0x00000000
        /*04c4*/ 	.word	0x00019c70
        /*04c8*/ 	.short	0x010a
        /*04ca*/ 	.byte	0x3f
	.zero		1


	//   ....[46]....
        /*04cc*/ 	.word	0x00008da0
        /*04d0*/ 	.word	0x00000000
        /*04d4*/ 	.word	0x00019c60
        /*04d8*/ 	.short	0x010a
        /*04da*/ 	.byte	0x3f
	.zero		1


	//   ....[47]....
        /*04dc*/ 	.word	0x00009130
        /*04e0*/ 	.word	0x00000000
        /*04e4*/ 	.word	0x00019c50
        /*04e8*/ 	.short	0x0101
        /*04ea*/ 	.byte	0x3f
	.zero		1


	//   ....[48]....
        /*04ec*/ 	.word	0x00009180
        /*04f0*/ 	.word	0x00000003
        /*04f4*/ 	.word	0x00000000
        /*04f8*/ 	.short	0x0101
        /*04fa*/ 	.byte	0x3f
	.zero		1


	//   ....[49]....
        /*04fc*/ 	.word	0x00009220
        /*0500*/ 	.word	0x00000006
        /*0504*/ 	.word	0x00019c20
        /*0508*/ 	.short	0x010a
        /*050a*/ 	.byte	0x3f
	.zero		1


	//   ....[50]....
        /*050c*/ 	.word	0x00009340
        /*0510*/ 	.word	0x00000005
        /*0514*/ 	.word	0x00000000
        /*0518*/ 	.short	0x010a
        /*051a*/ 	.byte	0x3f
	.zero		1


	//   ....[51]....
        /*051c*/ 	.word	0x000093b0
        /*0520*/ 	.word	0x00000009
        /*0524*/ 	.word	0x00000000
        /*0528*/ 	.short	0x010a
        /*052a*/ 	.byte	0x3f
	.zero		1


	//   ....[52]....
        /*052c*/ 	.word	0x00009400
        /*0530*/ 	.word	0x00000013
        /*0534*/ 	.word	0x00019c60
        /*0538*/ 	.short	0x010a
        /*053a*/ 	.byte	0x3f
	.zero		1


	//   ....[53]....
        /*053c*/ 	.word	0x00009450
        /*0540*/ 	.word	0x00000007
        /*0544*/ 	.word	0x00019c60
        /*0548*/ 	.short	0x010a
        /*054a*/ 	.byte	0x3f
	.zero		1


	//   ....[54]....
        /*054c*/ 	.word	0x00009490
        /*0550*/ 	.word	0x00000013
        /*0554*/ 	.word	0x00019c80
        /*0558*/ 	.short	0x010a
        /*055a*/ 	.byte	0x3f
	.zero		1


	//   ....[55]....
        /*055c*/ 	.word	0x000094b0
        /*0560*/ 	.word	0x00000007
        /*0564*/ 	.word	0x00019c80
        /*0568*/ 	.short	0x010a
        /*056a*/ 	.byte	0x3f
	.zero		1


	//   ....[56]....
        /*056c*/ 	.word	0x00009520
        /*0570*/ 	.word	0x00000003
        /*0574*/ 	.word	0x00019c00
        /*0578*/ 	.short	0x010a
        /*057a*/ 	.byte	0x3f
	.zero		1


	//   ....[57]....
        /*057c*/ 	.word	0x00009570
        /*0580*/ 	.word	0x00000003
        /*0584*/ 	.word	0x00019c30
        /*0588*/ 	.short	0x010a
        /*058a*/ 	.byte	0x3f
	.zero		1


	//   ....[58]....
        /*058c*/ 	.word	0x000095d0
        /*0590*/ 	.word	0x00000007
        /*0594*/ 	.word	0x00019c30
        /*0598*/ 	.short	0x010a
        /*059a*/ 	.byte	0x3f
	.zero		1


	//   ....[59]....
        /*059c*/ 	.word	0x00009630
        /*05a0*/ 	.word	0x00000007
        /*05a4*/ 	.word	0x00019c50
        /*05a8*/ 	.short	0x010a
        /*05aa*/ 	.byte	0x3f
	.zero		1


	//   ....[60]....
        /*05ac*/ 	.word	0x00009690
        /*05b0*/ 	.word	0x00000004
        /*05b4*/ 	.word	0x00019c50
        /*05b8*/ 	.short	0x010a
        /*05ba*/ 	.byte	0x3f
	.zero		1


	//   ....[61]....
        /*05bc*/ 	.word	0x000097e0
        /*05c0*/ 	.word	0x00000007
        /*05c4*/ 	.word	0x00019c80
        /*05c8*/ 	.short	0x010a
        /*05ca*/ 	.byte	0x3f
	.zero		1


	//   ....[62]....
        /*05cc*/ 	.word	0x00009830
        /*05d0*/ 	.word	0x00000007
        /*05d4*/ 	.word	0x00019c40
        /*05d8*/ 	.short	0x010a
        /*05da*/ 	.byte	0x3f
	.zero		1


	//   ....[63]....
        /*05dc*/ 	.word	0x00009890
        /*05e0*/ 	.word	0x00000005
        /*05e4*/ 	.word	0x00019c20
        /*05e8*/ 	.short	0x010a
        /*05ea*/ 	.byte	0x3f
	.zero		1


	//   ....[64]....
        /*05ec*/ 	.word	0x000098e0
        /*05f0*/ 	.word	0x00000008
        /*05f4*/ 	.word	0x00019c80
        /*05f8*/ 	.short	0x010a
        /*05fa*/ 	.byte	0x3f
	.zero		1


	//   ....[65]....
        /*05fc*/ 	.word	0x00009930
        /*0600*/ 	.word	0x00000008
        /*0604*/ 	.word	0x00019c40
        /*0608*/ 	.short	0x010a
        /*060a*/ 	.byte	0x3f
	.zero		1


	//   ....[66]....
        /*060c*/ 	.word	0x00009980
        /*0610*/ 	.word	0x0000000d
        /*0614*/ 	.word	0x00019c70
        /*0618*/ 	.short	0x010a
        /*061a*/ 	.byte	0x3f
	.zero		1


	//   ....[67]....
        /*061c*/ 	.word	0x000099d0
        /*0620*/ 	.word	0x0000000d
        /*0624*/ 	.word	0x00019c60
        /*0628*/ 	.short	0x010a
        /*062a*/ 	.byte	0x3f
	.zero		1


	//   ....[68]....
        /*062c*/ 	.word	0x00009a20
        /*0630*/ 	.word	0x00000000
        /*0634*/ 	.word	0x00019c70
        /*0638*/ 	.short	0x010a
        /*063a*/ 	.byte	0x3f
	.zero		1


	//   ....[69]....
        /*063c*/ 	.word	0x00009a70
        /*0640*/ 	.word	0x00000000
        /*0644*/ 	.word	0x00019c60
        /*0648*/ 	.short	0x010a
        /*064a*/ 	.byte	0x3f
	.zero		1


	//   ....[70]....
        /*064c*/ 	.word	0x00009ac0
        /*0650*/ 	.word	0x00000006
        /*0654*/ 	.word	0x00019c20
        /*0658*/ 	.short	0x010a
        /*065a*/ 	.byte	0x3f
	.zero		1


	//   ....[71]....
        /*065c*/ 	.word	0x00009b10
        /*0660*/ 	.word	0x00000005
        /*0664*/ 	.word	0x00000000
        /*0668*/ 	.short	0x010a
        /*066a*/ 	.byte	0x3f
	.zero		1


	//   ....[72]....
        /*066c*/ 	.word	0x00009b60
        /*0670*/ 	.word	0x00000009
        /*0674*/ 	.word	0x00000000
        /*0678*/ 	.short	0x010a
        /*067a*/ 	.byte	0x3f
	.zero		1


	//   ....[73]....
        /*067c*/ 	.word	0x00009bb0
        /*0680*/ 	.word	0x00000013
        /*0684*/ 	.word	0x00019c60
        /*0688*/ 	.short	0x010a
        /*068a*/ 	.byte	0x3f
	.zero		1


	//   ....[74]....
        /*068c*/ 	.word	0x00009c00
        /*0690*/ 	.word	0x00000007
        /*0694*/ 	.word	0x00019c60
        /*0698*/ 	.short	0x010a
        /*069a*/ 	.byte	0x3f
	.zero		1


	//   ....[75]....
        /*069c*/ 	.word	0x00009c50
        /*06a0*/ 	.word	0x00000013
        /*06a4*/ 	.word	0x00019c80
        /*06a8*/ 	.short	0x010a
        /*06aa*/ 	.byte	0x3f
	.zero		1


	//----- nvinfo : EIATTR_NUM_MBARRIERS
	.align		4
.L_89:
        /*06ac*/ 	.byte	0x03, 0x38
        /*06ae*/ 	.short	0x0016


	//----- nvinfo : EIATTR_EXIT_INSTR_OFFSETS
	.align		4
        /*06b0*/ 	.byte	0x04, 0x1c
        /*06b2*/ 	.short	(.L_91 - .L_90)


	//   ....[0]....
.L_90:
        /*06b4*/ 	.word	0x00000a10


	//   ....[1]....
        /*06b8*/ 	.word	0x000068c0


	//   ....[2]....
        /*06bc*/ 	.word	0x00009260


	//   ....[3]....
        /*06c0*/ 	.word	0x00009500


	//----- nvinfo : EIATTR_MAX_THREADS
	.align		4
.L_91:
        /*06c4*/ 	.byte	0x04, 0x05
        /*06c6*/ 	.short	(.L_93 - .L_92)
.L_92:
        /*06c8*/ 	.word	0x00000200
        /*06cc*/ 	.word	0x00000001
        /*06d0*/ 	.word	0x00000001


	//----- nvinfo : EIATTR_CRS_STACK_SIZE
	.align		4
.L_93:
        /*06d4*/ 	.byte	0x04, 0x1e
        /*06d6*/ 	.short	(.L_95 - .L_94)
.L_94:
        /*06d8*/ 	.word	0x00000000


	//----- nvinfo : EIATTR_CBANK_PARAM_SIZE
	.align		4
.L_95:
        /*06dc*/ 	.byte	0x03, 0x19
        /*06de*/ 	.short	0x0bf0


	//----- nvinfo : EIATTR_PARAM_CBANK
	.align		4
        /*06e0*/ 	.byte	0x04, 0x0a
        /*06e2*/ 	.short	(.L_97 - .L_96)
	.align		4
.L_96:
        /*06e4*/ 	.word	index@(.nv.constant0._ZN7cutlass13device_kernelIN5flash11enable_sm90INS1_16FlashAttnFwdSm90INS1_25CollectiveMainloopFwdSm90ILi2EN4cute5tupleIJNS5_1CILi1EEES8_S8_EEENS6_IJNS7_ILi192EEENS7_ILi128EEENS7_ILi96EEEEEELi96ENS_12float_e4m3_tEfNS_4arch4Sm90ELb0ELb0ELb0ELb0ELb0ELb0ELb0ELb1ELb1ELb0ELb0ELb0EEENS1_21CollectiveEpilogueFwdINS6_IJSA_SC_SB_EEES9_NS_10bfloat16_tESG_Li384ELb0ELb0ELb0ELb1EEENS1_29StaticPersistentTileSchedulerILb0EEEEEEEEEvNT_6ParamsE)
        /*06e8*/ 	.short	0x0210
        /*06ea*/ 	.short	0x0bf0


	//----- nvinfo : EIATTR_SW_WAR
	.align		4
.L_97:
        /*06ec*/ 	.byte	0x04, 0x36
        /*06ee*/ 	.short	(.L_99 - .L_98)
.L_98:
        /*06f0*/ 	.word	0x00000008
.L_99:


//--------------------- .nv.info._ZN7cutlass13device_kernelIN5flash11enable_sm90INS1_16FlashAttnFwdSm90INS1_25CollectiveMainloopFwdSm90ILi2EN4cute5tupleIJNS5_1CILi1EEES8_S8_EEENS6_IJNS7_ILi192EEENS7_ILi128EEENS7_ILi96EEEEEELi96ENS_12float_e4m3_tEfNS_4arch4Sm90ELb0ELb0ELb0ELb1ELb0ELb0ELb0ELb1ELb1ELb0ELb0ELb0EEENS1_21CollectiveEpilogueFwdINS6_IJSA_SC_SB_EEES9_NS_10bfloat16_tESG_Li384ELb1ELb0ELb0ELb1EEENS1_36VarlenDynamicPersistentTileSchedulerILi192ELi128ELi384ELi128ELb0ELb0ELb1ELb0ELb1ELb1EEEEEEEEEvNT_6ParamsE --------------------------
	.section	.nv.info._ZN7cutlass13device_kernelIN5flash11enable_sm90INS1_16FlashAttnFwdSm90INS1_25CollectiveMainloopFwdSm90ILi2EN4cute5tupleIJNS5_1CILi1EEES8_S8_EEENS6_IJNS7_ILi192EEENS7_ILi128EEENS7_ILi96EEEEEELi96ENS_12float_e4m3_tEfNS_4arch4Sm90ELb0ELb0ELb0ELb1ELb0ELb0ELb0ELb1ELb1ELb0ELb0ELb0EEENS1_21CollectiveEpilogueFwdINS6_IJSA_SC_SB_EEES9_NS_10bfloat16_tESG_Li384ELb1ELb0ELb0ELb1EEENS1_36VarlenDynamicPersistentTileSchedulerILi192ELi128ELi384ELi128ELb0ELb0ELb1ELb0ELb1ELb1EEEEEEEEEvNT_6ParamsE,"",@"SHT_CUDA_INFO"
	.sectionflags	@""
	.align	4


	//----- nvinfo : EIATTR_CUDA_API_VERSION
	.align		4
        /*0000*/ 	.byte	0x04, 0x37
        /*0002*/ 	.short	(.L_101 - .L_100)
.L_100:
        /*0004*/ 	.word	0x00000082


	//----- nvinfo : EIATTR_KPARAM_INFO
	.align		4
.L_101:
        /*0008*/ 	.byte	0x04, 0x17
        /*000a*/ 	.short	(.L_103 - .L_102)
.L_102:
        /*000c*/ 	.word	0x00000000
        /*0010*/ 	.short	0x0000
        /*0012*/ 	.short	0x0070
        /*0014*/ 	.byte	0x00, 0xf0, 0x01, 0x28


	//----- nvinfo : EIATTR_SPARSE_MMA_MASK
	.align		4
.L_103:
        /*0018*/ 	.byte	0x03, 0x50
        /*001a*/ 	.short	0x0000


	//----- nvinfo : EIATTR_MAXREG_COUNT
	.align		4
        /*001c*/ 	.byte	0x03, 0x1b
        /*001e*/ 	.short	0x0080


	//----- nvinfo : EIATTR_NUM_BARRIERS
	.align		4
        /*0020*/ 	.byte	0x02, 0x4c
        /*0022*/ 	.byte	0x09
	.zero		1


	//----- nvinfo : EIATTR_EXTERNS
	.align		4
        /*0024*/ 	.byte	0x04, 0x0f
        /*0026*/ 	.short	(.L_105 - .L_104)


	//   ....[0]....
	.align		4
.L_104:
        /*0028*/ 	.word	index@(__assertfail)


	//----- nvinfo : EIATTR_ANNOTATIONS
	.align		4
.L_105:
        /*002c*/ 	.byte	0x04, 0x55
        /*002e*/ 	.short	(.L_107 - .L_106)


	//   ....[0]....
.L_106:
        /*0030*/ 	.word	0x00000001
        /*0034*/ 	.byte	0xc0, 0x19, 0x00, 0x00, 0x01, 0x00, 0x00, 0x00, 0x20, 0x1a, 0x00, 0x00, 0x01, 0x00, 0x00, 0x00
        /*0044*/ 	.byte	0x50, 0x7e, 0x00, 0x00, 0x01, 0x00, 0x00, 0x00, 0xc0, 0x7e, 0x00, 0x00, 0x01, 0x00, 0x00, 0x00
        /*0054*/ 	.byte	0x50, 0x91, 0x00, 0x00, 0x01, 0x00, 0x00, 0x00, 0xb0, 0x91, 0x00, 0x00, 0x01, 0x00, 0x00, 0x00
        /*0064*/ 	.byte	0x30, 0xb7, 0x00, 0x00


	//----- nvinfo : EIATTR_MERCURY_ISA_VERSION
	.align		4
.L_107:
        /*0068*/ 	.byte	0x03, 0x5f
        /*006a*/ 	.short	0x0101


	//----- nvinfo : EIATTR_UNUSED_LOAD_BYTE_OFFSET
	.align		4
        /*006c*/ 	.byte	0x04, 0x44
        /*006e*/ 	.short	(.L_109 - .L_108)


	//   ....[0]....
.L_108:
        /*0070*/ 	.word	0x00000a30
        /*0074*/ 	.word	0x0000fff0


	//   ....[1]....
        /*0078*/ 	.word	0x00006150
        /*007c*/ 	.word	0x0000fff0


	//----- nvinfo : EIATTR_INT_WARP_WIDE_INSTR_OFFSETS
	.align		4
.L_109:
        /*0080*/ 	.byte	0x04, 0x31
        /*0082*/ 	.short	(.L_111 - .L_110)


	//   ....[0]....
.L_110:
        /*0084*/ 	.word	0x00000160


	//   ....[1]....
        /*0088*/ 	.word	0x000001a0


	//   ....[2]....
        /*008c*/ 	.word	0x00000210


	//   ....[3]....
        /*0090*/ 	.word	0x000043f0


	//   ....[4]....
        /*0094*/ 	.word	0x00008f20


	//   ....[5]....
        /*0098*/ 	.word	0x00008fb0


	//   ....[6]....
        /*009c*/ 	.word	0x000096a0


	//   ....[7]....
        /*00a0*/ 	.word	0x0000b180


	//   ....[8]....
        /*00a4*/ 	.word	0x0000b210


	//----- nvinfo : EIATTR_COOP_GROUP_MASK_REGIDS
	.align		4
.L_111:
        /*00a8*/ 	.byte	0x04, 0x29
        /*00aa*/ 	.short	(.L_113 - .L_112)


	//   ....[0]....
.L_112:
        /*00ac*/ 	.word	0xffffffff


	//   ....[1]....
        /*00b0*/ 	.word	0xffffffff


	//   ....[2]....
        /*00b4*/ 	.word	0xffffffff


	//   ....[3]....
        /*00b8*/ 	.word	0xffffffff


	//   ....[4]....
        /*00bc*/ 	.word	0xffffffff


	//   ....[5]....
        /*00c0*/ 	.word	0xffffffff


	//   ....[6]....
        /*00c4*/ 	.word	0xffffffff


	//   ....[7]....
        /*00c8*/ 	.word	0xffffffff


	//   ....[8]....
        /*00cc*/ 	.word	0xffffffff


	//   ....[9]....
        /*00d0*/ 	.word	0xffffffff


	//   ....[10]....
        /*00d4*/ 	.word	0xffffffff


	//   ....[11]....
        /*00d8*/ 	.word	0xffffffff


	//   ....[12]....
        /*00dc*/ 	.word	0xffffffff


	//   ....[13]....
        /*00e0*/ 	.word	0xffffffff


	//   ....[14]....
        /*00e4*/ 	.word	0xffffffff


	//   ....[15]....
        /*00e8*/ 	.word	0xffffffff


	//   ....[16]....
        /*00ec*/ 	.word	0xffffffff


	//   ....[17]....
        /*00f0*/ 	.word	0xffffffff


	//   ....[18]....
        /*00f4*/ 	.word	0xffffffff


	//   ....[19]....
        /*00f8*/ 	.word	0xffffffff


	//   ....[20]....
        /*00fc*/ 	.word	0xffffffff


	//   ....[21]....
        /*0100*/ 	.word	0xffffffff


	//   ....[22]....
        /*0104*/ 	.word	0xffffffff


	//   ....[23]....
        /*0108*/ 	.word	0xffffffff


	//   ....[24]....
        /*010c*/ 	.word	0xffffffff


	//   ....[25]....
        /*0110*/ 	.word	0xffffffff


	//   ....[26]....
        /*0114*/ 	.word	0xffffffff


	//   ....[27]....
        /*0118*/ 	.word	0xffffffff


	//   ....[28]....
        /*011c*/ 	.word	0xffffffff


	//   ....[29]....
        /*0120*/ 	.word	0xffffffff


	//   ....[30]....
        /*0124*/ 	.word	0xffffffff


	//   ....[31]....
        /*0128*/ 	.word	0xffffffff


	//   ....[32]....
        /*012c*/ 	.word	0xffffffff


	//   ....[33]....
        /*0130*/ 	.word	0xffffffff


	//   ....[34]....
        /*0134*/ 	.word	0xffffffff


	//   ....[35]....
        /*0138*/ 	.word	0xffffffff


	//   ....[36]....
        /*013c*/ 	.word	0xffffffff


	//   ....[37]....
        /*0140*/ 	.word	0xffffffff


	//   ....[38]....
        /*0144*/ 	.word	0xffffffff


	//   ....[39]....
        /*0148*/ 	.word	0xffffffff


	//   ....[40]....
        /*014c*/ 	.word	0xffffffff


	//   ....[41]....
        /*0150*/ 	.word	0xffffffff


	//   ....[42]....
        /*0154*/ 	.word	0xffffffff


	//   ....[43]....
        /*0158*/ 	.word	0xffffffff


	//   ....[44]....
        /*015c*/ 	.word	0xffffffff


	//   ....[45]....
        /*0160*/ 	.word	0xffffffff


	//   ....[46]....
        /*0164*/ 	.word	0xffffffff


	//   ....[47]....
        /*0168*/ 	.word	0xffffffff


	//   ....[48]....
        /*016c*/ 	.word	0xffffffff


	//   ....[49]....
        /*0170*/ 	.word	0xffffffff


	//   ....[50]....
        /*0174*/ 	.word	0xffffffff


	//   ....[51]....
        /*0178*/ 	.word	0xffffffff


	//   ....[52]....
        /*017c*/ 	.word	0xffffffff


	//   ....[53]....
        /*0180*/ 	.word	0xffffffff


	//   ....[54]....
        /*0184*/ 	.word	0xffffffff


	//   ....[55]....
        /*0188*/ 	.word	0xffffffff


	//   ....[56]....
        /*018c*/ 	.word	0xffffffff


	//   ....[57]....
        /*0190*/ 	.word	0xffffffff


	//   ....[58]....
        /*0194*/ 	.word	0xffffffff


	//   ....[59]....
        /*0198*/ 	.word	0xffffffff


	//   ....[60]....
        /*019c*/ 	.word	0xffffffff


	//   ....[61]....
        /*01a0*/ 	.word	0xffffffff


	//   ....[62]....
        /*01a4*/ 	.word	0xffffffff


	//   ....[63]....
        /*01a8*/ 	.word	0xffffffff


	//   ....[64]....
        /*01ac*/ 	.word	0xffffffff


	//   ....[65]....
        /*01b0*/ 	.word	0xffffffff


	//   ....[66]....
        /*01b4*/ 	.word	0xffffffff


	//   ....[67]....
        /*01b8*/ 	.word	0xffffffff


	//   ....[68]....
        /*01bc*/ 	.word	0xffffffff


	//   ....[69]....
        /*01c0*/ 	.word	0xffffffff


	//   ....[70]....
        /*01c4*/ 	.word	0xffffffff


	//   ....[71]....
        /*01c8*/ 	.word	0xffffffff


	//   ....[72]....
        /*01cc*/ 	.word	0xffffffff


	//   ....[73]....
        /*01d0*/ 	.word	0xffffffff


	//   ....[74]....
        /*01d4*/ 	.word	0xffffffff


	//   ....[75]....
        /*01d8*/ 	.word	0xffffffff


	//   ....[76]....
        /*01dc*/ 	.word	0xffffffff


	//   ....[77]....
        /*01e0*/ 	.word	0xffffffff


	//   ....[78]....
        /*01e4*/ 	.word	0xffffffff


	//   ....[79]....
        /*01e8*/ 	.word	0x0500000f


	//   ....[80]....
        /*01ec*/ 	.word	0x0500000f


	//----- nvinfo : EIATTR_COOP_GROUP_INSTR_OFFSETS
	.align		4
.L_113:
        /*01f0*/ 	.byte	0x04, 0x28
        /*01f2*/ 	.short	(.L_115 - .L_114)


	//   ....[0]....
.L_114:
        /*01f4*/ 	.word	0x00000060


	//   ....[1]....
        /*01f8*/ 	.word	0x00000170


	//   ....[2]....
        /*01fc*/ 	.word	0x000001c0


	//   ....[3]....
        /*0200*/ 	.word	0x000003f0


	//   ....[4]....
        /*0204*/ 	.word	0x00000550


	//   ....[5]....
        /*0208*/ 	.word	0x00000670


	//   ....[6]....
        /*020c*/ 	.word	0x000007d0


	//   ....[7]....
        /*0210*/ 	.word	0x00001660


	//   ....[8]....
        /*0214*/ 	.word	0x000026f0


	//   ....[9]....
        /*0218*/ 	.word	0x000027e0


	//   ....[10]....
        /*021c*/ 	.word	0x00002d30


	//   ....[11]....
        /*0220*/ 	.word	0x00002dd0


	//   ....[12]....
        /*0224*/ 	.word	0x000042c0


	//   ....[13]....
        /*0228*/ 	.word	0x000042d0


	//   ....[14]....
        /*022c*/ 	.word	0x00004370


	//   ....[15]....
        /*0230*/ 	.word	0x00004380


	//   ....[16]....
        /*0234*/ 	.word	0x00005aa0


	//   ....[17]....
        /*0238*/ 	.word	0x00005ac0


	//   ....[18]....
        /*023c*/ 	.word	0x00005b40


	//   ....[19]....
        /*0240*/ 	.word	0x00005b50


	//   ....[20]....
        /*0244*/ 	.word	0x00006810


	//   ....[21]....
        /*0248*/ 	.word	0x00006820


	//   ....[22]....
        /*024c*/ 	.word	0x00006830


	//   ....[23]....
        /*0250*/ 	.word	0x00006840


	//   ....[24]....
        /*0254*/ 	.word	0x00006850


	//   ....[25]....
        /*0258*/ 	.word	0x00006860


	//   ....[26]....
        /*025c*/ 	.word	0x00006870


	//   ....[27]....
        /*0260*/ 	.word	0x00006880


	//   ....[28]....
        /*0264*/ 	.word	0x000068b0


	//   ....[29]....
        /*0268*/ 	.word	0x000068c0


	//   ....[30]....
        /*026c*/ 	.word	0x000068f0


	//   ....[31]....
        /*0270*/ 	.word	0x00006900


	//   ....[32]....
        /*0274*/ 	.word	0x00006930


	//   ....[33]....
        /*0278*/ 	.word	0x00006940


	//   ....[34]....
        /*027c*/ 	.word	0x00006970


	//   ....[35]....
        /*0280*/ 	.word	0x00006980


	//   ....[36]....
        /*0284*/ 	.word	0x000069b0


	//   ....[37]....
        /*0288*/ 	.word	0x000069c0


	//   ....[38]....
        /*028c*/ 	.word	0x000069d0


	//   ....[39]....
        /*0290*/ 	.word	0x000069e0


	//   ....[40]....
        /*0294*/ 	.word	0x00006a50


	//   ....[41]....
        /*0298*/ 	.word	0x00006a70


	//   ....[42]....
        /*029c*/ 	.word	0x00006aa0


	//   ....[43]....
        /*02a0*/ 	.word	0x00006ab0


	//   ....[44]....
        /*02a4*/ 	.word	0x00007e80


	//   ....[45]....
        /*02a8*/ 	.word	0x00008070


	//   ....[46]....
        /*02ac*/ 	.word	0x000080a0


	//   ....[47]....
        /*02b0*/ 	.word	0x000080d0


	//   ....[48]....
        /*02b4*/ 	.word	0x00008100


	//   ....[49]....
        /*02b8*/ 	.word	0x00008130


	//   ....[50]....
        /*02bc*/ 	.word	0x00008170


	//   ....[51]....
        /*02c0*/ 	.word	0x000082f0


	//   ....[52]....
        /*02c4*/ 	.word	0x00008320


	//   ....[53]....
        /*02c8*/ 	.word	0x00008350


	//   ....[54]....
        /*02cc*/ 	.word	0x00008380


	//   ....[55]....
        /*02d0*/ 	.word	0x000083b0


	//   ....[56]....
        /*02d4*/ 	.word	0x000083f0


	//   ....[57]....
        /*02d8*/ 	.word	0x00008470


	//   ....[58]....
        /*02dc*/ 	.word	0x000084b0


	//   ....[59]....
        /*02e0*/ 	.word	0x00008540


	//   ....[60]....
        /*02e4*/ 	.word	0x00009870


	//   ....[61]....
        /*02e8*/ 	.word	0x0000b8f0


	//   ....[62]....
        /*02ec*/ 	.word	0x0000b920


	//   ....[63]....
        /*02f0*/ 	.word	0x0000b950


	//   ....[64]....
        /*02f4*/ 	.word	0x0000b960


	//   ....[65]....
        /*02f8*/ 	.word	0x0000b990


	//   ....[66]....
        /*02fc*/ 	.word	0x0000b9a0


	//   ....[67]....
        /*0300*/ 	.word	0x0000b9d0


	//   ....[68]....
        /*0304*/ 	.word	0x0000ba10


	//   ....[69]....
        /*0308*/ 	.word	0x0000bb50


	//   ....[70]....
        /*030c*/ 	.word	0x0000bb80


	//   ....[71]....
        /*0310*/ 	.word	0x0000bbb0


	//   ....[72]....
        /*0314*/ 	.word	0x0000bbe0


	//   ....[73]....
        /*0318*/ 	.word	0x0000bc10


	//   ....[74]....
        /*031c*/ 	.word	0x0000bc50


	//   ....[75]....
        /*0320*/ 	.word	0x0000bce0


	//   ....[76]....
        /*0324*/ 	.word	0x0000bd20


	//   ....[77]....
        /*0328*/ 	.word	0x0000bdb0


	//   ....[78]....
        /*032c*/ 	.word	0x0000c1d0


	//   ....[79]....
        /*0330*/ 	.word	0x0000c6c0


	//   ....[80]....
        /*0334*/ 	.word	0x0000cb30


	//----- nvinfo : EIATTR_REG_RECONFIG
	.align		4
.L_115:
        /*0338*/ 	.byte	0x01, 0x54
	.zero		2


	//----- nvinfo : EIATTR_SYSCALL_OFFSETS
	.align		4
        /*033c*/ 	.byte	0x04, 0x46
        /*033e*/ 	.short	(.L_117 - .L_116)


	//   ....[0]....
.L_116:
        /*0340*/ 	.word	0x00001850


	//   ....[1]....
        /*0344*/ 	.word	0x00009140


	//   ....[2]....
        /*0348*/ 	.word	0x000092c0


	//   ....[3]....
        /*034c*/ 	.word	0x00009400


	//   ....[4]....
        /*0350*/ 	.word	0x00009520


	//----- nvinfo : EIATTR_MBARRIER_INSTR_OFFSETS
	.align		4
.L_117:
        /*0354*/ 	.byte	0x04, 0x39
        /*0356*/ 	.short	(.L_119 - .L_118)


	//   ....[0]....
.L_118:
        /*0358*/ 	.word	0x000002a0
        /*035c*/ 	.word	0x000000ff
        /*0360*/ 	.word	0x00019c00
        /*0364*/ 	.short	0x0100
        /*0366*/ 	.byte	0x08
	.zero		1


	//   ....[1]....
        /*0368*/ 	.word	0x000002b0
        /*036c*/ 	.word	0x000000ff
        /*0370*/ 	.word	0x00019c20
        /*0374*/ 	.short	0x0100
        /*0376*/ 	.byte	0x08
	.zero		1


	//   ....[2]....
        /*0378*/ 	.word	0x000003a0
        /*037c*/ 	.word	0x000000ff
        /*0380*/ 	.word	0x00019c30
        /*0384*/ 	.short	0x0100
        /*0386*/ 	.byte	0x08
	.zero		1


	//   ....[3]....
        /*0388*/ 	.word	0x000003b0
        /*038c*/ 	.word	0x000000ff
        /*0390*/ 	.word	0x00019c40
        /*0394*/ 	.short	0x0100
        /*0396*/ 	.byte	0x08
	.zero		1


	//   ....[4]....
        /*0398*/ 	.word	0x000003c0
        /*039c*/ 	.word	0x000000ff
        /*03a0*/ 	.word	0x00019c38
        /*03a4*/ 	.short	0x0100
        /*03a6*/ 	.byte	0x08
	.zero		1


	//   ....[5]....
        /*03a8*/ 	.word	0x000003d0
        /*03ac*/ 	.word	0x000000ff
        /*03b0*/ 	.word	0x00019c48
        /*03b4*/ 	.short	0x0100
        /*03b6*/ 	.byte	0x08
	.zero		1


	//   ....[6]....
        /*03b8*/ 	.word	0x00000500
        /*03bc*/ 	.word	0x000000ff
        /*03c0*/ 	.word	0x00019c50
        /*03c4*/ 	.short	0x0100
        /*03c6*/ 	.byte	0x08
	.zero		1


	//   ....[7]....
        /*03c8*/ 	.word	0x00000510
        /*03cc*/ 	.word	0x000000ff
        /*03d0*/ 	.word	0x00019c60
        /*03d4*/ 	.short	0x0100
        /*03d6*/ 	.byte	0x08
	.zero		1


	//   ....[8]....
        /*03d8*/ 	.word	0x00000520
        /*03dc*/ 	.word	0x000000ff
        /*03e0*/ 	.word	0x00019c58
        /*03e4*/ 	.short	0x0100
        /*03e6*/ 	.byte	0x08
	.zero		1


	//   ....[9]....
        /*03e8*/ 	.word	0x00000530
        /*03ec*/ 	.word	0x000000ff
        /*03f0*/ 	.word	0x00019c68
        /*03f4*/ 	.short	0x0100
        /*03f6*/ 	.byte	0x08
	.zero		1


	//   ....[10]....
        /*03f8*/ 	.word	0x00000620
        /*03fc*/ 	.word	0x000000ff
        /*0400*/ 	.word	0x00019c70
        /*0404*/ 	.short	0x0100
        /*0406*/ 	.byte	0x06
	.zero		1


	//   ....[11]....
        /*0408*/ 	.word	0x00000630
        /*040c*/ 	.word	0x000000ff
        /*0410*/ 	.word	0x00019c80
        /*0414*/ 	.short	0x0100
        /*0416*/ 	.byte	0x06
	.zero		1


	//   ....[12]....
        /*0418*/ 	.word	0x00000640
        /*041c*/ 	.word	0x000000ff
        /*0420*/ 	.word	0x00019c78
        /*0424*/ 	.short	0x0100
        /*0426*/ 	.byte	0x06
	.zero		1


	//   ....[13]....
        /*0428*/ 	.word	0x00000650
        /*042c*/ 	.word	0x000000ff
        /*0430*/ 	.word	0x00019c88
        /*0434*/ 	.short	0x0100
        /*0436*/ 	.byte	0x06
	.zero		1


	//   ....[14]....
        /*0438*/ 	.word	0x00000780
        /*043c*/ 	.word	0x000000ff
        /*0440*/ 	.word	0x00019c90
        /*0444*/ 	.short	0x0100
        /*0446*/ 	.byte	0x08
	.zero		1


	//   ....[15]....
        /*0448*/ 	.word	0x00000790
        /*044c*/ 	.word	0x000000ff
        /*0450*/ 	.word	0x00019ca0
        /*0454*/ 	.short	0x0100
        /*0456*/ 	.byte	0x08
	.zero		1


	//   ....[16]....
        /*0458*/ 	.word	0x000007a0
        /*045c*/ 	.word	0x000000ff
        /*0460*/ 	.word	0x00019c98
        /*0464*/ 	.short	0x0100
        /*0466*/ 	.byte	0x08
	.zero		1


	//   ....[17]....
        /*0468*/ 	.word	0x000007b0
        /*046c*/ 	.word	0x000000ff
        /*0470*/ 	.word	0x00019ca8
        /*0474*/ 	.short	0x0100
        /*0476*/ 	.byte	0x08
	.zero		1


	//   ....[18]....
        /*0478*/ 	.word	0x000008e0
        /*047c*/ 	.word	0x000000ff
        /*0480*/ 	.word	0x00019cb0
        /*0484*/ 	.short	0x0100
        /*0486*/ 	.byte	0x08
	.zero		1


	//   ....[19]....
        /*0488*/ 	.word	0x000008f0
        /*048c*/ 	.word	0x000000ff
        /*0490*/ 	.word	0x00019cc0
        /*0494*/ 	.short	0x0100
        /*0496*/ 	.byte	0x08
	.zero		1


	//   ....[20]....
        /*0498*/ 	.word	0x00000900
        /*049c*/ 	.word	0x000000ff
        /*04a0*/ 	.word	0x00019cb8
        /*04a4*/ 	.short	0x0100
        /*04a6*/ 	.byte	0x08
	.zero		1


	//   ....[21]....
        /*04a8*/ 	.word	0x00000910
        /*04ac*/ 	.word	0x000000ff
        /*04b0*/ 	.word	0x00019cc8
        /*04b4*/ 	.short	0x0100
        /*04b6*/ 	.byte	0x08
	.zero		1


	//   ....[22]....
        /*04b8*/ 	.word	0x00001900
        /*04bc*/ 	.word	0x00000000
        /*04c0*/ 	.word	0x00019c00
        /*04c4*/ 	.short	0x010a
        /*04c6*/ 	.byte	0x3f
	.zero		1


	//   ....[23]....
        /*04c8*/ 	.word	0x00001990
        /*04cc*/ 	.word	0x00000004
        /*04d0*/ 	.word	0x00019c30
        /*04d4*/ 	.short	0x010a
        /*04d6*/ 	.byte	0x3f
	.zero		1


	//   ....[24]....
        /*04d8*/ 	.word	0x00001a40
        /*04dc*/ 	.word	0x00000004
        /*04e0*/ 	.word	0x00019c30
        /*04e4*/ 	.short	0x010a
        /*04e6*/ 	.byte	0x3f
	.zero		1


	//   ....[25]....
        /*04e8*/ 	.word	0x000030d0
        /*04ec*/ 	.word	0x00000030
        /*04f0*/ 	.word	0x00000000
        /*04f4*/ 	.short	0x0101
        /*04f6*/ 	.byte	0x3f
	.zero		1


	//   ....[26]....
        /*04f8*/ 	.word	0x00003be0
        /*04fc*/ 	.word	0x000000ff
        /*0500*/ 	.word	0x00019c30
        /*0504*/ 	.short	0x010a
        /*0506*/ 	.byte	0x13
	.zero		1


	//   ....[27]....
        /*0508*/ 	.word	0x00003c20
        /*050c*/ 	.word	0x000000ff
        /*0510*/ 	.word	0x00019c30
        /*0514*/ 	.short	0x010a
        /*0516*/ 	.byte	0x13
	.zero		1


	//   ....[28]....
        /*0518*/ 	.word	0x00003d90
        /*051c*/ 	.word	0x000000ff
        /*0520*/ 	.word	0x00019c50
        /*0524*/ 	.short	0x010a
        /*0526*/ 	.byte	0x0e
	.zero		1


	//   ....[29]....
        /*0528*/ 	.word	0x00003dd0
        /*052c*/ 	.word	0x000000ff
        /*0530*/ 	.word	0x00019c50
        /*0534*/ 	.short	0x010a
        /*0536*/ 	.byte	0x0e
	.zero		1


	//   ....[30]....
        /*0538*/ 	.word	0x00004cd0
        /*053c*/ 	.word	0x000000ff
        /*0540*/ 	.word	0x00000000
        /*0544*/ 	.short	0x0101
        /*0546*/ 	.byte	0x06
	.zero		1


	//   ....[31]....
        /*0548*/ 	.word	0x000052a0
        /*054c*/ 	.word	0x000000ff
        /*0550*/ 	.word	0x00000000
        /*0554*/ 	.short	0x0101
        /*0556*/ 	.byte	0x06
	.zero		1


	//   ....[32]....
        /*0558*/ 	.word	0x00005760
        /*055c*/ 	.word	0x00000014
        /*0560*/ 	.word	0x00019c50
        /*0564*/ 	.short	0x010a
        /*0566*/ 	.byte	0x3f
	.zero		1


	//   ....[33]....
        /*0568*/ 	.word	0x000057b0
        /*056c*/ 	.word	0x00000014
        /*0570*/ 	.word	0x00019c50
        /*0574*/ 	.short	0x010a
        /*0576*/ 	.byte	0x3f
	.zero		1


	//   ....[34]....
        /*0578*/ 	.word	0x00005df0
        /*057c*/ 	.word	0x00000003
        /*0580*/ 	.word	0x00000000
        /*0584*/ 	.short	0x0101
        /*0586*/ 	.byte	0x3f
	.zero		1


	//   ....[35]....
        /*0588*/ 	.word	0x000072f0
        /*058c*/ 	.word	0x00000000
        /*0590*/ 	.word	0x00000000
        /*0594*/ 	.short	0x0101
        /*0596*/ 	.byte	0x3f
	.zero		1


	//   ....[36]....
        /*0598*/ 	.word	0x00009a90
        /*059c*/ 	.word	0x00000005
        /*05a0*/ 	.word	0x00019c80
        /*05a4*/ 	.short	0x010a
        /*05a6*/ 	.byte	0x3f
	.zero		1


	//   ....[37]....
        /*05a8*/ 	.word	0x00009cd0
        /*05ac*/ 	.word	0x00000005
        /*05b0*/ 	.word	0x00019c40
        /*05b4*/ 	.short	0x010a
        /*05b6*/ 	.byte	0x3f
	.zero		1


	//   ....[38]....
        /*05b8*/ 	.word	0x0000a140
        /*05bc*/ 	.word	0x000000ff
        /*05c0*/ 	.word	0x00019c20
        /*05c4*/ 	.short	0x010a
        /*05c6*/ 	.byte	0x28
	.zero		1


	//   ....[39]....
        /*05c8*/ 	.word	0x0000a3f0
        /*05cc*/ 	.word	0x00000009
        /*05d0*/ 	.word	0x00019c80
        /*05d4*/ 	.short	0x010a
        /*05d6*/ 	.byte	0x3f
	.zero		1


	//   ....[40]....
        /*05d8*/ 	.word	0x0000a860
        /*05dc*/ 	.word	0x00000009
        /*05e0*/ 	.word	0x00019c40
        /*05e4*/ 	.short	0x010a
        /*05e6*/ 	.byte	0x3f
	.zero		1


	//   ....[41]....
        /*05e8*/ 	.word	0x0000ad10
        /*05ec*/ 	.word	0x0000000c
        /*05f0*/ 	.word	0x00019c70
        /*05f4*/ 	.short	0x010a
        /*05f6*/ 	.byte	0x3f
	.zero		1


	//   ....[42]....
        /*05f8*/ 	.word	0x0000ad80
        /*05fc*/ 	.word	0x0000000c
        /*0600*/ 	.word	0x00019c60
        /*0604*/ 	.short	0x010a
        /*0606*/ 	.byte	0x3f
	.zero		1


	//   ....[43]....
        /*0608*/ 	.word	0x0000b0b0
        /*060c*/ 	.word	0x0000000c
        /*0610*/ 	.word	0x00019c50
        /*0614*/ 	.short	0x0101
        /*0616*/ 	.byte	0x3f
	.zero		1


	//   ....[44]....
        /*0618*/ 	.word	0x0000b120
        /*061c*/ 	.word	0x00000003
        /*0620*/ 	.word	0x00000000
        /*0624*/ 	.short	0x0101
        /*0626*/ 	.byte	0x3f
	.zero		1


	//   ....[45]....
        /*0628*/ 	.word	0x0000b2e0
        /*062c*/ 	.word	0x00000002
        /*0630*/ 	.word	0x00019c70
        /*0634*/ 	.short	0x010a
        /*0636*/ 	.byte	0x3f
	.zero		1


	//   ....[46]....
        /*0638*/ 	.word	0x0000b350
        /*063c*/ 	.word	0x00000002
        /*0640*/ 	.word	0x00019c60
        /*0644*/ 	.short	0x010a
        /*0646*/ 	.byte	0x3f
	.zero		1


	//   ....[47]....
        /*0648*/ 	.word	0x0000b680
        /*064c*/ 	.word	0x00000002
        /*0650*/ 	.word	0x00019c50
        /*0654*/ 	.short	0x0101
        /*0656*/ 	.byte	0x3f
	.zero		1


	//   ....[48]....
        /*0658*/ 	.word	0x0000b710
        /*065c*/ 	.word	0x00000000
        /*0660*/ 	.word	0x00000000
        /*0664*/ 	.short	0x0101
        /*0666*/ 	.byte	0x3f
	.zero		1


	//   ....[49]....
        /*0668*/ 	.word	0x0000c150
        /*066c*/ 	.word	0x00000006
        /*0670*/ 	.word	0x00019c20
        /*0674*/ 	.short	0x010a
        /*0676*/ 	.byte	0x3f
	.zero		1


	//   ....[50]....
        /*0678*/ 	.word	0x0000c2f0
        /*067c*/ 	.word	0x00000005
        /*0680*/ 	.word	0x00000000
        /*0684*/ 	.short	0x010a
        /*0686*/ 	.byte	0x3f
	.zero		1


	//   ....[51]....
        /*0688*/ 	.word	0x0000c360
        /*068c*/ 	.word	0x00000009
        /*0690*/ 	.word	0x00000000
        /*0694*/ 	.short	0x010a
        /*0696*/ 	.byte	0x3f
	.zero		1


	//   ....[52]....
        /*0698*/ 	.word	0x0000c3b0
        /*069c*/ 	.word	0x00000011
        /*06a0*/ 	.word	0x00019c60
        /*06a4*/ 	.short	0x010a
        /*06a6*/ 	.byte	0x3f
	.zero		1


	//   ....[53]....
        /*06a8*/ 	.word	0x0000c400
        /*06ac*/ 	.word	0x00000007
        /*06b0*/ 	.word	0x00019c60
        /*06b4*/ 	.short	0x010a
        /*06b6*/ 	.byte	0x3f
	.zero		1


	//   ....[54]....
        /*06b8*/ 	.word	0x0000c440
        /*06bc*/ 	.word	0x00000011
        /*06c0*/ 	.word	0x00019c80
        /*06c4*/ 	.short	0x010a
        /*06c6*/ 	.byte	0x3f
	.zero		1


	//   ....[55]....
        /*06c8*/ 	.word	0x0000c460
        /*06cc*/ 	.word	0x00000007
        /*06d0*/ 	.word	0x00019c80
        /*06d4*/ 	.short	0x010a
        /*06d6*/ 	.byte	0x3f
	.zero		1


	//   ....[56]....
        /*06d8*/ 	.word	0x0000c4c0
        /*06dc*/ 	.word	0x00000000
        /*06e0*/ 	.word	0x00019c00
        /*06e4*/ 	.short	0x010a
        /*06e6*/ 	.byte	0x3f
	.zero		1


	//   ....[57]....
        /*06e8*/ 	.word	0x0000c510
        /*06ec*/ 	.word	0x00000004
        /*06f0*/ 	.word	0x00019c30
        /*06f4*/ 	.short	0x010a
        /*06f6*/ 	.byte	0x3f
	.zero		1


	//   ....[58]....
        /*06f8*/ 	.word	0x0000c570
        /*06fc*/ 	.word	0x00000006
        /*0700*/ 	.word	0x00019c30
        /*0704*/ 	.short	0x010a
        /*0706*/ 	.byte	0x3f
	.zero		1


	//   ....[59]....
        /*0708*/ 	.word	0x0000c5d0
        /*070c*/ 	.word	0x00000006
        /*0710*/ 	.word	0x00019c50
        /*0714*/ 	.short	0x010a
        /*0716*/ 	.byte	0x3f
	.zero		1


	//   ....[60]....
        /*0718*/ 	.word	0x0000c620
        /*071c*/ 	.word	0x00000014
        /*0720*/ 	.word	0x00019c50
        /*0724*/ 	.short	0x010a
        /*0726*/ 	.byte	0x3f
	.zero		1


	//   ....[61]....
        /*0728*/ 	.word	0x0000c770
        /*072c*/ 	.word	0x00000005
        /*0730*/ 	.word	0x00019c80
        /*0734*/ 	.short	0x010a
        /*0736*/ 	.byte	0x3f
	.zero		1


	//   ....[62]....
        /*0738*/ 	.word	0x0000c7c0
        /*073c*/ 	.word	0x00000005
        /*0740*/ 	.word	0x00019c40
        /*0744*/ 	.short	0x010a
        /*0746*/ 	.byte	0x3f
	.zero		1


	//   ....[63]....
        /*0748*/ 	.word	0x0000c820
        /*074c*/ 	.word	0x00000003
        /*0750*/ 	.word	0x00019c20
        /*0754*/ 	.short	0x010a
        /*0756*/ 	.byte	0x3f
	.zero		1


	//   ....[64]....
        /*0758*/ 	.word	0x0000c870
        /*075c*/ 	.word	0x00000009
        /*0760*/ 	.word	0x00019c80
        /*0764*/ 	.short	0x010a
        /*0766*/ 	.byte	0x3f
	.zero		1


	//   ....[65]....
        /*0768*/ 	.word	0x0000c8c0
        /*076c*/ 	.word	0x00000009
        /*0770*/ 	.word	0x00019c40
        /*0774*/ 	.short	0x010a
        /*0776*/ 	.byte	0x3f
	.zero		1


	//   ....[66]....
        /*0778*/ 	.word	0x0000c910
        /*077c*/ 	.word	0x0000000c
        /*0780*/ 	.word	0x00019c70
        /*0784*/ 	.short	0x010a
        /*0786*/ 	.byte	0x3f
	.zero		1


	//   ....[67]....
        /*0788*/ 	.word	0x0000c960
        /*078c*/ 	.word	0x0000000c
        /*0790*/ 	.word	0x00019c60
        /*0794*/ 	.short	0x010a
        /*0796*/ 	.byte	0x3f
	.zero		1


	//   ....[68]....
        /*0798*/ 	.word	0x0000c9b0
        /*079c*/ 	.word	0x00000002
        /*07a0*/ 	.word	0x00019c70
        /*07a4*/ 	.short	0x010a
        /*07a6*/ 	.byte	0x3f
	.zero		1


	//   ....[69]....
        /*07a8*/ 	.word	0x0000ca00
        /*07ac*/ 	.word	0x00000002
        /*07b0*/ 	.word	0x00019c60
        /*07b4*/ 	.short	0x010a
        /*07b6*/ 	.byte	0x3f
	.zero		1


	//   ....[70]....
        /*07b8*/ 	.word	0x0000ca50
        /*07bc*/ 	.word	0x00000006
        /*07c0*/ 	.word	0x00019c20
        /*07c4*/ 	.short	0x010a
        /*07c6*/ 	.byte	0x3f
	.zero		1


	//   ....[71]....
        /*07c8*/ 	.word	0x0000cbf0
        /*07cc*/ 	.word	0x00000005
        /*07d0*/ 	.word	0x00000000
        /*07d4*/ 	.short	0x010a
        /*07d6*/ 	.byte	0x3f
	.zero		1


	//   ....[72]....
        /*07d8*/ 	.word	0x0000cc40
        /*07dc*/ 	.word	0x00000009
        /*07e0*/ 	.word	0x00000000
        /*07e4*/ 	.short	0x010a
        /*07e6*/ 	.byte	0x3f
	.zero		1


	//   ....[73]....
        /*07e8*/ 	.word	0x0000cc90
        /*07ec*/ 	.word	0x00000011
        /*07f0*/ 	.word	0x00019c60
        /*07f4*/ 	.short	0x010a
        /*07f6*/ 	.byte	0x3f
	.zero		1


	//   ....[74]....
        /*07f8*/ 	.word	0x0000cce0
        /*07fc*/ 	.word	0x00000007
        /*0800*/ 	.word	0x00019c60
        /*0804*/ 	.short	0x010a
        /*0806*/ 	.byte	0x3f
	.zero		1


	//   ....[75]....
        /*0808*/ 	.word	0x0000cd30
        /*080c*/ 	.word	0x00000011
        /*0810*/ 	.word	0x00019c80
        /*0814*/ 	.short	0x010a
        /*0816*/ 	.byte	0x3f
	.zero		1


	//----- nvinfo : EIATTR_NUM_MBARRIERS
	.align		4
.L_119:
        /*0818*/ 	.byte	0x03, 0x38
        /*081a*/ 	.short	0x0016


	//----- nvinfo : EIATTR_EXIT_INSTR_OFFSETS
	.align		4
        /*081c*/ 	.byte	0x04, 0x1c
        /*081e*/ 	.short	(.L_121 - .L_120)


	//   ....[0]....
.L_120:
        /*0820*/ 	.word	0x00000a70


	//   ....[1]....
        /*0824*/ 	.word	0x00007e20


	//   ....[2]....
        /*0828*/ 	.word	0x0000c4b0


	//----- nvinfo : EIATTR_MAX_THREADS
	.align		4
.L_121:
        /*082c*/ 	.byte	0x04, 0x05
        /*082e*/ 	.short	(.L_123 - .L_122)
.L_122:
        /*0830*/ 	.word	0x00000200
        /*0834*/ 	.word	0x00000001
        /*0838*/ 	.word	0x00000001


	//----- nvinfo : EIATTR_CRS_STACK_SIZE
	.align		4
.L_123:
        /*083c*/ 	.byte	0x04, 0x1e
        /*083e*/ 	.short	(.L_125 - .L_124)
.L_124:
        /*0840*/ 	.word	0x00000000


	//----- nvinfo : EIATTR_CBANK_PARAM_SIZE
	.align		4
.L_125:
        /*0844*/ 	.byte	0x03, 0x19
        /*0846*/ 	.short	0x0a70


	//----- nvinfo : EIATTR_PARAM_CBANK
	.align		4
        /*0848*/ 	.byte	0x04, 0x0a
        /*084a*/ 	.short	(.L_127 - .L_126)
	.align		4
.L_126:
        /*084c*/ 	.word	index@(.nv.constant0._ZN7cutlass13device_kernelIN5flash11enable_sm90INS1_16FlashAttnFwdSm90INS1_25CollectiveMainloopFwdSm90ILi2EN4cute5tupleIJNS5_1CILi1EEES8_S8_EEENS6_IJNS7_ILi192EEENS7_ILi128EEENS7_ILi96EEEEEELi96ENS_12float_e4m3_tEfNS_4arch4Sm90ELb0ELb0ELb0ELb1ELb0ELb0ELb0ELb1ELb1ELb0ELb0ELb0EEENS1_21CollectiveEpilogueFwdINS6_IJSA_SC_SB_EEES9_NS_10bfloat16_tESG_Li384ELb1ELb0ELb0ELb1EEENS1_36VarlenDynamicPersistentTileSchedulerILi192ELi128ELi384ELi128ELb0ELb0ELb1ELb0ELb1ELb1EEEEEEEEEvNT_6ParamsE)
        /*0850*/ 	.short	0x0210
        /*0852*/ 	.short	0x0a70


	//----- nvinfo : EIATTR_SW_WAR
	.align		4
.L_127:
        /*0854*/ 	.byte	0x04, 0x36
        /*0856*/ 	.short	(.L_129 - .L_128)
.L_128:
        /*0858*/ 	.word	0x00000008
.L_129:


//--------------------- .nv.info._ZN7cutlass13device_kernelIN5flash11enable_sm90INS1_16FlashAttnFwdSm90INS1_25CollectiveMainloopFwdSm90ILi2EN4cute5tupleIJNS5_1CILi1EEES8_S8_EEENS6_IJNS7_ILi192EEENS7_ILi128EEENS7_ILi96EEEEEELi96ENS_12float_e4m3_tEfNS_4arch4Sm90ELb0ELb0ELb0ELb1ELb0ELb1ELb0ELb1ELb1ELb0ELb0ELb0EEENS1_21CollectiveEpilogueFwdINS6_IJSA_SC_SB_EEES9_NS_10bfloat16_tESG_Li384ELb1ELb0ELb0ELb1EEENS1_36VarlenDynamicPersistentTileSchedulerILi192ELi128ELi384ELi128ELb0ELb0ELb1ELb0ELb1ELb1EEEEEEEEEvNT_6ParamsE --------------------------
	.section	.nv.info._ZN7cutlass13device_kernelIN5flash11enable_sm90INS1_16FlashAttnFwdSm90INS1_25CollectiveMainloopFwdSm90ILi2EN4cute5tupleIJNS5_1CILi1EEES8_S8_EEENS6_IJNS7_ILi192EEENS7_ILi128EEENS7_ILi96EEEEEELi96ENS_12float_e4m3_tEfNS_4arch4Sm90ELb0ELb0ELb0ELb1ELb0ELb1ELb0ELb1ELb1ELb0ELb0ELb0EEENS1_21CollectiveEpilogueFwdINS6_IJSA_SC_SB_EEES9_NS_10bfloat16_tESG_Li384ELb1ELb0ELb0ELb1EEENS1_36VarlenDynamicPersistentTileSchedulerILi192ELi128ELi384ELi128ELb0ELb0ELb1ELb0ELb1ELb1EEEEEEEEEvNT_6ParamsE,"",@"SHT_CUDA_INFO"
	.sectionflags	@""
	.align	4


	//----- nvinfo : EIATTR_CUDA_API_VERSION
	.align		4
        /*0000*/ 	.byte	0x04, 0x37
        /*0002*/ 	.short	(.L_131 - .L_130)
.L_130:
        /*0004*/ 	.word	0x00000082


	//----- nvinfo : EIATTR_KPARAM_INFO
	.align		4
.L_131:
        /*0008*/ 	.byte	0x04, 0x17
        /*000a*/ 	.short	(.L_133 - .L_132)
.L_132:
        /*000c*/ 	.word	0x00000000
        /*0010*/ 	.short	0x0000
        /*0012*/ 	.short	0x0070
        /*0014*/ 	.byte	0x00, 0xf0, 0x01, 0x28


	//----- nvinfo : EIATTR_SPARSE_MMA_MASK
	.align		4
.L_133:
        /*0018*/ 	.byte	0x03, 0x50
        /*001a*/ 	.short	0x0000


	//----- nvinfo : EIATTR_MAXREG_COUNT
	.align		4
        /*001c*/ 	.byte	0x03, 0x1b
        /*001e*/ 	.short	0x0080


	//----- nvinfo : EIATTR_NUM_BARRIERS
	.align		4
        /*0020*/ 	.byte	0x02, 0x4c
        /*0022*/ 	.byte	0x10
	.zero		1


	//----- nvinfo : EIATTR_EXTERNS
	.align		4
        /*0024*/ 	.byte	0x04, 0x0f
        /*0026*/ 	.short	(.L_135 - .L_134)


	//   ....[0]....
	.align		4
.L_134:
        /*0028*/ 	.word	index@(__assertfail)


	//----- nvinfo : EIATTR_ANNOTATIONS
	.align		4
.L_135:
        /*002c*/ 	.byte	0x04, 0x55
        /*002e*/ 	.short	(.L_137 - .L_136)


	//   ....[0]....
.L_136:
        /*0030*/ 	.word	0x00000001
        /*0034*/ 	.byte	0xd0, 0x09, 0x00, 0x00, 0x01, 0x00, 0x00, 0x00, 0xb0, 0x0a, 0x00, 0x00, 0x01, 0x00, 0x00, 0x00
        /* <DEDUP_REMOVED lines=56> */
        /*03c4*/ 	.byte	0x40, 0x72, 0x01, 0x00, 0x01, 0x00, 0x00, 0x00, 0xd0, 0x73, 0x01, 0x00


	//----- nvinfo : EIATTR_MERCURY_ISA_VERSION
	.align		4
.L_137:
        /*03d0*/ 	.byte	0x03, 0x5f
        /*03d2*/ 	.short	0x0101


	//----- nvinfo : EIATTR_UNUSED_LOAD_BYTE_OFFSET
	.align		4
        /*03d4*/ 	.byte	0x04, 0x44
        /*03d6*/ 	.short	(.L_139 - .L_138)


	//   ....[0]....
.L_138:
        /*03d8*/ 	.word	0x00000ac0
        /*03dc*/ 	.word	0x0000fff0


	//   ....[1]....
        /*03e0*/ 	.word	0x0000f7f0
        /*03e4*/ 	.word	0x0000fff0


	//----- nvinfo : EIATTR_INT_WARP_WIDE_INSTR_OFFSETS
	.align		4
.L_139:
        /*03e8*/ 	.byte	0x04, 0x31
        /*03ea*/ 	.short	(.L_141 - .L_140)


	//   ....[0]....
.L_140:
        /*03ec*/ 	.word	0x000001b0


	//   ....[1]....
        /*03f0*/ 	.word	0x00000250


	//   ....[2]....
        /*03f4*/ 	.word	0x000002c0


	//   ....[3]....
        /*03f8*/ 	.word	0x00013c00


	//   ....[4]....
        /*03fc*/ 	.word	0x00013c90


	//   ....[5]....
        /*0400*/ 	.word	0x000143c0


	//   ....[6]....
        /*0404*/ 	.word	0x00014400


	//   ....[7]....
        /*0408*/ 	.word	0x00014510


	//   ....[8]....
        /*040c*/ 	.word	0x000145d0


	//   ....[9]....
        /*0410*/ 	.word	0x00016240


	//   ....[10]....
        /*0414*/ 	.word	0x000162d0


	//----- nvinfo : EIATTR_COOP_GROUP_MASK_REGIDS
	.align		4
.L_141:
        /*0418*/ 	.byte	0x04, 0x29
        /*041a*/ 	.short	(.L_143 - .L_142)


	//   ....[0]....
.L_142:
        /*041c*/ 	.word	0xffffffff


	//   ....[1]....
        /*0420*/ 	.word	0xffffffff


	//   ....[2]....
        /*0424*/ 	.word	0xffffffff


	//   ....[3]....
        /*0428*/ 	.word	0xffffffff


	//   ....[4]....
        /*042c*/ 	.word	0xffffffff


	//   ....[5]....
        /*0430*/ 	.word	0xffffffff


	//   ....[6]....
        /*0434*/ 	.word	0xffffffff


	//   ....[7]....
        /*0438*/ 	.word	0xffffffff


	//   ....[8]....
        /*043c*/ 	.word	0xffffffff


	//   ....[9]....
        /*0440*/ 	.word	0xffffffff


	//   ....[10]....
        /*0444*/ 	.word	0xffffffff


	//   ....[11]....
        /*0448*/ 	.word	0xffffffff


	//   ....[12]....
        /*044c*/ 	.word	0xffffffff


	//   ....[13]....
        /*0450*/ 	.word	0xffffffff


	//   ....[14]....
        /*0454*/ 	.word	0xffffffff


	//   ....[15]....
        /*0458*/ 	.word	0xffffffff


	//   ....[16]....
        /*045c*/ 	.word	0xffffffff


	//   ....[17]....
        /*0460*/ 	.word	0xffffffff


	//   ....[18]....
        /*0464*/ 	.word	0xffffffff


	//   ....[19]....
        /*0468*/ 	.word	0xffffffff


	//   ....[20]....
        /*046c*/ 	.word	0xffffffff


	//   ....[21]....
        /*0470*/ 	.word	0xffffffff


	//   ....[22]....
        /*0474*/ 	.word	0xffffffff


	//   ....[23]....
        /*0478*/ 	.word	0xffffffff


	//   ....[24]....
        /*047c*/ 	.word	0xffffffff


	//   ....[25]....
        /*0480*/ 	.word	0xffffffff


	//   ....[26]....
        /*0484*/ 	.word	0xffffffff


	//   ....[27]....
        /*0488*/ 	.word	0xffffffff


	//   ....[28]....
        /*048c*/ 	.word	0xffffffff


	//   ....[29]....
        /*0490*/ 	.word	0xffffffff


	//   ....[30]....
        /*0494*/ 	.word	0xffffffff


	//   ....[31]....
        /*0498*/ 	.word	0xffffffff


	//   ....[32]....
        /*049c*/ 	.word	0xffffffff


	//   ....[33]....
        /*04a0*/ 	.word	0xffffffff


	//   ....[34]....
        /*04a4*/ 	.word	0xffffffff


	//   ....[35]....
        /*04a8*/ 	.word	0xffffffff


	//   ....[36]....
        /*04ac*/ 	.word	0xffffffff


	//   ....[37]....
        /*04b0*/ 	.word	0xffffffff


	//   ....[38]....
        /*04b4*/ 	.word	0xffffffff


	//   ....[39]....
        /*04b8*/ 	.word	0xffffffff


	//   ....[40]....
        /*04bc*/ 	.word	0xffffffff


	//   ....[41]....
        /*04c0*/ 	.word	0xffffffff


	//   ....[42]....
        /*04c4*/ 	.word	0xffffffff


	//   ....[43]....
        /*04c8*/ 	.word	0xffffffff


	//   ....[44]....
        /*04cc*/ 	.word	0xffffffff


	//   ....[45]....
        /*04d0*/ 	.word	0xffffffff


	//   ....[46]....
        /*04d4*/ 	.word	0xffffffff


	//   ....[47]....
        /*04d8*/ 	.word	0xffffffff


	//   ....[48]....
        /*04dc*/ 	.word	0xffffffff


	//   ....[49]....
        /*04e0*/ 	.word	0xffffffff


	//   ....[50]....
        /*04e4*/ 	.word	0xffffffff


	//   ....[51]....
        /*04e8*/ 	.word	0xffffffff


	//   ....[52]....
        /*04ec*/ 	.word	0xffffffff


	//   ....[53]....
        /*04f0*/ 	.word	0xffffffff


	//   ....[54]....
        /*04f4*/ 	.word	0xffffffff


	//   ....[55]....
        /*04f8*/ 	.word	0xffffffff


	//   ....[56]....
        /*04fc*/ 	.word	0xffffffff


	//   ....[57]....
        /*0500*/ 	.word	0xffffffff


	//   ....[58]....
        /*0504*/ 	.word	0xffffffff


	//   ....[59]....
        /*0508*/ 	.word	0xffffffff


	//   ....[60]....
        /*050c*/ 	.word	0xffffffff


	//   ....[61]....
        /*0510*/ 	.word	0xffffffff


	//   ....[62]....
        /*0514*/ 	.word	0xffffffff


	//   ....[63]....
        /*0518*/ 	.word	0xffffffff


	//   ....[64]....
        /*051c*/ 	.word	0xffffffff


	//   ....[65]....
        /*0520*/ 	.word	0xffffffff


	//   ....[66]....
        /*0524*/ 	.word	0xffffffff


	//   ....[67]....
        /*0528*/ 	.word	0xffffffff


	//   ....[68]....
        /*052c*/ 	.word	0xffffffff


	//   ....[69]....
        /*0530*/ 	.word	0xffffffff


	//   ....[70]....
        /*0534*/ 	.word	0xffffffff


	//   ....[71]....
        /*0538*/ 	.word	0xffffffff


	//   ....[72]....
        /*053c*/ 	.word	0xffffffff


	//   ....[73]....
        /*0540*/ 	.word	0xffffffff


	//   ....[74]....
        /*0544*/ 	.word	0xffffffff


	//   ....[75]....
        /*0548*/ 	.word	0xffffffff


	//   ....[76]....
        /*054c*/ 	.word	0xffffffff


	//   ....[77]....
        /*0550*/ 	.word	0xffffffff


	//   ....[78]....
        /*0554*/ 	.word	0xffffffff


	//   ....[79]....
        /*0558*/ 	.word	0xffffffff


	//   ....[80]....
        /*055c*/ 	.word	0x0500000f


	//   ....[81]....
        /*0560*/ 	.word	0x0500000f


	//   ....[82]....
        /*0564*/ 	.word	0x0500000f


	//   ....[83]....
        /*0568*/ 	.word	0x0500000f


	//   ....[84]....
        /*056c*/ 	.word	0x0500000f


	//   ....[85]....
        /*0570*/ 	.word	0x0500000f


	//   ....[86]....
        /*0574*/ 	.word	0x0500000f


	//   ....[87]....
        /*0578*/ 	.word	0x0500000f


	//   ....[88]....
        /*057c*/ 	.word	0x0500000f


	//   ....[89]....
        /*0580*/ 	.word	0x0500000f


	//   ....[90]....
        /*0584*/ 	.word	0x0500000f


	//   ....[91]....
        /*0588*/ 	.word	0x0500000f


	//   ....[92]....
        /*058c*/ 	.word	0x0500000f


	//   ....[93]....
        /*0590*/ 	.word	0x0500000f


	//   ....[94]....
        /*0594*/ 	.word	0x0500000f


	//   ....[95]....
        /*0598*/ 	.word	0x0500000f


	//   ....[96]....
        /*059c*/ 	.word	0x0500000f


	//   ....[97]....
        /*05a0*/ 	.word	0x0500000f


	//   ....[98]....
        /*05a4*/ 	.word	0x0500000f


	//   ....[99]....
        /*05a8*/ 	.word	0x0500000f


	//   ....[100]....
        /*05ac*/ 	.word	0x0500000f


	//   ....[101]....
        /*05b0*/ 	.word	0x0500000f


	//   ....[102]....
        /*05b4*/ 	.word	0x0500000f


	//   ....[103]....
        /*05b8*/ 	.word	0x0500000f


	//   ....[104]....
        /*05bc*/ 	.word	0x0500000f


	//   ....[105]....
        /*05c0*/ 	.word	0x0500000f


	//   ....[106]....
        /*05c4*/ 	.word	0x0500000f


	//   ....[107]....
        /*05c8*/ 	.word	0x0500000f


	//----- nvinfo : EIATTR_COOP_GROUP_INSTR_OFFSETS
	.align		4
.L_143:
        /*05cc*/ 	.byte	0x04, 0x28
        /*05ce*/ 	.short	(.L_145 - .L_144)


	//   ....[0]....
.L_144:
        /*05d0*/ 	.word	0x00000060


	//   ....[1]....
        /*05d4*/ 	.word	0x000001c0


	//   ....[2]....
        /*05d8*/ 	.word	0x00000270


	//   ....[3]....
        /*05dc*/ 	.word	0x00000430


	//   ....[4]....
        /*05e0*/ 	.word	0x00000590


	//   ....[5]....
        /*05e4*/ 	.word	0x000006b0


	//   ....[6]....
        /*05e8*/ 	.word	0x00000810


	//   ....[7]....
        /*05ec*/ 	.word	0x00006a20


	//   ....[8]....
        /*05f0*/ 	.word	0x0000ba10


	//   ....[9]....
        /*05f4*/ 	.word	0x0000bb10


	//   ....[10]....
        /*05f8*/ 	.word	0x0000be60


	//   ....[11]....
        /*05fc*/ 	.word	0x0000bf60


	//   ....[12]....
        /*0600*/ 	.word	0x0000d7b0


	//   ....[13]....
        /*0604*/ 	.word	0x0000da60


	//   ....[14]....
        /*0608*/ 	.word	0x0000da90


	//   ....[15]....
        /*060c*/ 	.word	0x0000dae0


	//   ....[16]....
        /*0610*/ 	.word	0x0000f090


	//   ....[17]....
        /*0614*/ 	.word	0x0000f140


	//   ....[18]....
        /*0618*/ 	.word	0x0000f1e0


	//   ....[19]....
        /*061c*/ 	.word	0x0000f1f0


	//   ....[20]....
        /*0620*/ 	.word	0x0000fc30


	//   ....[21]....
        /*0624*/ 	.word	0x0000fc60


	//   ....[22]....
        /*0628*/ 	.word	0x0000fc90


	//   ....[23]....
        /*062c*/ 	.word	0x0000fcc0


	//   ....[24]....
        /*0630*/ 	.word	0x0000fcf0


	//   ....[25]....
        /*0634*/ 	.word	0x0000fd20


	//   ....[26]....
        /*0638*/ 	.word	0x0000fd50


	//   ....[27]....
        /*063c*/ 	.word	0x0000fd80


	//   ....[28]....
        /*0640*/ 	.word	0x0000fda0


	//   ....[29]....
        /*0644*/ 	.word	0x0000fdc0


	//   ....[30]....
        /*0648*/ 	.word	0x0000fdd0


	//   ....[31]....
        /*064c*/ 	.word	0x0000fdf0


	//   ....[32]....
        /*0650*/ 	.word	0x0000fe00


	//   ....[33]....
        /*0654*/ 	.word	0x0000fe10


	//   ....[34]....
        /*0658*/ 	.word	0x0000fe30


	//   ....[35]....
        /*065c*/ 	.word	0x0000fe40


	//   ....[36]....
        /*0660*/ 	.word	0x0000fe60


	//   ....[37]....
        /*0664*/ 	.word	0x0000fe80


	//   ....[38]....
        /*0668*/ 	.word	0x0000fe90


	//   ....[39]....
        /*066c*/ 	.word	0x0000fea0


	//   ....[40]....
        /*0670*/ 	.word	0x0000feb0


	//   ....[41]....
        /*0674*/ 	.word	0x0000fed0


	//   ....[42]....
        /*0678*/ 	.word	0x0000fee0


	//   ....[43]....
        /*067c*/ 	.word	0x0000fef0


	//   ....[44]....
        /*0680*/ 	.word	0x000115b0


	//   ....[45]....
        /*0684*/ 	.word	0x00011790


	//   ....[46]....
        /*0688*/ 	.word	0x000117c0


	//   ....[47]....
        /*068c*/ 	.word	0x000117f0


	//   ....[48]....
        /*0690*/ 	.word	0x00011820


	//   ....[49]....
        /*0694*/ 	.word	0x00011850


	//   ....[50]....
        /*0698*/ 	.word	0x00011880


	//   ....[51]....
        /*069c*/ 	.word	0x000119f0


	//   ....[52]....
        /*06a0*/ 	.word	0x00011a20


	//   ....[53]....
        /*06a4*/ 	.word	0x00011a50


	//   ....[54]....
        /*06a8*/ 	.word	0x00011a80


	//   ....[55]....
        /*06ac*/ 	.word	0x00011ab0


	//   ....[56]....
        /*06b0*/ 	.word	0x00011ae0


	//   ....[57]....
        /*06b4*/ 	.word	0x00011b70


	//   ....[58]....
        /*06b8*/ 	.word	0x00011ba0


	//   ....[59]....
        /*06bc*/ 	.word	0x00011c30


	//   ....[60]....
        /*06c0*/ 	.word	0x00012770


	//   ....[61]....
        /*06c4*/ 	.word	0x00014730


	//   ....[62]....
        /*06c8*/ 	.word	0x000169e0


	//   ....[63]....
        /*06cc*/ 	.word	0x00016a10


	//   ....[64]....
        /*06d0*/ 	.word	0x00016a40


	//   ....[65]....
        /*06d4*/ 	.word	0x00016a70


	//   ....[66]....
        /*06d8*/ 	.word	0x00016aa0


	//   ....[67]....
        /*06dc*/ 	.word	0x00016ad0


	//   ....[68]....
        /*06e0*/ 	.word	0x00016b00


	//   ....[69]....
        /*06e4*/ 	.word	0x00016b30


	//   ....[70]....
        /*06e8*/ 	.word	0x00016cb0


	//   ....[71]....
        /*06ec*/ 	.word	0x00016ce0


	//   ....[72]....
        /*06f0*/ 	.word	0x00016d10


	//   ....[73]....
        /*06f4*/ 	.word	0x00016d40


	//   ....[74]....
        /*06f8*/ 	.word	0x00016d70


	//   ....[75]....
        /*06fc*/ 	.word	0x00016da0


	//   ....[76]....
        /*0700*/ 	.word	0x00016e60


	//   ....[77]....
        /*0704*/ 	.word	0x00016e80


	//   ....[78]....
        /*0708*/ 	.word	0x00016ef0


	//   ....[79]....
        /*070c*/ 	.word	0x00017360


	//   ....[80]....
        /*0710*/ 	.word	0x000177e0


	//   ....[81]....
        /*0714*/ 	.word	0x00017880


	//   ....[82]....
        /*0718*/ 	.word	0x00017920


	//   ....[83]....
        /*071c*/ 	.word	0x000179c0


	//   ....[84]....
        /*0720*/ 	.word	0x00017ab0


	//   ....[85]....
        /*0724*/ 	.word	0x00017b50


	//   ....[86]....
        /*0728*/ 	.word	0x00017bf0


	//   ....[87]....
        /*072c*/ 	.word	0x00017c90


	//   ....[88]....
        /*0730*/ 	.word	0x00017ef0


	//   ....[89]....
        /*0734*/ 	.word	0x000181d0


	//   ....[90]....
        /*0738*/ 	.word	0x000185f0


	//   ....[91]....
        /*073c*/ 	.word	0x00018690


	//   ....[92]....
        /*0740*/ 	.word	0x000187b0


	//   ....[93]....
        /*0744*/ 	.word	0x00018820


	//   ....[94]....
        /*0748*/ 	.word	0x00018890


	//   ....[95]....
        /*074c*/ 	.word	0x00018900


	//   ....[96]....
        /*0750*/ 	.word	0x00018970


	//   ....[97]....
        /*0754*/ 	.word	0x000189f0


	//   ....[98]....
        /*0758*/ 	.word	0x00018a80


	//   ....[99]....
        /*075c*/ 	.word	0x00018b10


	//   ....[100]....
        /*0760*/ 	.word	0x00018b80


	//   ....[101]....
        /*0764*/ 	.word	0x00018bf0


	//   ....[102]....
        /*0768*/ 	.word	0x00018c60


	//   ....[103]....
        /*076c*/ 	.word	0x00018ce0


	//   ....[104]....
        /*0770*/ 	.word	0x00018d50


	//   ....[105]....
        /*0774*/ 	.word	0x00018df0


	//   ....[106]....
        /*0778*/ 	.word	0x00018e80


	//   ....[107]....
        /*077c*/ 	.word	0x00018fa0


	//----- nvinfo : EIATTR_REG_RECONFIG
	.align		4
.L_145:
        /*0780*/ 	.byte	0x01, 0x54
	.zero		2


	//----- nvinfo : EIATTR_SYSCALL_OFFSETS
	.align		4
        /*0784*/ 	.byte	0x04, 0x46
        /*0786*/ 	.short	(.L_147 - .L_146)


	//   ....[0]....
.L_146:
        /*0788*/ 	.word	0x00001850


	//   ....[1]....
        /*078c*/ 	.word	0x000019a0


	//   ....[2]....
        /*0790*/ 	.word	0x00006b90


	//   ....[3]....
        /*0794*/ 	.word	0x00006ff0


	//   ....[4]....
        /*0798*/ 	.word	0x00013e10


	//   ....[5]....
        /*079c*/ 	.word	0x00013fb0


	//   ....[6]....
        /*07a0*/ 	.word	0x00014110


	//   ....[7]....
        /*07a4*/ 	.word	0x00014270


	//----- nvinfo : EIATTR_MBARRIER_INSTR_OFFSETS
	.align		4
.L_147:
        /*07a8*/ 	.byte	0x04, 0x39
        /*07aa*/ 	.short	(.L_149 - .L_148)


	//   ....[0]....
.L_148:
        /*07ac*/ 	.word	0x000002e0
        /*07b0*/ 	.word	0x000000ff
        /*07b4*/ 	.word	0x00019c00
        /*07b8*/ 	.short	0x0100
        /*07ba*/ 	.byte	0x08
	.zero		1


	//   ....[1]....
        /*07bc*/ 	.word	0x000002f0
        /*07c0*/ 	.word	0x000000ff
        /*07c4*/ 	.word	0x00019c20
        /*07c8*/ 	.short	0x0100
        /*07ca*/ 	.byte	0x08
	.zero		1


	//   ....[2]....
        /*07cc*/ 	.word	0x000003e0
        /*07d0*/ 	.word	0x000000ff
        /*07d4*/ 	.word	0x00019c30
        /*07d8*/ 	.short	0x0100
        /*07da*/ 	.byte	0x08
	.zero		1


	//   ....[3]....
        /*07dc*/ 	.word	0x000003f0
        /*07e0*/ 	.word	0x000000ff
        /*07e4*/ 	.word	0x00019c40
        /*07e8*/ 	.short	0x0100
        /*07ea*/ 	.byte	0x08
	.zero		1


	//   ....[4]....
        /*07ec*/ 	.word	0x00000400
        /*07f0*/ 	.word	0x000000ff
        /*07f4*/ 	.word	0x00019c38
        /*07f8*/ 	.short	0x0100
        /*07fa*/ 	.byte	0x08
	.zero		1


	//   ....[5]....
        /*07fc*/ 	.word	0x00000410
        /*0800*/ 	.word	0x000000ff
        /*0804*/ 	.word	0x00019c48
        /*0808*/ 	.short	0x0100
        /*080a*/ 	.byte	0x08
	.zero		1


	//   ....[6]....
        /*080c*/ 	.word	0x00000540
        /*0810*/ 	.word	0x000000ff
        /*0814*/ 	.word	0x00019c50
        /*0818*/ 	.short	0x0100
        /*081a*/ 	.byte	0x08
	.zero		1


	//   ....[7]....
        /*081c*/ 	.word	0x00000550
        /*0820*/ 	.word	0x000000ff
        /*0824*/ 	.word	0x00019c60
        /*0828*/ 	.short	0x0100
        /*082a*/ 	.byte	0x08
	.zero		1


	//   ....[8]....
        /*082c*/ 	.word	0x00000560
        /*0830*/ 	.word	0x000000ff
        /*0834*/ 	.word	0x00019c58
        /*0838*/ 	.short	0x0100
        /*083a*/ 	.byte	0x08
	.zero		1


	//   ....[9]....
        /*083c*/ 	.word	0x00000570
        /*0840*/ 	.word	0x000000ff
        /*0844*/ 	.word	0x00019c68
        /*0848*/ 	.short	0x0100
        /*084a*/ 	.byte	0x08
	.zero		1


	//   ....[10]....
        /*084c*/ 	.word	0x00000660
        /*0850*/ 	.word	0x000000ff
        /*0854*/ 	.word	0x00019c70
        /*0858*/ 	.short	0x0100
        /*085a*/ 	.byte	0x06
	.zero		1


	//   ....[11]....
        /*085c*/ 	.word	0x00000670
        /*0860*/ 	.word	0x000000ff
        /*0864*/ 	.word	0x00019c80
        /*0868*/ 	.short	0x0100
        /*086a*/ 	.byte	0x06
	.zero		1


	//   ....[12]....
        /*086c*/ 	.word	0x00000680
        /*0870*/ 	.word	0x000000ff
        /*0874*/ 	.word	0x00019c78
        /*0878*/ 	.short	0x0100
        /*087a*/ 	.byte	0x06
	.zero		1


	//   ....[13]....
        /*087c*/ 	.word	0x00000690
        /*0880*/ 	.word	0x000000ff
        /*0884*/ 	.word	0x00019c88
        /*0888*/ 	.short	0x0100
        /*088a*/ 	.byte	0x06
	.zero		1


	//   ....[14]....
        /*088c*/ 	.word	0x000007c0
        /*0890*/ 	.word	0x000000ff
        /*0894*/ 	.word	0x00019c90
        /*0898*/ 	.short	0x0100
        /*089a*/ 	.byte	0x08
	.zero		1


	//   ....[15]....
        /*089c*/ 	.word	0x000007d0
        /*08a0*/ 	.word	0x000000ff
        /*08a4*/ 	.word	0x00019ca0
        /*08a8*/ 	.short	0x0100
        /*08aa*/ 	.byte	0x08
	.zero		1


	//   ....[16]....
        /*08ac*/ 	.word	0x000007e0
        /*08b0*/ 	.word	0x000000ff
        /*08b4*/ 	.word	0x00019c98
        /*08b8*/ 	.short	0x0100
        /*08ba*/ 	.byte	0x08
	.zero		1


	//   ....[17]....
        /*08bc*/ 	.word	0x000007f0
        /*08c0*/ 	.word	0x000000ff
        /*08c4*/ 	.word	0x00019ca8
        /*08c8*/ 	.short	0x0100
        /*08ca*/ 	.byte	0x08
	.zero		1


	//   ....[18]....
        /*08cc*/ 	.word	0x00000920
        /*08d0*/ 	.word	0x000000ff
        /*08d4*/ 	.word	0x00019cb0
        /*08d8*/ 	.short	0x0100
        /*08da*/ 	.byte	0x08
	.zero		1


	//   ....[19]....
        /*08dc*/ 	.word	0x00000930
        /*08e0*/ 	.word	0x000000ff
        /*08e4*/ 	.word	0x00019cc0
        /*08e8*/ 	.short	0x0100
        /*08ea*/ 	.byte	0x08
	.zero		1


	//   ....[20]....
        /*08ec*/ 	.word	0x00000940
        /*08f0*/ 	.word	0x000000ff
        /*08f4*/ 	.word	0x00019cb8
        /*08f8*/ 	.short	0x0100
        /*08fa*/ 	.byte	0x08
	.zero		1


	//   ....[21]....
        /*08fc*/ 	.word	0x00000950
        /*0900*/ 	.word	0x000000ff
        /*0904*/ 	.word	0x00019cc8
        /*0908*/ 	.short	0x0100
        /*090a*/ 	.byte	0x08
	.zero		1


	//   ....[22]....
        /*090c*/ 	.word	0x00002710
        /*0910*/ 	.word	0x00000059
        /*0914*/ 	.word	0x00019c90
        /*0918*/ 	.short	0x010a
        /*091a*/ 	.byte	0x3f
	.zero		1


	//   ....[23]....
        /*091c*/ 	.word	0x00003f20
        /*0920*/ 	.word	0x00000059
        /*0924*/ 	.word	0x00019c90
        /*0928*/ 	.short	0x010a
        /*092a*/ 	.byte	0x3f
	.zero		1


	//   ....[24]....
        /*092c*/ 	.word	0x00005f30
        /*0930*/ 	.word	0x00000059
        /*0934*/ 	.word	0x00019c90
        /*0938*/ 	.short	0x010a
        /*093a*/ 	.byte	0x3f
	.zero		1


	//   ....[25]....
        /*093c*/ 	.word	0x00006100
        /*0940*/ 	.word	0x00000008
        /*0944*/ 	.word	0x00000000
        /*0948*/ 	.short	0x0101
        /*094a*/ 	.byte	0x3f
	.zero		1


	//   ....[26]....
        /*094c*/ 	.word	0x00006140
        /*0950*/ 	.word	0x00000059
        /*0954*/ 	.word	0x00019cb0
        /*0958*/ 	.short	0x010a
        /*095a*/ 	.byte	0x3f
	.zero		1


	//   ....[27]....
        /*095c*/ 	.word	0x000063b0
        /*0960*/ 	.word	0x00000059
        /*0964*/ 	.word	0x00000000
        /*0968*/ 	.short	0x0101
        /*096a*/ 	.byte	0x3f
	.zero		1


	//   ....[28]....
        /*096c*/ 	.word	0x00006c30
        /*0970*/ 	.word	0x00000012
        /*0974*/ 	.word	0x00019c00
        /*0978*/ 	.short	0x010a
        /*097a*/ 	.byte	0x3f
	.zero		1


	//   ....[29]....
        /*097c*/ 	.word	0x00006c80
        /*0980*/ 	.word	0x00000012
        /*0984*/ 	.word	0x00019c00
        /*0988*/ 	.short	0x010a
        /*098a*/ 	.byte	0x3f
	.zero		1


	//   ....[30]....
        /*098c*/ 	.word	0x00007320
        /*0990*/ 	.word	0x00000012
        /*0994*/ 	.word	0x00019c00
        /*0998*/ 	.short	0x010a
        /*099a*/ 	.byte	0x3f
	.zero		1


	//   ....[31]....
        /*099c*/ 	.word	0x00008d30
        /*09a0*/ 	.word	0x00000012
        /*09a4*/ 	.word	0x00019c00
        /*09a8*/ 	.short	0x010a
        /*09aa*/ 	.byte	0x3f
	.zero		1


	//   ....[32]....
        /*09ac*/ 	.word	0x0000ae70
        /*09b0*/ 	.word	0x00000003
        /*09b4*/ 	.word	0x00019c30
        /*09b8*/ 	.short	0x010a
        /*09ba*/ 	.byte	0x3f
	.zero		1


	//   ....[33]....
        /*09bc*/ 	.word	0x0000af20
        /*09c0*/ 	.word	0x00000003
        /*09c4*/ 	.word	0x00019c30
        /*09c8*/ 	.short	0x010a
        /*09ca*/ 	.byte	0x3f
	.zero		1


	//   ....[34]....
        /*09cc*/ 	.word	0x0000bfa0
        /*09d0*/ 	.word	0x00000003
        /*09d4*/ 	.word	0x00000000
        /*09d8*/ 	.short	0x0101
        /*09da*/ 	.byte	0x3f
	.zero		1


	//   ....[35]....
        /*09dc*/ 	.word	0x0000d120
        /*09e0*/ 	.word	0x0000000a
        /*09e4*/ 	.word	0x00019c30
        /*09e8*/ 	.short	0x010a
        /*09ea*/ 	.byte	0x3f
	.zero		1


	//   ....[36]....
        /*09ec*/ 	.word	0x0000d1a0
        /*09f0*/ 	.word	0x0000000a
        /*09f4*/ 	.word	0x00019c30
        /*09f8*/ 	.short	0x010a
        /*09fa*/ 	.byte	0x3f
	.zero		1


	//   ....[37]....
        /*09fc*/ 	.word	0x0000d3d0
        /*0a00*/ 	.word	0x0000000c
        /*0a04*/ 	.word	0x00019c50
        /*0a08*/ 	.short	0x010a
        /*0a0a*/ 	.byte	0x3f
	.zero		1


	//   ....[38]....
        /*0a0c*/ 	.word	0x0000d420
        /*0a10*/ 	.word	0x0000000c
        /*0a14*/ 	.word	0x00019c50
        /*0a18*/ 	.short	0x010a
        /*0a1a*/ 	.byte	0x3f
	.zero		1


	//   ....[39]....
        /*0a1c*/ 	.word	0x0000e1c0
        /*0a20*/ 	.word	0x0000000a
        /*0a24*/ 	.word	0x00000000
        /*0a28*/ 	.short	0x0101
        /*0a2a*/ 	.byte	0x3f
	.zero		1


	//   ....[40]....
        /*0a2c*/ 	.word	0x0000ed60
        /*0a30*/ 	.word	0x0000000c
        /*0a34*/ 	.word	0x00000000
        /*0a38*/ 	.short	0x0101
        /*0a3a*/ 	.byte	0x3f
	.zero		1


	//   ....[41]....
        /*0a3c*/ 	.word	0x0000ede0
        /*0a40*/ 	.word	0x00000005
        /*0a44*/ 	.word	0x00019c50
        /*0a48*/ 	.short	0x010a
        /*0a4a*/ 	.byte	0x3f
	.zero		1


	//   ....[42]....
        /*0a4c*/ 	.word	0x0000ee30
        /*0a50*/ 	.word	0x00000005
        /*0a54*/ 	.word	0x00019c50
        /*0a58*/ 	.short	0x010a
        /*0a5a*/ 	.byte	0x3f
	.zero		1


	//   ....[43]....
        /*0a5c*/ 	.word	0x0000f740
        /*0a60*/ 	.word	0x00000005
        /*0a64*/ 	.word	0x00000000
        /*0a68*/ 	.short	0x0101
        /*0a6a*/ 	.byte	0x3f
	.zero		1


	//   ....[44]....
        /*0a6c*/ 	.word	0x000109f0
        /*0a70*/ 	.word	0x00000014
        /*0a74*/ 	.word	0x00000000
        /*0a78*/ 	.short	0x0101
        /*0a7a*/ 	.byte	0x3f
	.zero		1


	//   ....[45]....
        /*0a7c*/ 	.word	0x00012880
        /*0a80*/ 	.word	0x00000006
        /*0a84*/ 	.word	0x00019c20
        /*0a88*/ 	.short	0x010a
        /*0a8a*/ 	.byte	0x3f
	.zero		1


	//   ....[46]....
        /*0a8c*/ 	.word	0x00012910
        /*0a90*/ 	.word	0x0000000a
        /*0a94*/ 	.word	0x00019ca0
        /*0a98*/ 	.short	0x010a
        /*0a9a*/ 	.byte	0x3f
	.zero		1


	//   ....[47]....
        /*0a9c*/ 	.word	0x00012d60
        /*0aa0*/ 	.word	0x0000000a
        /*0aa4*/ 	.word	0x00019cc0
        /*0aa8*/ 	.short	0x010a
        /*0aaa*/ 	.byte	0x3f
	.zero		1


	//   ....[48]....
        /*0aac*/ 	.word	0x00013270
        /*0ab0*/ 	.word	0x0000000a
        /*0ab4*/ 	.word	0x00019ca0
        /*0ab8*/ 	.short	0x010a
        /*0aba*/ 	.byte	0x3f
	.zero		1


	//   ....[49]....
        /*0abc*/ 	.word	0x000136b0
        /*0ac0*/ 	.word	0x0000000a
        /*0ac4*/ 	.word	0x00019cc0
        /*0ac8*/ 	.short	0x010a
        /*0aca*/ 	.byte	0x3f
	.zero		1


	//   ....[50]....
        /*0acc*/ 	.word	0x00014990
        /*0ad0*/ 	.word	0x00000005
        /*0ad4*/ 	.word	0x00019c80
        /*0ad8*/ 	.short	0x010a
        /*0ada*/ 	.byte	0x3f
	.zero		1


	//   ....[51]....
        /*0adc*/ 	.word	0x00014bf0
        /*0ae0*/ 	.word	0x00000005
        /*0ae4*/ 	.word	0x00019c40
        /*0ae8*/ 	.short	0x010a
        /*0aea*/ 	.byte	0x3f
	.zero		1


	//   ....[52]....
        /*0aec*/ 	.word	0x00015140
        /*0af0*/ 	.word	0x00000005
        /*0af4*/ 	.word	0x00019c20
        /*0af8*/ 	.short	0x010a
        /*0afa*/ 	.byte	0x3f
	.zero		1


	//   ....[53]....
        /*0afc*/ 	.word	0x00015430
        /*0b00*/ 	.word	0x00000003
        /*0b04*/ 	.word	0x00019c80
        /*0b08*/ 	.short	0x010a
        /*0b0a*/ 	.byte	0x3f
	.zero		1


	//   ....[54]....
        /*0b0c*/ 	.word	0x00015880
        /*0b10*/ 	.word	0x00000003
        /*0b14*/ 	.word	0x00019c40
        /*0b18*/ 	.short	0x010a
        /*0b1a*/ 	.byte	0x3f
	.zero		1


	//   ....[55]....
        /*0b1c*/ 	.word	0x00015d40
        /*0b20*/ 	.word	0x0000000d
        /*0b24*/ 	.word	0x00019c70
        /*0b28*/ 	.short	0x010a
        /*0b2a*/ 	.byte	0x3f
	.zero		1


	//   ....[56]....
        /*0b2c*/ 	.word	0x00015dd0
        /*0b30*/ 	.word	0x0000000d
        /*0b34*/ 	.word	0x00019c60
        /*0b38*/ 	.short	0x010a
        /*0b3a*/ 	.byte	0x3f
	.zero		1


	//   ....[57]....
        /*0b3c*/ 	.word	0x00016150
        /*0b40*/ 	.word	0x0000000d
        /*0b44*/ 	.word	0x00019c50
        /*0b48*/ 	.short	0x0101
        /*0b4a*/ 	.byte	0x3f
	.zero		1


	//   ....[58]....
        /*0b4c*/ 	.word	0x000161d0
        /*0b50*/ 	.word	0x00000003
        /*0b54*/ 	.word	0x00000000
        /*0b58*/ 	.short	0x0101
        /*0b5a*/ 	.byte	0x3f
	.zero		1


	//   ....[59]....
        /*0b5c*/ 	.word	0x00016390
        /*0b60*/ 	.word	0x00000003
        /*0b64*/ 	.word	0x00019c70
        /*0b68*/ 	.short	0x010a
        /*0b6a*/ 	.byte	0x3f
	.zero		1


	//   ....[60]....
        /*0b6c*/ 	.word	0x00016410
        /*0b70*/ 	.word	0x00000003
        /*0b74*/ 	.word	0x00019c60
        /*0b78*/ 	.short	0x010a
        /*0b7a*/ 	.byte	0x3f
	.zero		1


	//   ....[61]....
        /*0b7c*/ 	.word	0x000167a0
        /*0b80*/ 	.word	0x00000003
        /*0b84*/ 	.word	0x00019c50
        /*0b88*/ 	.short	0x0101
        /*0b8a*/ 	.byte	0x3f
	.zero		1


	//   ....[62]....
        /*0b8c*/ 	.word	0x00016830
        /*0b90*/ 	.word	0x00000000
        /*0b94*/ 	.word	0x00000000
        /*0b98*/ 	.short	0x0101
        /*0b9a*/ 	.byte	0x3f
	.zero		1


	//   ....[63]....
        /*0b9c*/ 	.word	0x000172e0
        /*0ba0*/ 	.word	0x00000009
        /*0ba4*/ 	.word	0x00019c20
        /*0ba8*/ 	.short	0x010a
        /*0baa*/ 	.byte	0x3f
	.zero		1


	//   ....[64]....
        /*0bac*/ 	.word	0x00017470
        /*0bb0*/ 	.word	0x00000007
        /*0bb4*/ 	.word	0x00000000
        /*0bb8*/ 	.short	0x010a
        /*0bba*/ 	.byte	0x3f
	.zero		1


	//   ....[65]....
        /*0bbc*/ 	.word	0x000174e0
        /*0bc0*/ 	.word	0x00000003
        /*0bc4*/ 	.word	0x00000000
        /*0bc8*/ 	.short	0x010a
        /*0bca*/ 	.byte	0x3f
	.zero		1


	//   ....[66]....
        /*0bcc*/ 	.word	0x00017530
        /*0bd0*/ 	.word	0x00000003
        /*0bd4*/ 	.word	0x00019c60
        /*0bd8*/ 	.short	0x010a
        /*0bda*/ 	.byte	0x3f
	.zero		1


	//   ....[67]....
        /*0bdc*/ 	.word	0x00017580
        /*0be0*/ 	.word	0x00000005
        /*0be4*/ 	.word	0x00019c60
        /*0be8*/ 	.short	0x010a
        /*0bea*/ 	.byte	0x3f
	.zero		1


	//   ....[68]....
        /*0bec*/ 	.word	0x000175c0
        /*0bf0*/ 	.word	0x00000003
        /*0bf4*/ 	.word	0x00019c80
        /*0bf8*/ 	.short	0x010a
        /*0bfa*/ 	.byte	0x3f
	.zero		1


	//   ....[69]....
        /*0bfc*/ 	.word	0x000175e0
        /*0c00*/ 	.word	0x00000005
        /*0c04*/ 	.word	0x00019c80
        /*0c08*/ 	.short	0x010a
        /*0c0a*/ 	.byte	0x3f
	.zero		1


	//   ....[70]....
        /*0c0c*/ 	.word	0x00017640
        /*0c10*/ 	.word	0x00000059
        /*0c14*/ 	.word	0x00019c90
        /*0c18*/ 	.short	0x010a
        /*0c1a*/ 	.byte	0x3f
	.zero		1


	//   ....[71]....
        /*0c1c*/ 	.word	0x00017690
        /*0c20*/ 	.word	0x00000059
        /*0c24*/ 	.word	0x00019c90
        /*0c28*/ 	.short	0x010a
        /*0c2a*/ 	.byte	0x3f
	.zero		1


	//   ....[72]....
        /*0c2c*/ 	.word	0x000176e0
        /*0c30*/ 	.word	0x00000059
        /*0c34*/ 	.word	0x00019c90
        /*0c38*/ 	.short	0x010a
        /*0c3a*/ 	.byte	0x3f
	.zero		1


	//   ....[73]....
        /*0c3c*/ 	.word	0x00017730
        /*0c40*/ 	.word	0x00000059
        /*0c44*/ 	.word	0x00019cb0
        /*0c48*/ 	.short	0x010a
        /*0c4a*/ 	.byte	0x3f
	.zero		1


	//   ....[74]....
        /*0c4c*/ 	.word	0x00017a00
        /*0c50*/ 	.word	0x00000012
        /*0c54*/ 	.word	0x00019c00
        /*0c58*/ 	.short	0x010a
        /*0c5a*/ 	.byte	0x3f
	.zero		1


	//   ....[75]....
        /*0c5c*/ 	.word	0x00017cd0
        /*0c60*/ 	.word	0x00000012
        /*0c64*/ 	.word	0x00019c00
        /*0c68*/ 	.short	0x010a
        /*0c6a*/ 	.byte	0x3f
	.zero		1


	//   ....[76]....
        /*0c6c*/ 	.word	0x00017d20
        /*0c70*/ 	.word	0x00000003
        /*0c74*/ 	.word	0x00019c30
        /*0c78*/ 	.short	0x010a
        /*0c7a*/ 	.byte	0x3f
	.zero		1


	//   ....[77]....
        /*0c7c*/ 	.word	0x00017d70
        /*0c80*/ 	.word	0x0000000a
        /*0c84*/ 	.word	0x00019c30
        /*0c88*/ 	.short	0x010a
        /*0c8a*/ 	.byte	0x3f
	.zero		1


	//   ....[78]....
        /*0c8c*/ 	.word	0x00017dc0
        /*0c90*/ 	.word	0x0000000c
        /*0c94*/ 	.word	0x00019c50
        /*0c98*/ 	.short	0x010a
        /*0c9a*/ 	.byte	0x3f
	.zero		1


	//   ....[79]....
        /*0c9c*/ 	.word	0x00017e10
        /*0ca0*/ 	.word	0x00000005
        /*0ca4*/ 	.word	0x00019c50
        /*0ca8*/ 	.short	0x010a
        /*0caa*/ 	.byte	0x3f
	.zero		1


	//   ....[80]....
        /*0cac*/ 	.word	0x00017fb0
        /*0cb0*/ 	.word	0x00000006
        /*0cb4*/ 	.word	0x00019c20
        /*0cb8*/ 	.short	0x010a
        /*0cba*/ 	.byte	0x3f
	.zero		1


	//   ....[81]....
        /*0cbc*/ 	.word	0x00018000
        /*0cc0*/ 	.word	0x0000000a
        /*0cc4*/ 	.word	0x00019ca0
        /*0cc8*/ 	.short	0x010a
        /*0cca*/ 	.byte	0x3f
	.zero		1


	//   ....[82]....
        /*0ccc*/ 	.word	0x00018050
        /*0cd0*/ 	.word	0x0000000a
        /*0cd4*/ 	.word	0x00019cc0
        /*0cd8*/ 	.short	0x010a
        /*0cda*/ 	.byte	0x3f
	.zero		1


	//   ....[83]....
        /*0cdc*/ 	.word	0x000180a0
        /*0ce0*/ 	.word	0x0000000a
        /*0ce4*/ 	.word	0x00019ca0
        /*0ce8*/ 	.short	0x010a
        /*0cea*/ 	.byte	0x3f
	.zero		1


	//   ....[84]....
        /*0cec*/ 	.word	0x000180f0
        /*0cf0*/ 	.word	0x0000000a
        /*0cf4*/ 	.word	0x00019cc0
        /*0cf8*/ 	.short	0x010a
        /*0cfa*/ 	.byte	0x3f
	.zero		1


	//   ....[85]....
        /*0cfc*/ 	.word	0x00018290
        /*0d00*/ 	.word	0x00000005
        /*0d04*/ 	.word	0x00019c80
        /*0d08*/ 	.short	0x010a
        /*0d0a*/ 	.byte	0x3f
	.zero		1


	//   ....[86]....
        /*0d0c*/ 	.word	0x000182e0
        /*0d10*/ 	.word	0x00000005
        /*0d14*/ 	.word	0x00019c40
        /*0d18*/ 	.short	0x010a
        /*0d1a*/ 	.byte	0x3f
	.zero		1


	//   ....[87]....
        /*0d1c*/ 	.word	0x00018360
        /*0d20*/ 	.word	0x00000004
        /*0d24*/ 	.word	0x00019c20
        /*0d28*/ 	.short	0x010a
        /*0d2a*/ 	.byte	0x3f
	.zero		1


	//   ....[88]....
        /*0d2c*/ 	.word	0x000183b0
        /*0d30*/ 	.word	0x00000003
        /*0d34*/ 	.word	0x00019c80
        /*0d38*/ 	.short	0x010a
        /*0d3a*/ 	.byte	0x3f
	.zero		1


	//   ....[89]....
        /*0d3c*/ 	.word	0x00018400
        /*0d40*/ 	.word	0x00000003
        /*0d44*/ 	.word	0x00019c40
        /*0d48*/ 	.short	0x010a
        /*0d4a*/ 	.byte	0x3f
	.zero		1


	//   ....[90]....
        /*0d4c*/ 	.word	0x00018450
        /*0d50*/ 	.word	0x0000000d
        /*0d54*/ 	.word	0x00019c70
        /*0d58*/ 	.short	0x010a
        /*0d5a*/ 	.byte	0x3f
	.zero		1


	//   ....[91]....
        /*0d5c*/ 	.word	0x000184a0
        /*0d60*/ 	.word	0x0000000d
        /*0d64*/ 	.word	0x00019c60
        /*0d68*/ 	.short	0x010a
        /*0d6a*/ 	.byte	0x3f
	.zero		1


	//   ....[92]....
        /*0d6c*/ 	.word	0x000184f0
        /*0d70*/ 	.word	0x00000003
        /*0d74*/ 	.word	0x00019c70
        /*0d78*/ 	.short	0x010a
        /*0d7a*/ 	.byte	0x3f
	.zero		1


	//   ....[93]....
        /*0d7c*/ 	.word	0x00018540
        /*0d80*/ 	.word	0x00000003
        /*0d84*/ 	.word	0x00019c60
        /*0d88*/ 	.short	0x010a
        /*0d8a*/ 	.byte	0x3f
	.zero		1


	//   ....[94]....
        /*0d8c*/ 	.word	0x00018ec0
        /*0d90*/ 	.word	0x00000009
        /*0d94*/ 	.word	0x00019c20
        /*0d98*/ 	.short	0x010a
        /*0d9a*/ 	.byte	0x3f
	.zero		1


	//   ....[95]....
        /*0d9c*/ 	.word	0x00019060
        /*0da0*/ 	.word	0x00000007
        /*0da4*/ 	.word	0x00000000
        /*0da8*/ 	.short	0x010a
        /*0daa*/ 	.byte	0x3f
	.zero		1


	//   ....[96]....
        /*0dac*/ 	.word	0x000190b0
        /*0db0*/ 	.word	0x00000003
        /*0db4*/ 	.word	0x00000000
        /*0db8*/ 	.short	0x010a
        /*0dba*/ 	.byte	0x3f
	.zero		1


	//   ....[97]....
        /*0dbc*/ 	.word	0x00019100
        /*0dc0*/ 	.word	0x00000003
        /*0dc4*/ 	.word	0x00019c60
        /*0dc8*/ 	.short	0x010a
        /*0dca*/ 	.byte	0x3f
	.zero		1


	//   ....[98]....
        /*0dcc*/ 	.word	0x00019150
        /*0dd0*/ 	.word	0x00000005
        /*0dd4*/ 	.word	0x00019c60
        /*0dd8*/ 	.short	0x010a
        /*0dda*/ 	.byte	0x3f
	.zero		1


	//   ....[99]....
        /*0ddc*/ 	.word	0x000191a0
        /*0de0*/ 	.word	0x00000003
        /*0de4*/ 	.word	0x00019c80
        /*0de8*/ 	.short	0x010a
        /*0dea*/ 	.byte	0x3f
	.zero		1


	//----- nvinfo : EIATTR_NUM_MBARRIERS
	.align		4
.L_149:
        /*0dec*/ 	.byte	0x03, 0x38
        /*0dee*/ 	.short	0x0016


	//----- nvinfo : EIATTR_EXIT_INSTR_OFFSETS
	.align		4
        /*0df0*/ 	.byte	0x04, 0x1c
        /*0df2*/ 	.short	(.L_151 - .L_150)


	//   ....[0]....
.L_150:
        /*0df4*/ 	.word	0x00017630


	//----- nvinfo : EIATTR_MAX_THREADS
	.align		4
.L_151:
        /*0df8*/ 	.byte	0x04, 0x05
        /*0dfa*/ 	.short	(.L_153 - .L_152)
.L_152:
        /*0dfc*/ 	.word	0x00000200
        /*0e00*/ 	.word	0x00000001
        /*0e04*/ 	.word	0x00000001


	//----- nvinfo : EIATTR_CRS_STACK_SIZE
	.align		4
.L_153:
        /*0e08*/ 	.byte	0x04, 0x1e
        /*0e0a*/ 	.short	(.L_155 - .L_154)
.L_154:
        /*0e0c*/ 	.word	0x00000000


	//----- nvinfo : EIATTR_CBANK_PARAM_SIZE
	.align		4
.L_155:
        /*0e10*/ 	.byte	0x03, 0x19
        /*0e12*/ 	.short	0x0a70


	//----- nvinfo : EIATTR_PARAM_CBANK
	.align		4
        /*0e14*/ 	.byte	0x04, 0x0a
        /*0e16*/ 	.short	(.L_157 - .L_156)
	.align		4
.L_156:
        /*0e18*/ 	.word	index@(.nv.constant0._ZN7cutlass13device_kernelIN5flash11enable_sm90INS1_16FlashAttnFwdSm90INS1_25CollectiveMainloopFwdSm90ILi2EN4cute5tupleIJNS5_1CILi1EEES8_S8_EEENS6_IJNS7_ILi192EEENS7_ILi128EEENS7_ILi96EEEEEELi96ENS_12float_e4m3_tEfNS_4arch4Sm90ELb0ELb0ELb0ELb1ELb0ELb1ELb0ELb1ELb1ELb0ELb0ELb0EEENS1_21CollectiveEpilogueFwdINS6_IJSA_SC_SB_EEES9_NS_10bfloat16_tESG_Li384ELb1ELb0ELb0ELb1EEENS1_36VarlenDynamicPersistentTileSchedulerILi192ELi128ELi384ELi128ELb0ELb0ELb1ELb0ELb1ELb1EEEEEEEEEvNT_6ParamsE)
        /*0e1c*/ 	.short	0x0210
        /*0e1e*/ 	.short	0x0a70


	//----- nvinfo : EIATTR_SW_WAR
	.align		4
.L_157:
        /*0e20*/ 	.byte	0x04, 0x36
        /*0e22*/ 	.short	(.L_159 - .L_158)
.L_158:
        /*0e24*/ 	.word	0x00000008
.L_159:


//--------------------- .nv.info._ZN7cutlass13device_kernelIN5flash11enable_sm90INS1_16FlashAttnFwdSm90INS1_25CollectiveMainloopFwdSm90ILi2EN4cute5tupleIJNS5_1CILi1EEES8_S8_EEENS6_IJNS7_ILi192EEENS7_ILi128EEENS7_ILi96EEEEEELi96ENS_12float_e4m3_tEfNS_4arch4Sm90ELb0ELb1ELb0ELb0ELb0ELb0ELb0ELb1ELb1ELb0ELb0ELb0EEENS1_21CollectiveEpilogueFwdINS6_IJSA_SC_SB_EEES9_NS_10bfloat16_tESG_Li384ELb0ELb0ELb0ELb1EEENS1_30DynamicPersistentTileSchedulerILi384ELi128ELb0ELb0ELb1EEEEEEEEEvNT_6ParamsE --------------------------
	.section	.nv.info._ZN7cutlass13device_kernelIN5flash11enable_sm90INS1_16FlashAttnFwdSm90INS1_25CollectiveMainloopFwdSm90ILi2EN4cute5tupleIJNS5_1CILi1EEES8_S8_EEENS6_IJNS7_ILi192EEENS7_ILi128EEENS7_ILi96EEEEEELi96ENS_12float_e4m3_tEfNS_4arch4Sm90ELb0ELb1ELb0ELb0ELb0ELb0ELb0ELb1ELb1ELb0ELb0ELb0EEENS1_21CollectiveEpilogueFwdINS6_IJSA_SC_SB_EEES9_NS_10bfloat16_tESG_Li384ELb0ELb0ELb0ELb1EEENS1_30DynamicPersistentTileSchedulerILi384ELi128ELb0ELb0ELb1EEEEEEEEEvNT_6ParamsE,"",@"SHT_CUDA_INFO"
	.sectionflags	@""
	.align	4


	//----- nvinfo : EIATTR_CUDA_API_VERSION
	.align		4
        /*0000*/ 	.byte	0x04, 0x37
        /*0002*/ 	.short	(.L_161 - .L_160)
.L_160:
        /*0004*/ 	.word	0x00000082


	//----- nvinfo : EIATTR_KPARAM_INFO
	.align		4
.L_161:
        /*0008*/ 	.byte	0x04, 0x17
        /*000a*/ 	.short	(.L_163 - .L_162)
.L_162:
        /*000c*/ 	.word	0x00000000
        /*0010*/ 	.short	0x0000
        /*0012*/ 	.short	0x0070
        /*0014*/ 	.byte	0x00, 0xf0, 0x01, 0x2e


	//----- nvinfo : EIATTR_SPARSE_MMA_MASK
	.align		4
.L_163:
        /*0018*/ 	.byte	0x03, 0x50
        /*001a*/ 	.short	0x0000


	//----- nvinfo : EIATTR_MAXREG_COUNT
	.align		4
        /*001c*/ 	.byte	0x03, 0x1b
        /*001e*/ 	.short	0x0080


	//----- nvinfo : EIATTR_NUM_BARRIERS
	.align		4
        /*0020*/ 	.byte	0x02, 0x4c
        /*0022*/ 	.byte	0x09
	.zero		1


	//----- nvinfo : EIATTR_EXTERNS
	.align		4
        /*0024*/ 	.byte	0x04, 0x0f
        /*0026*/ 	.short	(.L_165 - .L_164)


	//   ....[0]....
	.align		4
.L_164:
        /*0028*/ 	.word	index@(__assertfail)


	//----- nvinfo : EIATTR_ANNOTATIONS
	.align		4
.L_165:
        /*002c*/ 	.byte	0x04, 0x55
        /*002e*/ 	.short	(.L_167 - .L_166)


	//   ....[0]....
.L_166:
        /*0030*/ 	.word	0x00000001
        /*0034*/ 	.byte	0xa0, 0x0d, 0x00, 0x00, 0x01, 0x00, 0x00, 0x00, 0xd0, 0x1d, 0x00, 0x00, 0x01, 0x00, 0x00, 0x00
        /*0044*/ 	.byte	0x90, 0xce, 0x00, 0x00


	//----- nvinfo : EIATTR_MERCURY_ISA_VERSION
	.align		4
.L_167:
        /*0048*/ 	.byte	0x03, 0x5f
        /*004a*/ 	.short	0x0101


	//----- nvinfo : EIATTR_INT_WARP_WIDE_INSTR_OFFSETS
	.align		4
        /*004c*/ 	.byte	0x04, 0x31
        /*004e*/ 	.short	(.L_169 - .L_168)


	//   ....[0]....
.L_168:
        /*0050*/ 	.word	0x00000190


	//   ....[1]....
        /*0054*/ 	.word	0x000001c0


	//   ....[2]....
        /*0058*/ 	.word	0x000001d0


	//   ....[3]....
        /*005c*/ 	.word	0x0000ebf0


	//   ....[4]....
        /*0060*/ 	.word	0x0000ec80


	//   ....[5]....
        /*0064*/ 	.word	0x0000f350


	//   ....[6]....
        /*0068*/ 	.word	0x00010c80


	//   ....[7]....
        /*006c*/ 	.word	0x00010d10


	//----- nvinfo : EIATTR_COOP_GROUP_MASK_REGIDS
	.align		4
.L_169:
        /*0070*/ 	.byte	0x04, 0x29
        /*0072*/ 	.short	(.L_171 - .L_170)


	//   ....[0]....
.L_170:
        /*0074*/ 	.word	0xffffffff


	//   ....[1]....
        /*0078*/ 	.word	0xffffffff


	//   ....[2]....
        /*007c*/ 	.word	0xffffffff


	//   ....[3]....
        /*0080*/ 	.word	0xffffffff


	//   ....[4]....
        /*0084*/ 	.word	0xffffffff


	//   ....[5]....
        /*0088*/ 	.word	0xffffffff


	//   ....[6]....
        /*008c*/ 	.word	0xffffffff


	//   ....[7]....
        /*0090*/ 	.word	0xffffffff


	//   ....[8]....
        /*0094*/ 	.word	0xffffffff


	//   ....[9]....
        /*0098*/ 	.word	0xffffffff


	//   ....[10]....
        /*009c*/ 	.word	0xffffffff


	//   ....[11]....
        /*00a0*/ 	.word	0xffffffff


	//   ....[12]....
        /*00a4*/ 	.word	0xffffffff


	//   ....[13]....
        /*00a8*/ 	.word	0xffffffff


	//   ....[14]....
        /*00ac*/ 	.word	0xffffffff


	//   ....[15]....
        /*00b0*/ 	.word	0xffffffff


	//   ....[16]....
        /*00b4*/ 	.word	0xffffffff


	//   ....[17]....
        /*00b8*/ 	.word	0xffffffff


	//   ....[18]....
        /*00bc*/ 	.word	0xffffffff


	//   ....[19]....
        /*00c0*/ 	.word	0xffffffff


	//   ....[20]....
        /*00c4*/ 	.word	0xffffffff


	//   ....[21]....
        /*00c8*/ 	.word	0xffffffff


	//   ....[22]....
        /*00cc*/ 	.word	0xffffffff


	//   ....[23]....
        /*00d0*/ 	.word	0xffffffff


	//   ....[24]....
        /*00d4*/ 	.word	0xffffffff


	//   ....[25]....
        /*00d8*/ 	.word	0xffffffff


	//   ....[26]....
        /*00dc*/ 	.word	0xffffffff


	//   ....[27]....
        /*00e0*/ 	.word	0xffffffff


	//   ....[28]....
        /*00e4*/ 	.word	0xffffffff


	//   ....[29]....
        /*00e8*/ 	.word	0xffffffff


	//   ....[30]....
        /*00ec*/ 	.word	0xffffffff


	//   ....[31]....
        /*00f0*/ 	.word	0xffffffff


	//   ....[32]....
        /*00f4*/ 	.word	0xffffffff


	//   ....[33]....
        /*00f8*/ 	.word	0xffffffff


	//   ....[34]....
        /*00fc*/ 	.word	0xffffffff


	//   ....[35]....
        /*0100*/ 	.word	0xffffffff


	//   ....[36]....
        /*0104*/ 	.word	0xffffffff


	//   ....[37]....
        /*0108*/ 	.word	0xffffffff


	//   ....[38]....
        /*010c*/ 	.word	0xffffffff


	//   ....[39]....
        /*0110*/ 	.word	0xffffffff


	//   ....[40]....
        /*0114*/ 	.word	0xffffffff


	//   ....[41]....
        /*0118*/ 	.word	0xffffffff


	//   ....[42]....
        /*011c*/ 	.word	0xffffffff


	//   ....[43]....
        /*0120*/ 	.word	0xffffffff


	//   ....[44]....
        /*0124*/ 	.word	0xffffffff


	//   ....[45]....
        /*0128*/ 	.word	0xffffffff


	//   ....[46]....
        /*012c*/ 	.word	0xffffffff


	//   ....[47]....
        /*0130*/ 	.word	0xffffffff


	//   ....[48]....
        /*0134*/ 	.word	0xffffffff


	//   ....[49]....
        /*0138*/ 	.word	0xffffffff


	//   ....[50]....
        /*013c*/ 	.word	0xffffffff


	//   ....[51]....
        /*0140*/ 	.word	0xffffffff


	//   ....[52]....
        /*0144*/ 	.word	0xffffffff


	//   ....[53]....
        /*0148*/ 	.word	0xffffffff


	//   ....[54]....
        /*014c*/ 	.word	0xffffffff


	//   ....[55]....
        /*0150*/ 	.word	0xffffffff


	//   ....[56]....
        /*0154*/ 	.word	0xffffffff


	//   ....[57]....
        /*0158*/ 	.word	0x0500000f


	//   ....[58]....
        /*015c*/ 	.word	0x0500000f


	//----- nvinfo : EIATTR_COOP_GROUP_INSTR_OFFSETS
	.align		4
.L_171:
        /*0160*/ 	.byte	0x04, 0x28
        /*0162*/ 	.short	(.L_173 - .L_172)


	//   ....[0]....
.L_172:
        /*0164*/ 	.word	0x00000060


	//   ....[1]....
        /*0168*/ 	.word	0x000001a0


	//   ....[2]....
        /*016c*/ 	.word	0x000001f0


	//   ....[3]....
        /*0170*/ 	.word	0x000003e0


	//   ....[4]....
        /*0174*/ 	.word	0x00000540


	//   ....[5]....
        /*0178*/ 	.word	0x00000660


	//   ....[6]....
        /*017c*/ 	.word	0x000007c0


	//   ....[7]....
        /*0180*/ 	.word	0x00001a80


	//   ....[8]....
        /*0184*/ 	.word	0x000034a0


	//   ....[9]....
        /*0188*/ 	.word	0x000035b0


	//   ....[10]....
        /*018c*/ 	.word	0x00003ef0


	//   ....[11]....
        /*0190*/ 	.word	0x00003f60


	//   ....[12]....
        /*0194*/ 	.word	0x00006060


	//   ....[13]....
        /*0198*/ 	.word	0x00006100


	//   ....[14]....
        /*019c*/ 	.word	0x000069d0


	//   ....[15]....
        /*01a0*/ 	.word	0x00006a50


	//   ....[16]....
        /*01a4*/ 	.word	0x00008370


	//   ....[17]....
        /*01a8*/ 	.word	0x00008380


	//   ....[18]....
        /*01ac*/ 	.word	0x000083e0


	//   ....[19]....
        /*01b0*/ 	.word	0x000083f0


	//   ....[20]....
        /*01b4*/ 	.word	0x0000aa60


	//   ....[21]....
        /*01b8*/ 	.word	0x0000ab60


	//   ....[22]....
        /*01bc*/ 	.word	0x0000b3a0


	//   ....[23]....
        /*01c0*/ 	.word	0x0000b440


	//   ....[24]....
        /*01c4*/ 	.word	0x0000c6b0


	//   ....[25]....
        /*01c8*/ 	.word	0x0000c6d0


	//   ....[26]....
        /*01cc*/ 	.word	0x0000c740


	//   ....[27]....
        /*01d0*/ 	.word	0x0000c750


	//   ....[28]....
        /*01d4*/ 	.word	0x0000d460


	//   ....[29]....
        /*01d8*/ 	.word	0x0000d490


	//   ....[30]....
        /*01dc*/ 	.word	0x0000d4b0


	//   ....[31]....
        /*01e0*/ 	.word	0x0000d4c0


	//   ....[32]....
        /*01e4*/ 	.word	0x0000d4d0


	//   ....[33]....
        /*01e8*/ 	.word	0x0000d4e0


	//   ....[34]....
        /*01ec*/ 	.word	0x0000d4f0


	//   ....[35]....
        /*01f0*/ 	.word	0x0000d500


	//   ....[36]....
        /*01f4*/ 	.word	0x0000d510


	//   ....[37]....
        /*01f8*/ 	.word	0x0000d520


	//   ....[38]....
        /*01fc*/ 	.word	0x0000d540


	//   ....[39]....
        /*0200*/ 	.word	0x0000d550


	//   ....[40]....
        /*0204*/ 	.word	0x0000d570


	//   ....[41]....
        /*0208*/ 	.word	0x0000d580


	//   ....[42]....
        /*020c*/ 	.word	0x0000d590


	//   ....[43]....
        /*0210*/ 	.word	0x0000d5a0


	//   ....[44]....
        /*0214*/ 	.word	0x0000d5b0


	//   ....[45]....
        /*0218*/ 	.word	0x0000d5c0


	//   ....[46]....
        /*021c*/ 	.word	0x0000d5d0


	//   ....[47]....
        /*0220*/ 	.word	0x0000d5e0


	//   ....[48]....
        /*0224*/ 	.word	0x0000d5f0


	//   ....[49]....
        /*0228*/ 	.word	0x0000d600


	//   ....[50]....
        /*022c*/ 	.word	0x0000d610


	//   ....[51]....
        /*0230*/ 	.word	0x0000d620


	//   ....[52]....
        /*0234*/ 	.word	0x0000d910


	//   ....[53]....
        /*0238*/ 	.word	0x0000e1e0


	//   ....[54]....
        /*023c*/ 	.word	0x0000f440


	//   ....[55]....
        /*0240*/ 	.word	0x00011310


	//   ....[56]....
        /*0244*/ 	.word	0x00011460


	//   ....[57]....
        /*0248*/ 	.word	0x00011af0


	//   ....[58]....
        /*024c*/ 	.word	0x00011f30


	//----- nvinfo : EIATTR_REG_RECONFIG
	.align		4
.L_173:
        /*0250*/ 	.byte	0x01, 0x54
	.zero		2


	//----- nvinfo : EIATTR_SYSCALL_OFFSETS
	.align		4
        /*0254*/ 	.byte	0x04, 0x46
        /*0256*/ 	.short	(.L_175 - .L_174)


	//   ....[0]....
.L_174:
        /*0258*/ 	.word	0x00001c30


	//   ....[1]....
        /*025c*/ 	.word	0x0000ee10


	//   ....[2]....
        /*0260*/ 	.word	0x0000ef70


	//   ....[3]....
        /*0264*/ 	.word	0x0000f0b0


	//   ....[4]....
        /*0268*/ 	.word	0x0000f1d0


	//----- nvinfo : EIATTR_MBARRIER_INSTR_OFFSETS
	.align		4
.L_175:
        /*026c*/ 	.byte	0x04, 0x39
        /*026e*/ 	.short	(.L_177 - .L_176)


	//   ....[0]....
.L_176:
        /*0270*/ 	.word	0x00000290
        /*0274*/ 	.word	0x000000ff
        /*0278*/ 	.word	0x00019c00
        /*027c*/ 	.short	0x0100
        /*027e*/ 	.byte	0x06
	.zero		1


	//   ....[1]....
        /*0280*/ 	.word	0x000002a0
        /*0284*/ 	.word	0x000000ff
        /*0288*/ 	.word	0x00019c20
        /*028c*/ 	.short	0x0100
        /*028e*/ 	.byte	0x06
	.zero		1


	//   ....[2]....
        /*0290*/ 	.word	0x00000390
        /*0294*/ 	.word	0x000000ff
        /*0298*/ 	.word	0x00019c30
        /*029c*/ 	.short	0x0100
        /*029e*/ 	.byte	0x08
	.zero		1


	//   ....[3]....
        /*02a0*/ 	.word	0x000003a0
        /*02a4*/ 	.word	0x000000ff
        /*02a8*/ 	.word	0x00019c40
        /*02ac*/ 	.short	0x0100
        /*02ae*/ 	.byte	0x08
	.zero		1


	//   ....[4]....
        /*02b0*/ 	.word	0x000003b0
        /*02b4*/ 	.word	0x000000ff
        /*02b8*/ 	.word	0x00019c38
        /*02bc*/ 	.short	0x0100
        /*02be*/ 	.byte	0x08
	.zero		1


	//   ....[5]....
        /*02c0*/ 	.word	0x000003c0
        /*02c4*/ 	.word	0x000000ff
        /*02c8*/ 	.word	0x00019c48
        /*02cc*/ 	.short	0x0100
        /*02ce*/ 	.byte	0x08
	.zero		1


	//   ....[6]....
        /*02d0*/ 	.word	0x000004f0
        /*02d4*/ 	.word	0x000000ff
        /*02d8*/ 	.word	0x00019c50
        /*02dc*/ 	.short	0x0100
        /*02de*/ 	.byte	0x08
	.zero		1


	//   ....[7]....
        /*02e0*/ 	.word	0x00000500
        /*02e4*/ 	.word	0x000000ff
        /*02e8*/ 	.word	0x00019c60
        /*02ec*/ 	.short	0x0100
        /*02ee*/ 	.byte	0x08
	.zero		1


	//   ....[8]....
        /*02f0*/ 	.word	0x00000510
        /*02f4*/ 	.word	0x000000ff
        /*02f8*/ 	.word	0x00019c58
        /*02fc*/ 	.short	0x0100
        /*02fe*/ 	.byte	0x08
	.zero		1


	//   ....[9]....
        /*0300*/ 	.word	0x00000520
        /*0304*/ 	.word	0x000000ff
        /*0308*/ 	.word	0x00019c68
        /*030c*/ 	.short	0x0100
        /*030e*/ 	.byte	0x08
	.zero		1


	//   ....[10]....
        /*0310*/ 	.word	0x00000610
        /*0314*/ 	.word	0x000000ff
        /*0318*/ 	.word	0x00019c70
        /*031c*/ 	.short	0x0100
        /*031e*/ 	.byte	0x06
	.zero		1


	//   ....[11]....
        /*0320*/ 	.word	0x00000620
        /*0324*/ 	.word	0x000000ff
        /*0328*/ 	.word	0x00019c80
        /*032c*/ 	.short	0x0100
        /*032e*/ 	.byte	0x06
	.zero		1


	//   ....[12]....
        /*0330*/ 	.word	0x00000630
        /*0334*/ 	.word	0x000000ff
        /*0338*/ 	.word	0x00019c78
        /*033c*/ 	.short	0x0100
        /*033e*/ 	.byte	0x06
	.zero		1


	//   ....[13]....
        /*0340*/ 	.word	0x00000640
        /*0344*/ 	.word	0x000000ff
        /*0348*/ 	.word	0x00019c88
        /*034c*/ 	.short	0x0100
        /*034e*/ 	.byte	0x06
	.zero		1


	//   ....[14]....
        /*0350*/ 	.word	0x00000770
        /*0354*/ 	.word	0x000000ff
        /*0358*/ 	.word	0x00019c90
        /*035c*/ 	.short	0x0100
        /*035e*/ 	.byte	0x08
	.zero		1


	//   ....[15]....
        /*0360*/ 	.word	0x00000780
        /*0364*/ 	.word	0x000000ff
        /*0368*/ 	.word	0x00019ca0
        /*036c*/ 	.short	0x0100
        /*036e*/ 	.byte	0x08
	.zero		1


	//   ....[16]....
        /*0370*/ 	.word	0x00000790
        /*0374*/ 	.word	0x000000ff
        /*0378*/ 	.word	0x00019c98
        /*037c*/ 	.short	0x0100
        /*037e*/ 	.byte	0x08
	.zero		1


	//   ....[17]....
        /*0380*/ 	.word	0x000007a0
        /*0384*/ 	.word	0x000000ff
        /*0388*/ 	.word	0x00019ca8
        /*038c*/ 	.short	0x0100
        /*038e*/ 	.byte	0x08
	.zero		1


	//   ....[18]....
        /*0390*/ 	.word	0x000008d0
        /*0394*/ 	.word	0x000000ff
        /*0398*/ 	.word	0x00019cb0
        /*039c*/ 	.short	0x0100
        /*039e*/ 	.byte	0x08
	.zero		1


	//   ....[19]....
        /*03a0*/ 	.word	0x000008e0
        /*03a4*/ 	.word	0x000000ff
        /*03a8*/ 	.word	0x00019cc0
        /*03ac*/ 	.short	0x0100
        /*03ae*/ 	.byte	0x08
	.zero		1


	//   ....[20]....
        /*03b0*/ 	.word	0x000008f0
        /*03b4*/ 	.word	0x000000ff
        /*03b8*/ 	.word	0x00019cb8
        /*03bc*/ 	.short	0x0100
        /*03be*/ 	.byte	0x08
	.zero		1


	//   ....[21]....
        /*03c0*/ 	.word	0x00000900
        /*03c4*/ 	.word	0x000000ff
        /*03c8*/ 	.word	0x00019cc8
        /*03cc*/ 	.short	0x0100
        /*03ce*/ 	.byte	0x08
	.zero		1


	//   ....[22]....
        /*03d0*/ 	.word	0x00001cb0
        /*03d4*/ 	.word	0x000000ff
        /*03d8*/ 	.word	0x00019c00
        /*03dc*/ 	.short	0x010a
        /*03de*/ 	.byte	0x2f
	.zero		1


	//   ....[23]....
        /*03e0*/ 	.word	0x00001d30
        /*03e4*/ 	.word	0x00000005
        /*03e8*/ 	.word	0x00019c30
        /*03ec*/ 	.short	0x010a
        /*03ee*/ 	.byte	0x3f
	.zero		1


	//   ....[24]....
        /*03f0*/ 	.word	0x00001d90
        /*03f4*/ 	.word	0x00000005
        /*03f8*/ 	.word	0x00019c30
        /*03fc*/ 	.short	0x010a
        /*03fe*/ 	.byte	0x3f
	.zero		1


	//   ....[25]....
        /*0400*/ 	.word	0x000020a0
        /*0404*/ 	.word	0x00000000
        /*0408*/ 	.word	0x00000000
        /*040c*/ 	.short	0x0101
        /*040e*/ 	.byte	0x3f
	.zero		1


	//   ....[26]....
        /*0410*/ 	.word	0x00004e90
        /*0414*/ 	.word	0x000000ff
        /*0418*/ 	.word	0x00019c30
        /*041c*/ 	.short	0x010a
        /*041e*/ 	.byte	0x19
	.zero		1


	//   ....[27]....
        /*0420*/ 	.word	0x00004ed0
        /*0424*/ 	.word	0x000000ff
        /*0428*/ 	.word	0x00019c30
        /*042c*/ 	.short	0x010a
        /*042e*/ 	.byte	0x19
	.zero		1


	//   ....[28]....
        /*0430*/ 	.word	0x00005030
        /*0434*/ 	.word	0x000000ff
        /*0438*/ 	.word	0x00019c50
        /*043c*/ 	.short	0x010a
        /*043e*/ 	.byte	0x0b
	.zero		1


	//   ....[29]....
        /*0440*/ 	.word	0x00005070
        /*0444*/ 	.word	0x000000ff
        /*0448*/ 	.word	0x00019c50
        /*044c*/ 	.short	0x010a
        /*044e*/ 	.byte	0x0b
	.zero		1


	//   ....[30]....
        /*0450*/ 	.word	0x00005300
        /*0454*/ 	.word	0x00000008
        /*0458*/ 	.word	0x00000000
        /*045c*/ 	.short	0x0101
        /*045e*/ 	.byte	0x3f
	.zero		1


	//   ....[31]....
        /*0460*/ 	.word	0x000074c0
        /*0464*/ 	.word	0x000000ff
        /*0468*/ 	.word	0x00000000
        /*046c*/ 	.short	0x0101
        /*046e*/ 	.byte	0x06
	.zero		1


	//   ....[32]....
        /*0470*/ 	.word	0x00007c90
        /*0474*/ 	.word	0x000000ff
        /*0478*/ 	.word	0x00019c30
        /*047c*/ 	.short	0x010a
        /*047e*/ 	.byte	0x14
	.zero		1


	//   ....[33]....
        /*0480*/ 	.word	0x00007cd0
        /*0484*/ 	.word	0x000000ff
        /*0488*/ 	.word	0x00019c30
        /*048c*/ 	.short	0x010a
        /*048e*/ 	.byte	0x14
	.zero		1


	//   ....[34]....
        /*0490*/ 	.word	0x00007e30
        /*0494*/ 	.word	0x000000ff
        /*0498*/ 	.word	0x00019c50
        /*049c*/ 	.short	0x010a
        /*049e*/ 	.byte	0x0b
	.zero		1


	//   ....[35]....
        /*04a0*/ 	.word	0x00007e70
        /*04a4*/ 	.word	0x000000ff
        /*04a8*/ 	.word	0x00019c50
        /*04ac*/ 	.short	0x010a
        /*04ae*/ 	.byte	0x0b
	.zero		1


	//   ....[36]....
        /*04b0*/ 	.word	0x00008fb0
        /*04b4*/ 	.word	0x00000004
        /*04b8*/ 	.word	0x00000000
        /*04bc*/ 	.short	0x0101
        /*04be*/ 	.byte	0x3f
	.zero		1


	//   ....[37]....
        /*04c0*/ 	.word	0x00009280
        /*04c4*/ 	.word	0x000000ff
        /*04c8*/ 	.word	0x00000000
        /*04cc*/ 	.short	0x0101
        /*04ce*/ 	.byte	0x06
	.zero		1


	//   ....[38]....
        /*04d0*/ 	.word	0x000098b0
        /*04d4*/ 	.word	0x000000ff
        /*04d8*/ 	.word	0x00019c30
        /*04dc*/ 	.short	0x010a
        /*04de*/ 	.byte	0x18
	.zero		1


	//   ....[39]....
        /*04e0*/ 	.word	0x000098f0
        /*04e4*/ 	.word	0x000000ff
        /*04e8*/ 	.word	0x00019c30
        /*04ec*/ 	.short	0x010a
        /*04ee*/ 	.byte	0x18
	.zero		1


	//   ....[40]....
        /*04f0*/ 	.word	0x00009a50
        /*04f4*/ 	.word	0x000000ff
        /*04f8*/ 	.word	0x00019c50
        /*04fc*/ 	.short	0x010a
        /*04fe*/ 	.byte	0x0b
	.zero		1


	//   ....[41]....
        /*0500*/ 	.word	0x00009a90
        /*0504*/ 	.word	0x000000ff
        /*0508*/ 	.word	0x00019c50
        /*050c*/ 	.short	0x010a
        /*050e*/ 	.byte	0x0b
	.zero		1


	//   ....[42]....
        /*0510*/ 	.word	0x00009d00
        /*0514*/ 	.word	0x00000002
        /*0518*/ 	.word	0x00000000
        /*051c*/ 	.short	0x0101
        /*051e*/ 	.byte	0x3f
	.zero		1


	//   ....[43]....
        /*0520*/ 	.word	0x0000bec0
        /*0524*/ 	.word	0x000000ff
        /*0528*/ 	.word	0x00000000
        /*052c*/ 	.short	0x0101
        /*052e*/ 	.byte	0x06
	.zero		1


	//   ....[44]....
        /*0530*/ 	.word	0x0000c3e0
        /*0534*/ 	.word	0x000000ff
        /*0538*/ 	.word	0x00019c50
        /*053c*/ 	.short	0x010a
        /*053e*/ 	.byte	0x0e
	.zero		1


	//   ....[45]....
        /*0540*/ 	.word	0x0000c420
        /*0544*/ 	.word	0x000000ff
        /*0548*/ 	.word	0x00019c50
        /*054c*/ 	.short	0x010a
        /*054e*/ 	.byte	0x0e
	.zero		1


	//   ....[46]....
        /*0550*/ 	.word	0x0000ca30
        /*0554*/ 	.word	0x000000ff
        /*0558*/ 	.word	0x00000000
        /*055c*/ 	.short	0x0101
        /*055e*/ 	.byte	0x04
	.zero		1


	//   ....[47]....
        /*0560*/ 	.word	0x0000db00
        /*0564*/ 	.word	0x000000ff
        /*0568*/ 	.word	0x00000000
        /*056c*/ 	.short	0x0101
        /*056e*/ 	.byte	0x05
	.zero		1


	//   ....[48]....
        /*0570*/ 	.word	0x0000f650
        /*0574*/ 	.word	0x00000005
        /*0578*/ 	.word	0x00019c80
        /*057c*/ 	.short	0x010a
        /*057e*/ 	.byte	0x3f
	.zero		1


	//   ....[49]....
        /*0580*/ 	.word	0x0000f870
        /*0584*/ 	.word	0x00000005
        /*0588*/ 	.word	0x00019c40
        /*058c*/ 	.short	0x010a
        /*058e*/ 	.byte	0x3f
	.zero		1


	//   ....[50]....
        /*0590*/ 	.word	0x0000fcc0
        /*0594*/ 	.word	0x000000ff
        /*0598*/ 	.word	0x00019c20
        /*059c*/ 	.short	0x010a
        /*059e*/ 	.byte	0x28
	.zero		1


	//   ....[51]....
        /*05a0*/ 	.word	0x0000ff50
        /*05a4*/ 	.word	0x00000009
        /*05a8*/ 	.word	0x00019c80
        /*05ac*/ 	.short	0x010a
        /*05ae*/ 	.byte	0x3f
	.zero		1


	//   ....[52]....
        /*05b0*/ 	.word	0x00010380
        /*05b4*/ 	.word	0x00000009
        /*05b8*/ 	.word	0x00019c40
        /*05bc*/ 	.short	0x010a
        /*05be*/ 	.byte	0x3f
	.zero		1


	//   ....[53]....
        /*05c0*/ 	.word	0x00010810
        /*05c4*/ 	.word	0x0000000c
        /*05c8*/ 	.word	0x00019c70
        /*05cc*/ 	.short	0x010a
        /*05ce*/ 	.byte	0x3f
	.zero		1


	//   ....[54]....
        /*05d0*/ 	.word	0x00010880
        /*05d4*/ 	.word	0x0000000c
        /*05d8*/ 	.word	0x00019c60
        /*05dc*/ 	.short	0x010a
        /*05de*/ 	.byte	0x3f
	.zero		1


	//   ....[55]....
        /*05e0*/ 	.word	0x00010bb0
        /*05e4*/ 	.word	0x0000000c
        /*05e8*/ 	.word	0x00019c50
        /*05ec*/ 	.short	0x0101
        /*05ee*/ 	.byte	0x3f
	.zero		1


	//   ....[56]....
        /*05f0*/ 	.word	0x00010c20
        /*05f4*/ 	.word	0x00000003
        /*05f8*/ 	.word	0x00000000
        /*05fc*/ 	.short	0x0101
        /*05fe*/ 	.byte	0x3f
	.zero		1


	//   ....[57]....
        /*0600*/ 	.word	0x00010de0
        /*0604*/ 	.word	0x00000002
        /*0608*/ 	.word	0x00019c70
        /*060c*/ 	.short	0x010a
        /*060e*/ 	.byte	0x3f
	.zero		1


	//   ....[58]....
        /*0610*/ 	.word	0x00010e50
        /*0614*/ 	.word	0x00000002
        /*0618*/ 	.word	0x00019c60
        /*061c*/ 	.short	0x010a
        /*061e*/ 	.byte	0x3f
	.zero		1


	//   ....[59]....
        /*0620*/ 	.word	0x00011180
        /*0624*/ 	.word	0x00000002
        /*0628*/ 	.word	0x00019c50
        /*062c*/ 	.short	0x0101
        /*062e*/ 	.byte	0x3f
	.zero		1


	//   ....[60]....
        /*0630*/ 	.word	0x000111f0
        /*0634*/ 	.word	0x00000000
        /*0638*/ 	.word	0x00000000
        /*063c*/ 	.short	0x0101
        /*063e*/ 	.byte	0x3f
	.zero		1


	//   ....[61]....
        /*0640*/ 	.word	0x00011410
        /*0644*/ 	.word	0x00000008
        /*0648*/ 	.word	0x00019c20
        /*064c*/ 	.short	0x010a
        /*064e*/ 	.byte	0x3f
	.zero		1


	//   ....[62]....
        /*0650*/ 	.word	0x00011580
        /*0654*/ 	.word	0x00000006
        /*0658*/ 	.word	0x00000000
        /*065c*/ 	.short	0x010a
        /*065e*/ 	.byte	0x3f
	.zero		1


	//   ....[63]....
        /*0660*/ 	.word	0x000115f0
        /*0664*/ 	.word	0x00000007
        /*0668*/ 	.word	0x00000000
        /*066c*/ 	.short	0x010a
        /*066e*/ 	.byte	0x3f
	.zero		1


	//   ....[64]....
        /*0670*/ 	.word	0x00011640
        /*0674*/ 	.word	0x00000002
        /*0678*/ 	.word	0x00019c60
        /*067c*/ 	.short	0x010a
        /*067e*/ 	.byte	0x3f
	.zero		1


	//   ....[65]....
        /*0680*/ 	.word	0x00011690
        /*0684*/ 	.word	0x00000005
        /*0688*/ 	.word	0x00019c60
        /*068c*/ 	.short	0x010a
        /*068e*/ 	.byte	0x3f
	.zero		1


	//   ....[66]....
        /*0690*/ 	.word	0x000116d0
        /*0694*/ 	.word	0x00000002
        /*0698*/ 	.word	0x00019c80
        /*069c*/ 	.short	0x010a
        /*069e*/ 	.byte	0x3f
	.zero		1


	//   ....[67]....
        /*06a0*/ 	.word	0x000116f0
        /*06a4*/ 	.word	0x00000005
        /*06a8*/ 	.word	0x00019c80
        /*06ac*/ 	.short	0x010a
        /*06ae*/ 	.byte	0x3f
	.zero		1


	//   ....[68]....
        /*06b0*/ 	.word	0x00011760
        /*06b4*/ 	.word	0x00000003
        /*06b8*/ 	.word	0x00019c00
        /*06bc*/ 	.short	0x010a
        /*06be*/ 	.byte	0x3f
	.zero		1


	//   ....[69]....
        /*06c0*/ 	.word	0x000117b0
        /*06c4*/ 	.word	0x00000005
        /*06c8*/ 	.word	0x00019c30
        /*06cc*/ 	.short	0x010a
        /*06ce*/ 	.byte	0x3f
	.zero		1


	//   ....[70]....
        /*06d0*/ 	.word	0x00011810
        /*06d4*/ 	.word	0x00000009
        /*06d8*/ 	.word	0x00019c30
        /*06dc*/ 	.short	0x010a
        /*06de*/ 	.byte	0x3f
	.zero		1


	//   ....[71]....
        /*06e0*/ 	.word	0x00011870
        /*06e4*/ 	.word	0x00000009
        /*06e8*/ 	.word	0x00019c50
        /*06ec*/ 	.short	0x010a
        /*06ee*/ 	.byte	0x3f
	.zero		1


	//   ....[72]....
        /*06f0*/ 	.word	0x000118d0
        /*06f4*/ 	.word	0x0000000d
        /*06f8*/ 	.word	0x00019c30
        /*06fc*/ 	.short	0x010a
        /*06fe*/ 	.byte	0x3f
	.zero		1


	//   ....[73]....
        /*0700*/ 	.word	0x00011930
        /*0704*/ 	.word	0x0000000d
        /*0708*/ 	.word	0x00019c50
        /*070c*/ 	.short	0x010a
        /*070e*/ 	.byte	0x3f
	.zero		1


	//   ....[74]....
        /*0710*/ 	.word	0x00011990
        /*0714*/ 	.word	0x0000000b
        /*0718*/ 	.word	0x00019c30
        /*071c*/ 	.short	0x010a
        /*071e*/ 	.byte	0x3f
	.zero		1


	//   ....[75]....
        /*0720*/ 	.word	0x000119f0
        /*0724*/ 	.word	0x0000000b
        /*0728*/ 	.word	0x00019c50
        /*072c*/ 	.short	0x010a
        /*072e*/ 	.byte	0x3f
	.zero		1


	//   ....[76]....
        /*0730*/ 	.word	0x00011a50
        /*0734*/ 	.word	0x00000006
        /*0738*/ 	.word	0x00019c50
        /*073c*/ 	.short	0x010a
        /*073e*/ 	.byte	0x3f
	.zero		1


	//   ....[77]....
        /*0740*/ 	.word	0x00011ba0
        /*0744*/ 	.word	0x00000005
        /*0748*/ 	.word	0x00019c80
        /*074c*/ 	.short	0x010a
        /*074e*/ 	.byte	0x3f
	.zero		1


	//   ....[78]....
        /*0750*/ 	.word	0x00011bf0
        /*0754*/ 	.word	0x00000005
        /*0758*/ 	.word	0x00019c40
        /*075c*/ 	.short	0x010a
        /*075e*/ 	.byte	0x3f
	.zero		1


	//   ....[79]....
        /*0760*/ 	.word	0x00011c50
        /*0764*/ 	.word	0x00000003
        /*0768*/ 	.word	0x00019c20
        /*076c*/ 	.short	0x010a
        /*076e*/ 	.byte	0x3f
	.zero		1


	//   ....[80]....
        /*0770*/ 	.word	0x00011ca0
        /*0774*/ 	.word	0x00000009
        /*0778*/ 	.word	0x00019c80
        /*077c*/ 	.short	0x010a
        /*077e*/ 	.byte	0x3f
	.zero		1


	//   ....[81]....
        /*0780*/ 	.word	0x00011cf0
        /*0784*/ 	.word	0x00000009
        /*0788*/ 	.word	0x00019c40
        /*078c*/ 	.short	0x010a
        /*078e*/ 	.byte	0x3f
	.zero		1


	//   ....[82]....
        /*0790*/ 	.word	0x00011d40
        /*0794*/ 	.word	0x0000000c
        /*0798*/ 	.word	0x00019c70
        /*079c*/ 	.short	0x010a
        /*079e*/ 	.byte	0x3f
	.zero		1


	//   ....[83]....
        /*07a0*/ 	.word	0x00011d90
        /*07a4*/ 	.word	0x0000000c
        /*07a8*/ 	.word	0x00019c60
        /*07ac*/ 	.short	0x010a
        /*07ae*/ 	.byte	0x3f
	.zero		1


	//   ....[84]....
        /*07b0*/ 	.word	0x00011de0
        /*07b4*/ 	.word	0x00000002
        /*07b8*/ 	.word	0x00019c70
        /*07bc*/ 	.short	0x010a
        /*07be*/ 	.byte	0x3f
	.zero		1


	//   ....[85]....
        /*07c0*/ 	.word	0x00011e30
        /*07c4*/ 	.word	0x00000002
        /*07c8*/ 	.word	0x00019c60
        /*07cc*/ 	.short	0x010a
        /*07ce*/ 	.byte	0x3f
	.zero		1


	//   ....[86]....
        /*07d0*/ 	.word	0x00011e80
        /*07d4*/ 	.word	0x00000008
        /*07d8*/ 	.word	0x00019c20
        /*07dc*/ 	.short	0x010a
        /*07de*/ 	.byte	0x3f
	.zero		1


	//   ....[87]....
        /*07e0*/ 	.word	0x00011ff0
        /*07e4*/ 	.word	0x00000006
        /*07e8*/ 	.word	0x00000000
        /*07ec*/ 	.short	0x010a
        /*07ee*/ 	.byte	0x3f
	.zero		1


	//   ....[88]....
        /*07f0*/ 	.word	0x00012040
        /*07f4*/ 	.word	0x00000007
        /*07f8*/ 	.word	0x00000000
        /*07fc*/ 	.short	0x010a
        /*07fe*/ 	.byte	0x3f
	.zero		1


	//   ....[89]....
        /*0800*/ 	.word	0x00012090
        /*0804*/ 	.word	0x00000002
        /*0808*/ 	.word	0x00019c60
        /*080c*/ 	.short	0x010a
        /*080e*/ 	.byte	0x3f
	.zero		1


	//   ....[90]....
        /*0810*/ 	.word	0x000120e0
        /*0814*/ 	.word	0x00000005
        /*0818*/ 	.word	0x00019c60
        /*081c*/ 	.short	0x010a
        /*081e*/ 	.byte	0x3f
	.zero		1


	//   ....[91]....
        /*0820*/ 	.word	0x00012130
        /*0824*/ 	.word	0x00000002
        /*0828*/ 	.word	0x00019c80
        /*082c*/ 	.short	0x010a
        /*082e*/ 	.byte	0x3f
	.zero		1


	//----- nvinfo : EIATTR_NUM_MBARRIERS
	.align		4
.L_177:
        /*0830*/ 	.byte	0x03, 0x38
        /*0832*/ 	.short	0x0016


	//----- nvinfo : EIATTR_EXIT_INSTR_OFFSETS
	.align		4
        /*0834*/ 	.byte	0x04, 0x1c
        /*0836*/ 	.short	(.L_179 - .L_178)


	//   ....[0]....
.L_178:
        /*0838*/ 	.word	0x00000a30


	//   ....[1]....
        /*083c*/ 	.word	0x0000e170


	//   ....[2]....
        /*0840*/ 	.word	0x00011740


	//----- nvinfo : EIATTR_MAX_THREADS
	.align		4
.L_179:
        /*0844*/ 	.byte	0x04, 0x05
        /*0846*/ 	.short	(.L_181 - .L_180)
.L_180:
        /*0848*/ 	.word	0x00000200
        /*084c*/ 	.word	0x00000001
        /*0850*/ 	.word	0x00000001


	//----- nvinfo : EIATTR_CRS_STACK_SIZE
	.align		4
.L_181:
        /*0854*/ 	.byte	0x04, 0x1e
        /*0856*/ 	.short	(.L_183 - .L_182)
.L_182:
        /*0858*/ 	.word	0x00000000


	//----- nvinfo : EIATTR_CBANK_PARAM_SIZE
	.align		4
.L_183:
        /*085c*/ 	.byte	0x03, 0x19
        /*085e*/ 	.short	0x0bf0


	//----- nvinfo : EIATTR_PARAM_CBANK
	.align		4
        /*0860*/ 	.byte	0x04, 0x0a
        /*0862*/ 	.short	(.L_185 - .L_184)
	.align		4
.L_184:
        /*0864*/ 	.word	index@(.nv.constant0._ZN7cutlass13device_kernelIN5flash11enable_sm90INS1_16FlashAttnFwdSm90INS1_25CollectiveMainloopFwdSm90ILi2EN4cute5tupleIJNS5_1CILi1EEES8_S8_EEENS6_IJNS7_ILi192EEENS7_ILi128EEENS7_ILi96EEEEEELi96ENS_12float_e4m3_tEfNS_4arch4Sm90ELb0ELb1ELb0ELb0ELb0ELb0ELb0ELb1ELb1ELb0ELb0ELb0EEENS1_21CollectiveEpilogueFwdINS6_IJSA_SC_SB_EEES9_NS_10bfloat16_tESG_Li384ELb0ELb0ELb0ELb1EEENS1_30DynamicPersistentTileSchedulerILi384ELi128ELb0ELb0ELb1EEEEEEEEEvNT_6ParamsE)
        /*0868*/ 	.short	0x0210
        /*086a*/ 	.short	0x0bf0


	//----- nvinfo : EIATTR_SW_WAR
	.align		4
.L_185:
        /*086c*/ 	.byte	0x04, 0x36
        /*086e*/ 	.short	(.L_187 - .L_186)
.L_186:
        /*0870*/ 	.word	0x00000008
.L_187:


//--------------------- .nv.info._ZN7cutlass13device_kernelIN5flash11enable_sm90INS1_16FlashAttnFwdSm90INS1_25CollectiveMainloopFwdSm90ILi2EN4cute5tupleIJNS5_1CILi1EEES8_S8_EEENS6_IJNS7_ILi192EEENS7_ILi128EEENS7_ILi96EEEEEELi96ENS_12float_e4m3_tEfNS_4arch4Sm90ELb0ELb1ELb0ELb1ELb0ELb0ELb0ELb1ELb1ELb0ELb0ELb0EEENS1_21CollectiveEpilogueFwdINS6_IJSA_SC_SB_EEES9_NS_10bfloat16_tESG_Li384ELb1ELb0ELb0ELb1EEENS1_36VarlenDynamicPersistentTileSchedulerILi192ELi128ELi384ELi128ELb0ELb0ELb1ELb1ELb0ELb1EEEEEEEEEvNT_6ParamsE --------------------------
	.section	.nv.info._ZN7cutlass13device_kernelIN5flash11enable_sm90INS1_16FlashAttnFwdSm90INS1_25CollectiveMainloopFwdSm90ILi2EN4cute5tupleIJNS5_1CILi1EEES8_S8_EEENS6_IJNS7_ILi192EEENS7_ILi128EEENS7_ILi96EEEEEELi96ENS_12float_e4m3_tEfNS_4arch4Sm90ELb0ELb1ELb0ELb1ELb0ELb0ELb0ELb1ELb1ELb0ELb0ELb0EEENS1_21CollectiveEpilogueFwdINS6_IJSA_SC_SB_EEES9_NS_10bfloat16_tESG_Li384ELb1ELb0ELb0ELb1EEENS1_36VarlenDynamicPersistentTileSchedulerILi192ELi128ELi384ELi128ELb0ELb0ELb1ELb1ELb0ELb1EEEEEEEEEvNT_6ParamsE,"",@"SHT_CUDA_INFO"
	.sectionflags	@""
	.align	4


	//----- nvinfo : EIATTR_CUDA_API_VERSION
	.align		4
        /*0000*/ 	.byte	0x04, 0x37
        /*0002*/ 	.short	(.L_189 - .L_188)
.L_188:
        /*0004*/ 	.word	0x00000082


	//----- nvinfo : EIATTR_KPARAM_INFO
	.align		4
.L_189:
        /*0008*/ 	.byte	0x04, 0x17
        /*000a*/ 	.short	(.L_191 - .L_190)
.L_190:
        /*000c*/ 	.word	0x00000000
        /*0010*/ 	.short	0x0000
        /*0012*/ 	.short	0x0070
        /*0014*/ 	.byte	0x00, 0xf0, 0x01, 0x28


	//----- nvinfo : EIATTR_SPARSE_MMA_MASK
	.align		4
.L_191:
        /*0018*/ 	.byte	0x03, 0x50
        /*001a*/ 	.short	0x0000


	//----- nvinfo : EIATTR_MAXREG_COUNT
	.align		4
        /*001c*/ 	.byte	0x03, 0x1b
        /*001e*/ 	.short	0x0080


	//----- nvinfo : EIATTR_NUM_BARRIERS
	.align		4
        /*0020*/ 	.byte	0x02, 0x4c
        /*0022*/ 	.byte	0x09
	.zero		1


	//----- nvinfo : EIATTR_EXTERNS
	.align		4
        /*0024*/ 	.byte	0x04, 0x0f
        /*0026*/ 	.short	(.L_193 - .L_192)


	//   ....[0]....
	.align		4
.L_192:
        /*0028*/ 	.word	index@(__assertfail)


	//----- nvinfo : EIATTR_ANNOTATIONS
	.align		4
.L_193:
        /*002c*/ 	.byte	0x04, 0x55
        /*002e*/ 	.short	(.L_195 - .L_194)


	//   ....[0]....
.L_194:
        /*0030*/ 	.word	0x00000001
        /*0034*/ 	.byte	0x60, 0x0c, 0x00, 0x00, 0x01, 0x00, 0x00, 0x00, 0xd0, 0xcd, 0x00, 0x00, 0x01, 0x00, 0x00, 0x00
        /*0044*/ 	.byte	0x40, 0xf6, 0x00, 0x00, 0x01, 0x00, 0x00, 0x00, 0x80, 0xf8, 0x00, 0x00, 0x01, 0x00, 0x00, 0x00
        /*0054*/ 	.byte	0xb0, 0xf8, 0x00, 0x00, 0x01, 0x00, 0x00, 0x00, 0xa0, 0x13, 0x01, 0x00, 0x01, 0x00, 0x00, 0x00
        /*0064*/ 	.byte	0xe0, 0x13, 0x01, 0x00, 0x01, 0x00, 0x00, 0x00, 0x70, 0x20, 0x01, 0x00, 0x01, 0x00, 0x00, 0x00
        /*0074*/ 	.byte	0x10, 0x26, 0x01, 0x00, 0x01, 0x00, 0x00, 0x00, 0x20, 0x36, 0x01, 0x00


	//----- nvinfo : EIATTR_MERCURY_ISA_VERSION
	.align		4
.L_195:
        /*0080*/ 	.byte	0x03, 0x5f
        /*0082*/ 	.short	0x0101


	//----- nvinfo : EIATTR_UNUSED_LOAD_BYTE_OFFSET
	.align		4
        /*0084*/ 	.byte	0x04, 0x44
        /*0086*/ 	.short	(.L_197 - .L_196)


	//   ....[0]....
.L_196:
        /*0088*/ 	.word	0x00000a30
        /*008c*/ 	.word	0x0000fff0


	//   ....[1]....
        /*0090*/ 	.word	0x0000cd60
        /*0094*/ 	.word	0x0000fff0


	//----- nvinfo : EIATTR_INT_WARP_WIDE_INSTR_OFFSETS
	.align		4
.L_197:
        /*0098*/ 	.byte	0x04, 0x31
        /*009a*/ 	.short	(.L_199 - .L_198)


	//   ....[0]....
.L_198:
        /*009c*/ 	.word	0x00000160


	//   ....[1]....
        /*00a0*/ 	.word	0x000001a0


	//   ....[2]....
        /*00a4*/ 	.word	0x00000210


	//   ....[3]....
        /*00a8*/ 	.word	0x00010200


	//   ....[4]....
        /*00ac*/ 	.word	0x00010290


	//   ....[5]....
        /*00b0*/ 	.word	0x000109e0


	//   ....[6]....
        /*00b4*/ 	.word	0x00012460


	//   ....[7]....
        /*00b8*/ 	.word	0x000124f0


	//----- nvinfo : EIATTR_COOP_GROUP_MASK_REGIDS
	.align		4
.L_199:
        /*00bc*/ 	.byte	0x04, 0x29
        /*00be*/ 	.short	(.L_201 - .L_200)


	//   ....[0]....
.L_200:
        /*00c0*/ 	.word	0xffffffff


	//   ....[1]....
        /*00c4*/ 	.word	0xffffffff


	//   ....[2]....
        /*00c8*/ 	.word	0xffffffff


	//   ....[3]....
        /*00cc*/ 	.word	0xffffffff


	//   ....[4]....
        /*00d0*/ 	.word	0xffffffff


	//   ....[5]....
        /*00d4*/ 	.word	0xffffffff


	//   ....[6]....
        /*00d8*/ 	.word	0xffffffff


	//   ....[7]....
        /*00dc*/ 	.word	0xffffffff


	//   ....[8]....
        /*00e0*/ 	.word	0xffffffff


	//   ....[9]....
        /*00e4*/ 	.word	0xffffffff


	//   ....[10]....
        /*00e8*/ 	.word	0xffffffff


	//   ....[11]....
        /*00ec*/ 	.word	0xffffffff


	//   ....[12]....
        /*00f0*/ 	.word	0xffffffff


	//   ....[13]....
        /*00f4*/ 	.word	0xffffffff


	//   ....[14]....
        /*00f8*/ 	.word	0xffffffff


	//   ....[15]....
        /*00fc*/ 	.word	0xffffffff


	//   ....[16]....
        /*0100*/ 	.word	0xffffffff


	//   ....[17]....
        /*0104*/ 	.word	0xffffffff


	//   ....[18]....
        /*0108*/ 	.word	0xffffffff


	//   ....[19]....
        /*010c*/ 	.word	0xffffffff


	//   ....[20]....
        /*0110*/ 	.word	0xffffffff


	//   ....[21]....
        /*0114*/ 	.word	0xffffffff


	//   ....[22]....
        /*0118*/ 	.word	0xffffffff


	//   ....[23]....
        /*011c*/ 	.word	0xffffffff


	//   ....[24]....
        /*0120*/ 	.word	0xffffffff


	//   ....[25]....
        /*0124*/ 	.word	0xffffffff


	//   ....[26]....
        /*0128*/ 	.word	0xffffffff


	//   ....[27]....
        /*012c*/ 	.word	0xffffffff


	//   ....[28]....
        /*0130*/ 	.word	0xffffffff


	//   ....[29]....
        /*0134*/ 	.word	0xffffffff


	//   ....[30]....
        /*0138*/ 	.word	0xffffffff


	//   ....[31]....
        /*013c*/ 	.word	0xffffffff


	//   ....[32]....
        /*0140*/ 	.word	0xffffffff


	//   ....[33]....
        /*0144*/ 	.word	0xffffffff


	//   ....[34]....
        /*0148*/ 	.word	0xffffffff


	//   ....[35]....
        /*014c*/ 	.word	0xffffffff


	//   ....[36]....
        /*0150*/ 	.word	0xffffffff


	//   ....[37]....
        /*0154*/ 	.word	0xffffffff


	//   ....[38]....
        /*0158*/ 	.word	0xffffffff


	//   ....[39]....
        /*015c*/ 	.word	0xffffffff


	//   ....[40]....
        /*0160*/ 	.word	0xffffffff


	//   ....[41]....
        /*0164*/ 	.word	0xffffffff


	//   ....[42]....
        /*0168*/ 	.word	0xffffffff


	//   ....[43]....
        /*016c*/ 	.word	0xffffffff


	//   ....[44]....
        /*0170*/ 	.word	0xffffffff


	//   ....[45]....
        /*0174*/ 	.word	0xffffffff


	//   ....[46]....
        /*0178*/ 	.word	0xffffffff


	//   ....[47]....
        /*017c*/ 	.word	0xffffffff


	//   ....[48]....
        /*0180*/ 	.word	0xffffffff


	//   ....[49]....
        /*0184*/ 	.word	0xffffffff


	//   ....[50]....
        /*0188*/ 	.word	0xffffffff


	//   ....[51]....
        /*018c*/ 	.word	0xffffffff


	//   ....[52]....
        /*0190*/ 	.word	0xffffffff


	//   ....[53]....
        /*0194*/ 	.word	0xffffffff


	//   ....[54]....
        /*0198*/ 	.word	0xffffffff


	//   ....[55]....
        /*019c*/ 	.word	0xffffffff


	//   ....[56]....
        /*01a0*/ 	.word	0xffffffff


	//   ....[57]....
        /*01a4*/ 	.word	0xffffffff


	//   ....[58]....
        /*01a8*/ 	.word	0xffffffff


	//   ....[59]....
        /*01ac*/ 	.word	0xffffffff


	//   ....[60]....
        /*01b0*/ 	.word	0xffffffff


	//   ....[61]....
        /*01b4*/ 	.word	0xffffffff


	//   ....[62]....
        /*01b8*/ 	.word	0xffffffff


	//   ....[63]....
        /*01bc*/ 	.word	0xffffffff


	//   ....[64]....
        /*01c0*/ 	.word	0xffffffff


	//   ....[65]....
        /*01c4*/ 	.word	0xffffffff


	//   ....[66]....
        /*01c8*/ 	.word	0xffffffff


	//   ....[67]....
        /*01cc*/ 	.word	0xffffffff


	//   ....[68]....
        /*01d0*/ 	.word	0xffffffff


	//   ....[69]....
        /*01d4*/ 	.word	0xffffffff


	//   ....[70]....
        /*01d8*/ 	.word	0xffffffff


	//   ....[71]....
        /*01dc*/ 	.word	0xffffffff


	//   ....[72]....
        /*01e0*/ 	.word	0xffffffff


	//   ....[73]....
        /*01e4*/ 	.word	0xffffffff


	//   ....[74]....
        /*01e8*/ 	.word	0xffffffff


	//   ....[75]....
        /*01ec*/ 	.word	0xffffffff


	//   ....[76]....
        /*01f0*/ 	.word	0xffffffff


	//   ....[77]....
        /*01f4*/ 	.word	0xffffffff


	//   ....[78]....
        /*01f8*/ 	.word	0xffffffff


	//   ....[79]....
        /*01fc*/ 	.word	0xffffffff


	//   ....[80]....
        /*0200*/ 	.word	0xffffffff


	//   ....[81]....
        /*0204*/ 	.word	0xffffffff


	//   ....[82]....
        /*0208*/ 	.word	0xffffffff


	//   ....[83]....
        /*020c*/ 	.word	0xffffffff


	//   ....[84]....
        /*0210*/ 	.word	0xffffffff


	//   ....[85]....
        /*0214*/ 	.word	0xffffffff


	//   ....[86]....
        /*0218*/ 	.word	0xffffffff


	//   ....[87]....
        /*021c*/ 	.word	0x0500000f


	//   ....[88]....
        /*0220*/ 	.word	0x0500000f


	//----- nvinfo : EIATTR_COOP_GROUP_INSTR_OFFSETS
	.align		4
.L_201:
        /*0224*/ 	.byte	0x04, 0x28
        /*0226*/ 	.short	(.L_203 - .L_202)


	//   ....[0]....
.L_202:
        /*0228*/ 	.word	0x00000060


	//   ....[1]....
        /*022c*/ 	.word	0x00000170


	//   ....[2]....
        /*0230*/ 	.word	0x000001c0


	//   ....[3]....
        /*0234*/ 	.word	0x000003f0


	//   ....[4]....
        /*0238*/ 	.word	0x00000550


	//   ....[5]....
        /*023c*/ 	.word	0x00000670


	//   ....[6]....
        /*0240*/ 	.word	0x000007d0


	//   ....[7]....
        /*0244*/ 	.word	0x00001ab0


	//   ....[8]....
        /*0248*/ 	.word	0x000034b0


	//   ....[9]....
        /*024c*/ 	.word	0x000035c0


	//   ....[10]....
        /*0250*/ 	.word	0x00003f10


	//   ....[11]....
        /*0254*/ 	.word	0x00003f90


	//   ....[12]....
        /*0258*/ 	.word	0x00006070


	//   ....[13]....
        /*025c*/ 	.word	0x00006110


	//   ....[14]....
        /*0260*/ 	.word	0x00006a40


	//   ....[15]....
        /*0264*/ 	.word	0x00006a90


	//   ....[16]....
        /*0268*/ 	.word	0x00008350


	//   ....[17]....
        /*026c*/ 	.word	0x00008380


	//   ....[18]....
        /*0270*/ 	.word	0x000083e0


	//   ....[19]....
        /*0274*/ 	.word	0x000083f0


	//   ....[20]....
        /*0278*/ 	.word	0x0000aa70


	//   ....[21]....
        /*027c*/ 	.word	0x0000ab20


	//   ....[22]....
        /*0280*/ 	.word	0x0000b3b0


	//   ....[23]....
        /*0284*/ 	.word	0x0000b460


	//   ....[24]....
        /*0288*/ 	.word	0x0000c6c0


	//   ....[25]....
        /*028c*/ 	.word	0x0000c6e0


	//   ....[26]....
        /*0290*/ 	.word	0x0000c750


	//   ....[27]....
        /*0294*/ 	.word	0x0000c760


	//   ....[28]....
        /*0298*/ 	.word	0x0000d390


	//   ....[29]....
        /*029c*/ 	.word	0x0000d3c0


	//   ....[30]....
        /*02a0*/ 	.word	0x0000d3f0


	//   ....[31]....
        /*02a4*/ 	.word	0x0000d420


	//   ....[32]....
        /*02a8*/ 	.word	0x0000d450


	//   ....[33]....
        /*02ac*/ 	.word	0x0000d470


	//   ....[34]....
        /*02b0*/ 	.word	0x0000d480


	//   ....[35]....
        /*02b4*/ 	.word	0x0000d490


	//   ....[36]....
        /*02b8*/ 	.word	0x0000d4c0


	//   ....[37]....
        /*02bc*/ 	.word	0x0000d4d0


	//   ....[38]....
        /*02c0*/ 	.word	0x0000d4f0


	//   ....[39]....
        /*02c4*/ 	.word	0x0000d500


	//   ....[40]....
        /*02c8*/ 	.word	0x0000d530


	//   ....[41]....
        /*02cc*/ 	.word	0x0000d540


	//   ....[42]....
        /*02d0*/ 	.word	0x0000d570


	//   ....[43]....
        /*02d4*/ 	.word	0x0000d580


	//   ....[44]....
        /*02d8*/ 	.word	0x0000d5a0


	//   ....[45]....
        /*02dc*/ 	.word	0x0000d5b0


	//   ....[46]....
        /*02e0*/ 	.word	0x0000d5e0


	//   ....[47]....
        /*02e4*/ 	.word	0x0000d610


	//   ....[48]....
        /*02e8*/ 	.word	0x0000d640


	//   ....[49]....
        /*02ec*/ 	.word	0x0000d650


	//   ....[50]....
        /*02f0*/ 	.word	0x0000d680


	//   ....[51]....
        /*02f4*/ 	.word	0x0000d690


	//   ....[52]....
        /*02f8*/ 	.word	0x0000eaa0


	//   ....[53]....
        /*02fc*/ 	.word	0x0000ec70


	//   ....[54]....
        /*0300*/ 	.word	0x0000eca0


	//   ....[55]....
        /*0304*/ 	.word	0x0000ecd0


	//   ....[56]....
        /*0308*/ 	.word	0x0000ed00


	//   ....[57]....
        /*030c*/ 	.word	0x0000ed30


	//   ....[58]....
        /*0310*/ 	.word	0x0000ed70


	//   ....[59]....
        /*0314*/ 	.word	0x0000eef0


	//   ....[60]....
        /*0318*/ 	.word	0x0000ef20


	//   ....[61]....
        /*031c*/ 	.word	0x0000ef50


	//   ....[62]....
        /*0320*/ 	.word	0x0000ef80


	//   ....[63]....
        /*0324*/ 	.word	0x0000efb0


	//   ....[64]....
        /*0328*/ 	.word	0x0000eff0


	//   ....[65]....
        /*032c*/ 	.word	0x0000f080


	//   ....[66]....
        /*0330*/ 	.word	0x0000f110


	//   ....[67]....
        /*0334*/ 	.word	0x0000f1c0


	//   ....[68]....
        /*0338*/ 	.word	0x00010b30


	//   ....[69]....
        /*033c*/ 	.word	0x00012bd0


	//   ....[70]....
        /*0340*/ 	.word	0x00012c00


	//   ....[71]....
        /*0344*/ 	.word	0x00012c30


	//   ....[72]....
        /*0348*/ 	.word	0x00012c70


	//   ....[73]....
        /*034c*/ 	.word	0x00012c80


	//   ....[74]....
        /*0350*/ 	.word	0x00012cb0


	//   ....[75]....
        /*0354*/ 	.word	0x00012ce0


	//   ....[76]....
        /*0358*/ 	.word	0x00012cf0


	//   ....[77]....
        /*035c*/ 	.word	0x00012e30


	//   ....[78]....
        /*0360*/ 	.word	0x00012e60


	//   ....[79]....
        /*0364*/ 	.word	0x00012e90


	//   ....[80]....
        /*0368*/ 	.word	0x00012ec0


	//   ....[81]....
        /*036c*/ 	.word	0x00012ef0


	//   ....[82]....
        /*0370*/ 	.word	0x00012f30


	//   ....[83]....
        /*0374*/ 	.word	0x00012fe0


	//   ....[84]....
        /*0378*/ 	.word	0x00013080


	//   ....[85]....
        /*037c*/ 	.word	0x00013130


	//   ....[86]....
        /*0380*/ 	.word	0x00013740


	//   ....[87]....
        /*0384*/ 	.word	0x00013dd0


	//   ....[88]....
        /*0388*/ 	.word	0x00014240


	//----- nvinfo : EIATTR_REG_RECONFIG
	.align		4
.L_203:
        /*038c*/ 	.byte	0x01, 0x54
	.zero		2


	//----- nvinfo : EIATTR_SYSCALL_OFFSETS
	.align		4
        /*0390*/ 	.byte	0x04, 0x46
        /*0392*/ 	.short	(.L_205 - .L_204)


	//   ....[0]....
.L_204:
        /*0394*/ 	.word	0x00001c90


	//   ....[1]....
        /*0398*/ 	.word	0x00010420


	//   ....[2]....
        /*039c*/ 	.word	0x00010580


	//   ....[3]....
        /*03a0*/ 	.word	0x000106c0


	//   ....[4]....
        /*03a4*/ 	.word	0x000107e0


	//----- nvinfo : EIATTR_MBARRIER_INSTR_OFFSETS
	.align		4
.L_205:
        /*03a8*/ 	.byte	0x04, 0x39
        /*03aa*/ 	.short	(.L_207 - .L_206)


	//   ....[0]....
.L_206:
        /*03ac*/ 	.word	0x000002a0
        /*03b0*/ 	.word	0x000000ff
        /*03b4*/ 	.word	0x00019c00
        /*03b8*/ 	.short	0x0100
        /*03ba*/ 	.byte	0x08
	.zero		1


	//   ....[1]....
        /*03bc*/ 	.word	0x000002b0
        /*03c0*/ 	.word	0x000000ff
        /*03c4*/ 	.word	0x00019c20
        /*03c8*/ 	.short	0x0100
        /*03ca*/ 	.byte	0x08
	.zero		1


	//   ....[2]....
        /*03cc*/ 	.word	0x000003a0
        /*03d0*/ 	.word	0x000000ff
        /*03d4*/ 	.word	0x00019c30
        /*03d8*/ 	.short	0x0100
        /*03da*/ 	.byte	0x08
	.zero		1


	//   ....[3]....
        /*03dc*/ 	.word	0x000003b0
        /*03e0*/ 	.word	0x000000ff
        /*03e4*/ 	.word	0x00019c40
        /*03e8*/ 	.short	0x0100
        /*03ea*/ 	.byte	0x08
	.zero		1


	//   ....[4]....
        /*03ec*/ 	.word	0x000003c0
        /*03f0*/ 	.word	0x000000ff
        /*03f4*/ 	.word	0x00019c38
        /*03f8*/ 	.short	0x0100
        /*03fa*/ 	.byte	0x08
	.zero		1


	//   ....[5]....
        /*03fc*/ 	.word	0x000003d0
        /*0400*/ 	.word	0x000000ff
        /*0404*/ 	.word	0x00019c48
        /*0408*/ 	.short	0x0100
        /*040a*/ 	.byte	0x08
	.zero		1


	//   ....[6]....
        /*040c*/ 	.word	0x00000500
        /*0410*/ 	.word	0x000000ff
        /*0414*/ 	.word	0x00019c50
        /*0418*/ 	.short	0x0100
        /*041a*/ 	.byte	0x08
	.zero		1


	//   ....[7]....
        /*041c*/ 	.word	0x00000510
        /*0420*/ 	.word	0x000000ff
        /*0424*/ 	.word	0x00019c60
        /*0428*/ 	.short	0x0100
        /*042a*/ 	.byte	0x08
	.zero		1


	//   ....[8]....
        /*042c*/ 	.word	0x00000520
        /*0430*/ 	.word	0x000000ff
        /*0434*/ 	.word	0x00019c58
        /*0438*/ 	.short	0x0100
        /*043a*/ 	.byte	0x08
	.zero		1


	//   ....[9]....
        /*043c*/ 	.word	0x00000530
        /*0440*/ 	.word	0x000000ff
        /*0444*/ 	.word	0x00019c68
        /*0448*/ 	.short	0x0100
        /*044a*/ 	.byte	0x08
	.zero		1


	//   ....[10]....
        /*044c*/ 	.word	0x00000620
        /*0450*/ 	.word	0x000000ff
        /*0454*/ 	.word	0x00019c70
        /*0458*/ 	.short	0x0100
        /*045a*/ 	.byte	0x06
	.zero		1


	//   ....[11]....
        /*045c*/ 	.word	0x00000630
        /*0460*/ 	.word	0x000000ff
        /*0464*/ 	.word	0x00019c80
        /*0468*/ 	.short	0x0100
        /*046a*/ 	.byte	0x06
	.zero		1


	//   ....[12]....
        /*046c*/ 	.word	0x00000640
        /*0470*/ 	.word	0x000000ff
        /*0474*/ 	.word	0x00019c78
        /*0478*/ 	.short	0x0100
        /*047a*/ 	.byte	0x06
	.zero		1


	//   ....[13]....
        /*047c*/ 	.word	0x00000650
        /*0480*/ 	.word	0x000000ff
        /*0484*/ 	.word	0x00019c88
        /*0488*/ 	.short	0x0100
        /*048a*/ 	.byte	0x06
	.zero		1


	//   ....[14]....
        /*048c*/ 	.word	0x00000780
        /*0490*/ 	.word	0x000000ff
        /*0494*/ 	.word	0x00019c90
        /*0498*/ 	.short	0x0100
        /*049a*/ 	.byte	0x08
	.zero		1


	//   ....[15]....
        /*049c*/ 	.word	0x00000790
        /*04a0*/ 	.word	0x000000ff
        /*04a4*/ 	.word	0x00019ca0
        /*04a8*/ 	.short	0x0100
        /*04aa*/ 	.byte	0x08
	.zero		1


	//   ....[16]....
        /*04ac*/ 	.word	0x000007a0
        /*04b0*/ 	.word	0x000000ff
        /*04b4*/ 	.word	0x00019c98
        /*04b8*/ 	.short	0x0100
        /*04ba*/ 	.byte	0x08
	.zero		1


	//   ....[17]....
        /*04bc*/ 	.word	0x000007b0
        /*04c0*/ 	.word	0x000000ff
        /*04c4*/ 	.word	0x00019ca8
        /*04c8*/ 	.short	0x0100
        /*04ca*/ 	.byte	0x08
	.zero		1


	//   ....[18]....
        /*04cc*/ 	.word	0x000008e0
        /*04d0*/ 	.word	0x000000ff
        /*04d4*/ 	.word	0x00019cb0
        /*04d8*/ 	.short	0x0100
        /*04da*/ 	.byte	0x08
	.zero		1


	//   ....[19]....
        /*04dc*/ 	.word	0x000008f0
        /*04e0*/ 	.word	0x000000ff
        /*04e4*/ 	.word	0x00019cc0
        /*04e8*/ 	.short	0x0100
        /*04ea*/ 	.byte	0x08
	.zero		1


	//   ....[20]....
        /*04ec*/ 	.word	0x00000900
        /*04f0*/ 	.word	0x000000ff
        /*04f4*/ 	.word	0x00019cb8
        /*04f8*/ 	.short	0x0100
        /*04fa*/ 	.byte	0x08
	.zero		1


	//   ....[21]....
        /*04fc*/ 	.word	0x00000910
        /*0500*/ 	.word	0x000000ff
        /*0504*/ 	.word	0x00019cc8
        /*0508*/ 	.short	0x0100
        /*050a*/ 	.byte	0x08
	.zero		1


	//   ....[22]....
        /*050c*/ 	.word	0x00001d10
        /*0510*/ 	.word	0x000000ff
        /*0514*/ 	.word	0x00019c00
        /*0518*/ 	.short	0x010a
        /*051a*/ 	.byte	0x2d
	.zero		1


	//   ....[23]....
        /*051c*/ 	.word	0x00001d90
        /*0520*/ 	.word	0x00000005
        /*0524*/ 	.word	0x00019c30
        /*0528*/ 	.short	0x010a
        /*052a*/ 	.byte	0x3f
	.zero		1


	//   ....[24]....
        /*052c*/ 	.word	0x00001df0
        /*0530*/ 	.word	0x00000005
        /*0534*/ 	.word	0x00019c30
        /*0538*/ 	.short	0x010a
        /*053a*/ 	.byte	0x3f
	.zero		1


	//   ....[25]....
        /*053c*/ 	.word	0x000020d0
        /*0540*/ 	.word	0x00000000
        /*0544*/ 	.word	0x00000000
        /*0548*/ 	.short	0x0101
        /*054a*/ 	.byte	0x3f
	.zero		1


	//   ....[26]....
        /*054c*/ 	.word	0x00004ec0
        /*0550*/ 	.word	0x000000ff
        /*0554*/ 	.word	0x00019c30
        /*0558*/ 	.short	0x010a
        /*055a*/ 	.byte	0x17
	.zero		1


	//   ....[27]....
        /*055c*/ 	.word	0x00004f00
        /*0560*/ 	.word	0x000000ff
        /*0564*/ 	.word	0x00019c30
        /*0568*/ 	.short	0x010a
        /*056a*/ 	.byte	0x17
	.zero		1


	//   ....[28]....
        /*056c*/ 	.word	0x00005060
        /*0570*/ 	.word	0x000000ff
        /*0574*/ 	.word	0x00019c50
        /*0578*/ 	.short	0x010a
        /*057a*/ 	.byte	0x0b
	.zero		1


	//   ....[29]....
        /*057c*/ 	.word	0x000050a0
        /*0580*/ 	.word	0x000000ff
        /*0584*/ 	.word	0x00019c50
        /*0588*/ 	.short	0x010a
        /*058a*/ 	.byte	0x0b
	.zero		1


	//   ....[30]....
        /*058c*/ 	.word	0x00005310
        /*0590*/ 	.word	0x0000000a
        /*0594*/ 	.word	0x00000000
        /*0598*/ 	.short	0x0101
        /*059a*/ 	.byte	0x3f
	.zero		1


	//   ....[31]....
        /*059c*/ 	.word	0x000074d0
        /*05a0*/ 	.word	0x000000ff
        /*05a4*/ 	.word	0x00000000
        /*05a8*/ 	.short	0x0101
        /*05aa*/ 	.byte	0x06
	.zero		1


	//   ....[32]....
        /*05ac*/ 	.word	0x00007c90
        /*05b0*/ 	.word	0x000000ff
        /*05b4*/ 	.word	0x00019c30
        /*05b8*/ 	.short	0x010a
        /*05ba*/ 	.byte	0x06
	.zero		1


	//   ....[33]....
        /*05bc*/ 	.word	0x00007cd0
        /*05c0*/ 	.word	0x000000ff
        /*05c4*/ 	.word	0x00019c30
        /*05c8*/ 	.short	0x010a
        /*05ca*/ 	.byte	0x06
	.zero		1


	//   ....[34]....
        /*05cc*/ 	.word	0x00007e30
        /*05d0*/ 	.word	0x000000ff
        /*05d4*/ 	.word	0x00019c50
        /*05d8*/ 	.short	0x010a
        /*05da*/ 	.byte	0x0b
	.zero		1


	//   ....[35]....
        /*05dc*/ 	.word	0x00007e70
        /*05e0*/ 	.word	0x000000ff
        /*05e4*/ 	.word	0x00019c50
        /*05e8*/ 	.short	0x010a
        /*05ea*/ 	.byte	0x0b
	.zero		1


	//   ....[36]....
        /*05ec*/ 	.word	0x00008fe0
        /*05f0*/ 	.word	0x00000004
        /*05f4*/ 	.word	0x00000000
        /*05f8*/ 	.short	0x0101
        /*05fa*/ 	.byte	0x3f
	.zero		1


	//   ....[37]....
        /*05fc*/ 	.word	0x00009290
        /*0600*/ 	.word	0x000000ff
        /*0604*/ 	.word	0x00000000
        /*0608*/ 	.short	0x0101
        /*060a*/ 	.byte	0x06
	.zero		1


	//   ....[38]....
        /*060c*/ 	.word	0x000098e0
        /*0610*/ 	.word	0x000000ff
        /*0614*/ 	.word	0x00019c30
        /*0618*/ 	.short	0x010a
        /*061a*/ 	.byte	0x16
	.zero		1


	//   ....[39]....
        /*061c*/ 	.word	0x00009920
        /*0620*/ 	.word	0x000000ff
        /*0624*/ 	.word	0x00019c30
        /*0628*/ 	.short	0x010a
        /*062a*/ 	.byte	0x16
	.zero		1


	//   ....[40]....
        /*062c*/ 	.word	0x00009a80
        /*0630*/ 	.word	0x000000ff
        /*0634*/ 	.word	0x00019c50
        /*0638*/ 	.short	0x010a
        /*063a*/ 	.byte	0x0b
	.zero		1


	//   ....[41]....
        /*063c*/ 	.word	0x00009ac0
        /*0640*/ 	.word	0x000000ff
        /*0644*/ 	.word	0x00019c50
        /*0648*/ 	.short	0x010a
        /*064a*/ 	.byte	0x0b
	.zero		1


	//   ....[42]....
        /*064c*/ 	.word	0x00009d20
        /*0650*/ 	.word	0x00000002
        /*0654*/ 	.word	0x00000000
        /*0658*/ 	.short	0x0101
        /*065a*/ 	.byte	0x3f
	.zero		1


	//   ....[43]....
        /*065c*/ 	.word	0x0000bed0
        /*0660*/ 	.word	0x000000ff
        /*0664*/ 	.word	0x00000000
        /*0668*/ 	.short	0x0101
        /*066a*/ 	.byte	0x06
	.zero		1


	//   ....[44]....
        /*066c*/ 	.word	0x0000c3f0
        /*0670*/ 	.word	0x000000ff
        /*0674*/ 	.word	0x00019c50
        /*0678*/ 	.short	0x010a
        /*067a*/ 	.byte	0x0e
	.zero		1


	//   ....[45]....
        /*067c*/ 	.word	0x0000c430
        /*0680*/ 	.word	0x000000ff
        /*0684*/ 	.word	0x00019c50
        /*0688*/ 	.short	0x010a
        /*068a*/ 	.byte	0x0e
	.zero		1


	//   ....[46]....
        /*068c*/ 	.word	0x0000ca40
        /*0690*/ 	.word	0x000000ff
        /*0694*/ 	.word	0x00000000
        /*0698*/ 	.short	0x0101
        /*069a*/ 	.byte	0x04
	.zero		1


	//   ....[47]....
        /*069c*/ 	.word	0x0000df00
        /*06a0*/ 	.word	0x00000000
        /*06a4*/ 	.word	0x00000000
        /*06a8*/ 	.short	0x0101
        /*06aa*/ 	.byte	0x3f
	.zero		1


	//   ....[48]....
        /*06ac*/ 	.word	0x00010d50
        /*06b0*/ 	.word	0x00000005
        /*06b4*/ 	.word	0x00019c80
        /*06b8*/ 	.short	0x010a
        /*06ba*/ 	.byte	0x3f
	.zero		1


	//   ....[49]....
        /*06bc*/ 	.word	0x00010f90
        /*06c0*/ 	.word	0x00000005
        /*06c4*/ 	.word	0x00019c40
        /*06c8*/ 	.short	0x010a
        /*06ca*/ 	.byte	0x3f
	.zero		1


	//   ....[50]....
        /*06cc*/ 	.word	0x00011420
        /*06d0*/ 	.word	0x000000ff
        /*06d4*/ 	.word	0x00019c20
        /*06d8*/ 	.short	0x010a
        /*06da*/ 	.byte	0x28
	.zero		1


	//   ....[51]....
        /*06dc*/ 	.word	0x00011700
        /*06e0*/ 	.word	0x00000007
        /*06e4*/ 	.word	0x00019c80
        /*06e8*/ 	.short	0x010a
        /*06ea*/ 	.byte	0x3f
	.zero		1


	//   ....[52]....
        /*06ec*/ 	.word	0x00011b30
        /*06f0*/ 	.word	0x00000007
        /*06f4*/ 	.word	0x00019c40
        /*06f8*/ 	.short	0x010a
        /*06fa*/ 	.byte	0x3f
	.zero		1


	//   ....[53]....
        /*06fc*/ 	.word	0x00011fe0
        /*0700*/ 	.word	0x0000000c
        /*0704*/ 	.word	0x00019c70
        /*0708*/ 	.short	0x010a
        /*070a*/ 	.byte	0x3f
	.zero		1


	//   ....[54]....
        /*070c*/ 	.word	0x00012050
        /*0710*/ 	.word	0x0000000c
        /*0714*/ 	.word	0x00019c60
        /*0718*/ 	.short	0x010a
        /*071a*/ 	.byte	0x3f
	.zero		1


	//   ....[55]....
        /*071c*/ 	.word	0x00012390
        /*0720*/ 	.word	0x0000000c
        /*0724*/ 	.word	0x00019c50
        /*0728*/ 	.short	0x0101
        /*072a*/ 	.byte	0x3f
	.zero		1


	//   ....[56]....
        /*072c*/ 	.word	0x00012400
        /*0730*/ 	.word	0x00000003
        /*0734*/ 	.word	0x00000000
        /*0738*/ 	.short	0x0101
        /*073a*/ 	.byte	0x3f
	.zero		1


	//   ....[57]....
        /*073c*/ 	.word	0x000125c0
        /*0740*/ 	.word	0x00000002
        /*0744*/ 	.word	0x00019c70
        /*0748*/ 	.short	0x010a
        /*074a*/ 	.byte	0x3f
	.zero		1


	//   ....[58]....
        /*074c*/ 	.word	0x00012640
        /*0750*/ 	.word	0x00000002
        /*0754*/ 	.word	0x00019c60
        /*0758*/ 	.short	0x010a
        /*075a*/ 	.byte	0x3f
	.zero		1


	//   ....[59]....
        /*075c*/ 	.word	0x00012970
        /*0760*/ 	.word	0x00000002
        /*0764*/ 	.word	0x00019c50
        /*0768*/ 	.short	0x0101
        /*076a*/ 	.byte	0x3f
	.zero		1


	//   ....[60]....
        /*076c*/ 	.word	0x000129e0
        /*0770*/ 	.word	0x00000000
        /*0774*/ 	.word	0x00000000
        /*0778*/ 	.short	0x0101
        /*077a*/ 	.byte	0x3f
	.zero		1


	//   ....[61]....
        /*077c*/ 	.word	0x000136c0
        /*0780*/ 	.word	0x00000008
        /*0784*/ 	.word	0x00019c20
        /*0788*/ 	.short	0x010a
        /*078a*/ 	.byte	0x3f
	.zero		1


	//   ....[62]....
        /*078c*/ 	.word	0x00013860
        /*0790*/ 	.word	0x00000006
        /*0794*/ 	.word	0x00000000
        /*0798*/ 	.short	0x010a
        /*079a*/ 	.byte	0x3f
	.zero		1


	//   ....[63]....
        /*079c*/ 	.word	0x000138d0
        /*07a0*/ 	.word	0x00000007
        /*07a4*/ 	.word	0x00000000
        /*07a8*/ 	.short	0x010a
        /*07aa*/ 	.byte	0x3f
	.zero		1


	//   ....[64]....
        /*07ac*/ 	.word	0x00013920
        /*07b0*/ 	.word	0x00000002
        /*07b4*/ 	.word	0x00019c60
        /*07b8*/ 	.short	0x010a
        /*07ba*/ 	.byte	0x3f
	.zero		1


	//   ....[65]....
        /*07bc*/ 	.word	0x00013970
        /*07c0*/ 	.word	0x00000005
        /*07c4*/ 	.word	0x00019c60
        /*07c8*/ 	.short	0x010a
        /*07ca*/ 	.byte	0x3f
	.zero		1


	//   ....[66]....
        /*07cc*/ 	.word	0x000139b0
        /*07d0*/ 	.word	0x00000002
        /*07d4*/ 	.word	0x00019c80
        /*07d8*/ 	.short	0x010a
        /*07da*/ 	.byte	0x3f
	.zero		1


	//   ....[67]....
        /*07dc*/ 	.word	0x000139d0
        /*07e0*/ 	.word	0x00000005
        /*07e4*/ 	.word	0x00019c80
        /*07e8*/ 	.short	0x010a
        /*07ea*/ 	.byte	0x3f
	.zero		1


	//   ....[68]....
        /*07ec*/ 	.word	0x00013a40
        /*07f0*/ 	.word	0x00000003
        /*07f4*/ 	.word	0x00019c00
        /*07f8*/ 	.short	0x010a
        /*07fa*/ 	.byte	0x3f
	.zero		1


	//   ....[69]....
        /*07fc*/ 	.word	0x00013a90
        /*0800*/ 	.word	0x00000005
        /*0804*/ 	.word	0x00019c30
        /*0808*/ 	.short	0x010a
        /*080a*/ 	.byte	0x3f
	.zero		1


	//   ....[70]....
        /*080c*/ 	.word	0x00013af0
        /*0810*/ 	.word	0x0000000b
        /*0814*/ 	.word	0x00019c30
        /*0818*/ 	.short	0x010a
        /*081a*/ 	.byte	0x3f
	.zero		1


	//   ....[71]....
        /*081c*/ 	.word	0x00013b50
        /*0820*/ 	.word	0x0000000b
        /*0824*/ 	.word	0x00019c50
        /*0828*/ 	.short	0x010a
        /*082a*/ 	.byte	0x3f
	.zero		1


	//   ....[72]....
        /*082c*/ 	.word	0x00013bb0
        /*0830*/ 	.word	0x0000000d
        /*0834*/ 	.word	0x00019c30
        /*0838*/ 	.short	0x010a
        /*083a*/ 	.byte	0x3f
	.zero		1


	//   ....[73]....
        /*083c*/ 	.word	0x00013c10
        /*0840*/ 	.word	0x0000000d
        /*0844*/ 	.word	0x00019c50
        /*0848*/ 	.short	0x010a
        /*084a*/ 	.byte	0x3f
	.zero		1


	//   ....[74]....
        /*084c*/ 	.word	0x00013c70
        /*0850*/ 	.word	0x0000000f
        /*0854*/ 	.word	0x00019c30
        /*0858*/ 	.short	0x010a
        /*085a*/ 	.byte	0x3f
	.zero		1


	//   ....[75]....
        /*085c*/ 	.word	0x00013cd0
        /*0860*/ 	.word	0x0000000f
        /*0864*/ 	.word	0x00019c50
        /*0868*/ 	.short	0x010a
        /*086a*/ 	.byte	0x3f
	.zero		1


	//   ....[76]....
        /*086c*/ 	.word	0x00013d30
        /*0870*/ 	.word	0x00000006
        /*0874*/ 	.word	0x00019c50
        /*0878*/ 	.short	0x010a
        /*087a*/ 	.byte	0x3f
	.zero		1


	//   ....[77]....
        /*087c*/ 	.word	0x00013e80
        /*0880*/ 	.word	0x00000005
        /*0884*/ 	.word	0x00019c80
        /*0888*/ 	.short	0x010a
        /*088a*/ 	.byte	0x3f
	.zero		1


	//   ....[78]....
        /*088c*/ 	.word	0x00013ed0
        /*0890*/ 	.word	0x00000005
        /*0894*/ 	.word	0x00019c40
        /*0898*/ 	.short	0x010a
        /*089a*/ 	.byte	0x3f
	.zero		1


	//   ....[79]....
        /*089c*/ 	.word	0x00013f30
        /*08a0*/ 	.word	0x00000003
        /*08a4*/ 	.word	0x00019c20
        /*08a8*/ 	.short	0x010a
        /*08aa*/ 	.byte	0x3f
	.zero		1


	//   ....[80]....
        /*08ac*/ 	.word	0x00013f80
        /*08b0*/ 	.word	0x00000007
        /*08b4*/ 	.word	0x00019c80
        /*08b8*/ 	.short	0x010a
        /*08ba*/ 	.byte	0x3f
	.zero		1


	//   ....[81]....
        /*08bc*/ 	.word	0x00013fd0
        /*08c0*/ 	.word	0x00000007
        /*08c4*/ 	.word	0x00019c40
        /*08c8*/ 	.short	0x010a
        /*08ca*/ 	.byte	0x3f
	.zero		1


	//   ....[82]....
        /*08cc*/ 	.word	0x00014020
        /*08d0*/ 	.word	0x0000000c
        /*08d4*/ 	.word	0x00019c70
        /*08d8*/ 	.short	0x010a
        /*08da*/ 	.byte	0x3f
	.zero		1


	//   ....[83]....
        /*08dc*/ 	.word	0x00014070
        /*08e0*/ 	.word	0x0000000c
        /*08e4*/ 	.word	0x00019c60
        /*08e8*/ 	.short	0x010a
        /*08ea*/ 	.byte	0x3f
	.zero		1


	//   ....[84]....
        /*08ec*/ 	.word	0x000140c0
        /*08f0*/ 	.word	0x00000002
        /*08f4*/ 	.word	0x00019c70
        /*08f8*/ 	.short	0x010a
        /*08fa*/ 	.byte	0x3f
	.zero		1


	//   ....[85]....
        /*08fc*/ 	.word	0x00014110
        /*0900*/ 	.word	0x00000002
        /*0904*/ 	.word	0x00019c60
        /*0908*/ 	.short	0x010a
        /*090a*/ 	.byte	0x3f
	.zero		1


	//   ....[86]....
        /*090c*/ 	.word	0x00014160
        /*0910*/ 	.word	0x00000008
        /*0914*/ 	.word	0x00019c20
        /*0918*/ 	.short	0x010a
        /*091a*/ 	.byte	0x3f
	.zero		1


	//   ....[87]....
        /*091c*/ 	.word	0x00014300
        /*0920*/ 	.word	0x00000006
        /*0924*/ 	.word	0x00000000
        /*0928*/ 	.short	0x010a
        /*092a*/ 	.byte	0x3f
	.zero		1


	//   ....[88]....
        /*092c*/ 	.word	0x00014350
        /*0930*/ 	.word	0x00000007
        /*0934*/ 	.word	0x00000000
        /*0938*/ 	.short	0x010a
        /*093a*/ 	.byte	0x3f
	.zero		1


	//   ....[89]....
        /*093c*/ 	.word	0x000143a0
        /*0940*/ 	.word	0x00000002
        /*0944*/ 	.word	0x00019c60
        /*0948*/ 	.short	0x010a
        /*094a*/ 	.byte	0x3f
	.zero		1


	//   ....[90]....
        /*094c*/ 	.word	0x000143f0
        /*0950*/ 	.word	0x00000005
        /*0954*/ 	.word	0x00019c60
        /*0958*/ 	.short	0x010a
        /*095a*/ 	.byte	0x3f
	.zero		1


	//   ....[91]....
        /*095c*/ 	.word	0x00014440
        /*0960*/ 	.word	0x00000002
        /*0964*/ 	.word	0x00019c80
        /*0968*/ 	.short	0x010a
        /*096a*/ 	.byte	0x3f
	.zero		1


	//----- nvinfo : EIATTR_NUM_MBARRIERS
	.align		4
.L_207:
        /*096c*/ 	.byte	0x03, 0x38
        /*096e*/ 	.short	0x0016


	//----- nvinfo : EIATTR_EXIT_INSTR_OFFSETS
	.align		4
        /*0970*/ 	.byte	0x04, 0x1c
        /*0972*/ 	.short	(.L_209 - .L_208)


	//   ....[0]....
.L_208:
        /*0974*/ 	.word	0x00000a70


	//   ....[1]....
        /*0978*/ 	.word	0x0000ea40


	//   ....[2]....
        /*097c*/ 	.word	0x00013a20


	//----- nvinfo : EIATTR_MAX_THREADS
	.align		4
.L_209:
        /*0980*/ 	.byte	0x04, 0x05
        /*0982*/ 	.short	(.L_211 - .L_210)
.L_210:
        /*0984*/ 	.word	0x00000200
        /*0988*/ 	.word	0x00000001
        /*098c*/ 	.word	0x00000001


	//----- nvinfo : EIATTR_CRS_STACK_SIZE
	.align		4
.L_211:
        /*0990*/ 	.byte	0x04, 0x1e
        /*0992*/ 	.short	(.L_213 - .L_212)
.L_212:
        /*0994*/ 	.word	0x00000000


	//----- nvinfo : EIATTR_CBANK_PARAM_SIZE
	.align		4
.L_213:
        /*0998*/ 	.byte	0x03, 0x19
        /*099a*/ 	.short	0x0a70


	//----- nvinfo : EIATTR_PARAM_CBANK
	.align		4
        /*099c*/ 	.byte	0x04, 0x0a
        /*099e*/ 	.short	(.L_215 - .L_214)
	.align		4
.L_214:
        /*09a0*/ 	.word	index@(.nv.constant0._ZN7cutlass13device_kernelIN5flash11enable_sm90INS1_16FlashAttnFwdSm90INS1_25CollectiveMainloopFwdSm90ILi2EN4cute5tupleIJNS5_1CILi1EEES8_S8_EEENS6_IJNS7_ILi192EEENS7_ILi128EEENS7_ILi96EEEEEELi96ENS_12float_e4m3_tEfNS_4arch4Sm90ELb0ELb1ELb0ELb1ELb0ELb0ELb0ELb1ELb1ELb0ELb0ELb0EEENS1_21CollectiveEpilogueFwdINS6_IJSA_SC_SB_EEES9_NS_10bfloat16_tESG_Li384ELb1ELb0ELb0ELb1EEENS1_36VarlenDynamicPersistentTileSchedulerILi192ELi128ELi384ELi128ELb0ELb0ELb1ELb1ELb0ELb1EEEEEEEEEvNT_6ParamsE)
        /*09a4*/ 	.short	0x0210
        /*09a6*/ 	.short	0x0a70


	//----- nvinfo : EIATTR_SW_WAR
	.align		4
.L_215:
        /*09a8*/ 	.byte	0x04, 0x36
        /*09aa*/ 	.short	(.L_217 - .L_216)
.L_216:
        /*09ac*/ 	.word	0x00000008
.L_217:


//--------------------- .nv.info._ZN7cutlass13device_kernelIN5flash11enable_sm90INS1_16FlashAttnFwdSm90INS1_25CollectiveMainloopFwdSm90ILi2EN4cute5tupleIJNS5_1CILi1EEES8_S8_EEENS6_IJNS7_ILi192EEENS7_ILi128EEENS7_ILi96EEEEEELi96ENS_12float_e4m3_tEfNS_4arch4Sm90ELb0ELb1ELb0ELb1ELb0ELb1ELb0ELb1ELb1ELb0ELb0ELb0EEENS1_21CollectiveEpilogueFwdINS6_IJSA_SC_SB_EEES9_NS_10bfloat16_tESG_Li384ELb1ELb0ELb0ELb1EEENS1_36VarlenDynamicPersistentTileSchedulerILi192ELi128ELi384ELi128ELb0ELb0ELb1ELb1ELb0ELb1EEEEEEEEEvNT_6ParamsE --------------------------
	.section	.nv.info._ZN7cutlass13device_kernelIN5flash11enable_sm90INS1_16FlashAttnFwdSm90INS1_25CollectiveMainloopFwdSm90ILi2EN4cute5tupleIJNS5_1CILi1EEES8_S8_EEENS6_IJNS7_ILi192EEENS7_ILi128EEENS7_ILi96EEEEEELi96ENS_12float_e4m3_tEfNS_4arch4Sm90ELb0ELb1ELb0ELb1ELb0ELb1ELb0ELb1ELb1ELb0ELb0ELb0EEENS1_21CollectiveEpilogueFwdINS6_IJSA_SC_SB_EEES9_NS_10bfloat16_tESG_Li384ELb1ELb0ELb0ELb1EEENS1_36VarlenDynamicPersistentTileSchedulerILi192ELi128ELi384ELi128ELb0ELb0ELb1ELb1ELb0ELb1EEEEEEEEEvNT_6ParamsE,"",@"SHT_CUDA_INFO"
	.sectionflags	@""
	.align	4


	//----- nvinfo : EIATTR_CUDA_API_VERSION
	.align		4
        /*0000*/ 	.byte	0x04, 0x37
        /*0002*/ 	.short	(.L_219 - .L_218)
.L_218:
        /*0004*/ 	.word	0x00000082


	//----- nvinfo : EIATTR_KPARAM_INFO
	.align		4
.L_219:
        /*0008*/ 	.byte	0x04, 0x17
        /*000a*/ 	.short	(.L_221 - .L_220)
.L_220:
        /*000c*/ 	.word	0x00000000
        /*0010*/ 	.short	0x0000
        /*0012*/ 	.short	0x0070
        /*0014*/ 	.byte	0x00, 0xf0, 0x01, 0x28


	//----- nvinfo : EIATTR_SPARSE_MMA_MASK
	.align		4
.L_221:
        /*0018*/ 	.byte	0x03, 0x50
        /*001a*/ 	.short	0x0000


	//----- nvinfo : EIATTR_MAXREG_COUNT
	.align		4
        /*001c*/ 	.byte	0x03, 0x1b
        /*001e*/ 	.short	0x0080


	//----- nvinfo : EIATTR_NUM_BARRIERS
	.align		4
        /*0020*/ 	.byte	0x02, 0x4c
        /*0022*/ 	.byte	0x10
	.zero		1


	//----- nvinfo : EIATTR_EXTERNS
	.align		4
        /*0024*/ 	.byte	0x04, 0x0f
        /*0026*/ 	.short	(.L_223 - .L_222)


	//   ....[0]....
	.align		4
.L_222:
        /*0028*/ 	.word	index@(__assertfail)


	//----- nvinfo : EIATTR_ANNOTATIONS
	.align		4
.L_223:
        /*002c*/ 	.byte	0x04, 0x55
        /*002e*/ 	.short	(.L_225 - .L_224)


	//   ....[0]....
.L_224:
        /* <DEDUP_REMOVED lines=75> */


	//----- nvinfo : EIATTR_MERCURY_ISA_VERSION
	.align		4
.L_225:
        /*04d0*/ 	.byte	0x03, 0x5f
        /*04d2*/ 	.short	0x0101


	//----- nvinfo : EIATTR_UNUSED_LOAD_BYTE_OFFSET
	.align		4
        /*04d4*/ 	.byte	0x04, 0x44
        /*04d6*/ 	.short	(.L_227 - .L_226)


	//   ....[0]....
.L_226:
        /*04d8*/ 	.word	0x00000ac0
        /*04dc*/ 	.word	0x0000fff0


	//   ....[1]....
        /*04e0*/ 	.word	0x00017a50
        /*04e4*/ 	.word	0x0000fff0


	//----- nvinfo : EIATTR_INT_WARP_WIDE_INSTR_OFFSETS
	.align		4
.L_227:
        /*04e8*/ 	.byte	0x04, 0x31
        /*04ea*/ 	.short	(.L_229 - .L_228)


	//   ....[0]....
.L_228:
        /*04ec*/ 	.word	0x000001b0


	//   ....[1]....
        /*04f0*/ 	.word	0x000001f0


	//   ....[2]....
        /*04f4*/ 	.word	0x000002b0


	//   ....[3]....
        /*04f8*/ 	.word	0x0001c7d0


	//   ....[4]....
        /*04fc*/ 	.word	0x0001c860


	//   ....[5]....
        /*0500*/ 	.word	0x0001cfb0


	//   ....[6]....
        /*0504*/ 	.word	0x0001cfe0


	//   ....[7]....
        /*0508*/ 	.word	0x0001d0a0


	//   ....[8]....
        /*050c*/ 	.word	0x0001d160


	//   ....[9]....
        /*0510*/ 	.word	0x0001edd0


	//   ....[10]....
        /*0514*/ 	.word	0x0001ee60


	//----- nvinfo : EIATTR_COOP_GROUP_MASK_REGIDS
	.align		4
.L_229:
        /*0518*/ 	.byte	0x04, 0x29
        /*051a*/ 	.short	(.L_231 - .L_230)


	//   ....[0]....
.L_230:
        /*051c*/ 	.word	0xffffffff


	//   ....[1]....
        /*0520*/ 	.word	0xffffffff


	//   ....[2]....
        /*0524*/ 	.word	0xffffffff


	//   ....[3]....
        /*0528*/ 	.word	0xffffffff


	//   ....[4]....
        /*052c*/ 	.word	0xffffffff


	//   ....[5]....
        /*0530*/ 	.word	0xffffffff


	//   ....[6]....
        /*0534*/ 	.word	0xffffffff


	//   ....[7]....
        /*0538*/ 	.word	0xffffffff


	//   ....[8]....
        /*053c*/ 	.word	0xffffffff


	//   ....[9]....
        /*0540*/ 	.word	0xffffffff


	//   ....[10]....
        /*0544*/ 	.word	0xffffffff


	//   ....[11]....
        /*0548*/ 	.word	0xffffffff


	//   ....[12]....
        /*054c*/ 	.word	0xffffffff


	//   ....[13]....
        /*0550*/ 	.word	0xffffffff


	//   ....[14]....
        /*0554*/ 	.word	0xffffffff


	//   ....[15]....
        /*0558*/ 	.word	0xffffffff


	//   ....[16]....
        /*055c*/ 	.word	0xffffffff


	//   ....[17]....
        /*0560*/ 	.word	0xffffffff


	//   ....[18]....
        /*0564*/ 	.word	0xffffffff


	//   ....[19]....
        /*0568*/ 	.word	0xffffffff


	//   ....[20]....
        /*056c*/ 	.word	0xffffffff


	//   ....[21]....
        /*0570*/ 	.word	0xffffffff


	//   ....[22]....
        /*0574*/ 	.word	0xffffffff


	//   ....[23]....
        /*0578*/ 	.word	0xffffffff


	//   ....[24]....
        /*057c*/ 	.word	0xffffffff


	//   ....[25]....
        /*0580*/ 	.word	0xffffffff


	//   ....[26]....
        /*0584*/ 	.word	0xffffffff


	//   ....[27]....
        /*0588*/ 	.word	0xffffffff


	//   ....[28]....
        /*058c*/ 	.word	0xffffffff


	//   ....[29]....
        /*0590*/ 	.word	0xffffffff


	//   ....[30]....
        /*0594*/ 	.word	0xffffffff


	//   ....[31]....
        /*0598*/ 	.word	0xffffffff


	//   ....[32]....
        /*059c*/ 	.word	0xffffffff


	//   ....[33]....
        /*05a0*/ 	.word	0xffffffff


	//   ....[34]....
        /*05a4*/ 	.word	0xffffffff


	//   ....[35]....
        /*05a8*/ 	.word	0xffffffff


	//   ....[36]....
        /*05ac*/ 	.word	0xffffffff


	//   ....[37]....
        /*05b0*/ 	.word	0xffffffff


	//   ....[38]....
        /*05b4*/ 	.word	0xffffffff


	//   ....[39]....
        /*05b8*/ 	.word	0xffffffff


	//   ....[40]....
        /*05bc*/ 	.word	0xffffffff


	//   ....[41]....
        /*05c0*/ 	.word	0xffffffff


	//   ....[42]....
        /*05c4*/ 	.word	0xffffffff


	//   ....[43]....
        /*05c8*/ 	.word	0xffffffff


	//   ....[44]....
        /*05cc*/ 	.word	0xffffffff


	//   ....[45]....
        /*05d0*/ 	.word	0xffffffff


	//   ....[46]....
        /*05d4*/ 	.word	0xffffffff


	//   ....[47]....
        /*05d8*/ 	.word	0xffffffff


	//   ....[48]....
        /*05dc*/ 	.word	0xffffffff


	//   ....[49]....
        /*05e0*/ 	.word	0xffffffff


	//   ....[50]....
        /*05e4*/ 	.word	0xffffffff


	//   ....[51]....
        /*05e8*/ 	.word	0xffffffff


	//   ....[52]....
        /*05ec*/ 	.word	0xffffffff


	//   ....[53]....
        /*05f0*/ 	.word	0xffffffff


	//   ....[54]....
        /*05f4*/ 	.word	0xffffffff


	//   ....[55]....
        /*05f8*/ 	.word	0xffffffff


	//   ....[56]....
        /*05fc*/ 	.word	0xffffffff


	//   ....[57]....
        /*0600*/ 	.word	0xffffffff


	//   ....[58]....
        /*0604*/ 	.word	0xffffffff


	//   ....[59]....
        /*0608*/ 	.word	0xffffffff


	//   ....[60]....
        /*060c*/ 	.word	0xffffffff


	//   ....[61]....
        /*0610*/ 	.word	0xffffffff


	//   ....[62]....
        /*0614*/ 	.word	0xffffffff


	//   ....[63]....
        /*0618*/ 	.word	0xffffffff


	//   ....[64]....
        /*061c*/ 	.word	0xffffffff


	//   ....[65]....
        /*0620*/ 	.word	0xffffffff


	//   ....[66]....
        /*0624*/ 	.word	0xffffffff


	//   ....[67]....
        /*0628*/ 	.word	0xffffffff


	//   ....[68]....
        /*062c*/ 	.word	0xffffffff


	//   ....[69]....
        /*0630*/ 	.word	0xffffffff


	//   ....[70]....
        /*0634*/ 	.word	0xffffffff


	//   ....[71]....
        /*0638*/ 	.word	0xffffffff


	//   ....[72]....
        /*063c*/ 	.word	0xffffffff


	//   ....[73]....
        /*0640*/ 	.word	0xffffffff


	//   ....[74]....
        /*0644*/ 	.word	0xffffffff


	//   ....[75]....
        /*0648*/ 	.word	0xffffffff


	//   ....[76]....
        /*064c*/ 	.word	0xffffffff


	//   ....[77]....
        /*0650*/ 	.word	0xffffffff


	//   ....[78]....
        /*0654*/ 	.word	0xffffffff


	//   ....[79]....
        /*0658*/ 	.word	0xffffffff


	//   ....[80]....
        /*065c*/ 	.word	0xffffffff


	//   ....[81]....
        /*0660*/ 	.word	0xffffffff


	//   ....[82]....
        /*0664*/ 	.word	0xffffffff


	//   ....[83]....
        /*0668*/ 	.word	0xffffffff


	//   ....[84]....
        /*066c*/ 	.word	0xffffffff


	//   ....[85]....
        /*0670*/ 	.word	0xffffffff


	//   ....[86]....
        /*0674*/ 	.word	0xffffffff


	//   ....[87]....
        /*0678*/ 	.word	0xffffffff


	//   ....[88]....
        /*067c*/ 	.word	0x0500000f


	//   ....[89]....
        /*0680*/ 	.word	0x0500000f


	//   ....[90]....
        /*0684*/ 	.word	0x0500000f


	//   ....[91]....
        /*0688*/ 	.word	0x0500000f


	//   ....[92]....
        /*068c*/ 	.word	0x0500000f


	//   ....[93]....
        /*0690*/ 	.word	0x0500000f


	//   ....[94]....
        /*0694*/ 	.word	0x0500000f


	//   ....[95]....
        /*0698*/ 	.word	0x0500000f


	//   ....[96]....
        /*069c*/ 	.word	0x0500000f


	//   ....[97]....
        /*06a0*/ 	.word	0x0500000f


	//   ....[98]....
        /*06a4*/ 	.word	0x0500000f


	//   ....[99]....
        /*06a8*/ 	.word	0x0500000f


	//   ....[100]....
        /*06ac*/ 	.word	0x0500000f


	//   ....[101]....
        /*06b0*/ 	.word	0x0500000f


	//   ....[102]....
        /*06b4*/ 	.word	0x0500000f


	//   ....[103]....
        /*06b8*/ 	.word	0x0500000f


	//   ....[104]....
        /*06bc*/ 	.word	0x0500000f


	//   ....[105]....
        /*06c0*/ 	.word	0x0500000f


	//   ....[106]....
        /*06c4*/ 	.word	0x0500000f


	//   ....[107]....
        /*06c8*/ 	.word	0x0500000f


	//   ....[108]....
        /*06cc*/ 	.word	0x0500000f


	//   ....[109]....
        /*06d0*/ 	.word	0x0500000f


	//   ....[110]....
        /*06d4*/ 	.word	0x0500000f


	//   ....[111]....
        /*06d8*/ 	.word	0x0500000f


	//   ....[112]....
        /*06dc*/ 	.word	0x0500000f


	//   ....[113]....
        /*06e0*/ 	.word	0x0500000f


	//   ....[114]....
        /*06e4*/ 	.word	0x0500000f


	//   ....[115]....
        /*06e8*/ 	.word	0x0500000f


	//----- nvinfo : EIATTR_COOP_GROUP_INSTR_OFFSETS
	.align		4
.L_231:
        /*06ec*/ 	.byte	0x04, 0x28
        /*06ee*/ 	.short	(.L_233 - .L_232)


	//   ....[0]....
.L_232:
        /*06f0*/ 	.word	0x00000060


	//   ....[1]....
        /*06f4*/ 	.word	0x000001c0


	//   ....[2]....
        /*06f8*/ 	.word	0x000002c0


	//   ....[3]....
        /*06fc*/ 	.word	0x00000430


	//   ....[4]....
        /*0700*/ 	.word	0x00000590


	//   ....[5]....
        /*0704*/ 	.word	0x000006b0


	//   ....[6]....
        /*0708*/ 	.word	0x00000810


	//   ....[7]....
        /*070c*/ 	.word	0x000073d0


	//   ....[8]....
        /*0710*/ 	.word	0x0000d7e0


	//   ....[9]....
        /*0714*/ 	.word	0x0000d8f0


	//   ....[10]....
        /*0718*/ 	.word	0x0000e070


	//   ....[11]....
        /*071c*/ 	.word	0x0000e170


	//   ....[12]....
        /*0720*/ 	.word	0x000109d0


	//   ....[13]....
        /*0724*/ 	.word	0x00010ad0


	//   ....[14]....
        /*0728*/ 	.word	0x00010eb0


	//   ....[15]....
        /*072c*/ 	.word	0x00011050


	//   ....[16]....
        /*0730*/ 	.word	0x00012bf0


	//   ....[17]....
        /*0734*/ 	.word	0x00012c20


	//   ....[18]....
        /*0738*/ 	.word	0x00012c70


	//   ....[19]....
        /*073c*/ 	.word	0x00012cd0


	//   ....[20]....
        /*0740*/ 	.word	0x000155a0


	//   ....[21]....
        /*0744*/ 	.word	0x00015810


	//   ....[22]....
        /*0748*/ 	.word	0x00015fd0


	//   ....[23]....
        /*074c*/ 	.word	0x00016020


	//   ....[24]....
        /*0750*/ 	.word	0x00017370


	//   ....[25]....
        /*0754*/ 	.word	0x00017380


	//   ....[26]....
        /*0758*/ 	.word	0x000173d0


	//   ....[27]....
        /*075c*/ 	.word	0x000174a0


	//   ....[28]....
        /*0760*/ 	.word	0x00018210


	//   ....[29]....
        /*0764*/ 	.word	0x00018220


	//   ....[30]....
        /*0768*/ 	.word	0x00018230


	//   ....[31]....
        /*076c*/ 	.word	0x00018240


	//   ....[32]....
        /*0770*/ 	.word	0x00018250


	//   ....[33]....
        /*0774*/ 	.word	0x00018260


	//   ....[34]....
        /*0778*/ 	.word	0x00018270


	//   ....[35]....
        /*077c*/ 	.word	0x00018280


	//   ....[36]....
        /*0780*/ 	.word	0x000182b0


	//   ....[37]....
        /*0784*/ 	.word	0x000182c0


	//   ....[38]....
        /*0788*/ 	.word	0x000182d0


	//   ....[39]....
        /*078c*/ 	.word	0x00018300


	//   ....[40]....
        /*0790*/ 	.word	0x00018320


	//   ....[41]....
        /*0794*/ 	.word	0x00018330


	//   ....[42]....
        /*0798*/ 	.word	0x00018340


	//   ....[43]....
        /*079c*/ 	.word	0x00018350


	//   ....[44]....
        /*07a0*/ 	.word	0x00018380


	//   ....[45]....
        /*07a4*/ 	.word	0x00018390


	//   ....[46]....
        /*07a8*/ 	.word	0x000183b0


	//   ....[47]....
        /*07ac*/ 	.word	0x000183c0


	//   ....[48]....
        /*07b0*/ 	.word	0x000183f0


	//   ....[49]....
        /*07b4*/ 	.word	0x00018400


	//   ....[50]....
        /*07b8*/ 	.word	0x00018410


	//   ....[51]....
        /*07bc*/ 	.word	0x00018440


	//   ....[52]....
        /*07c0*/ 	.word	0x00019840


	//   ....[53]....
        /*07c4*/ 	.word	0x00019a00


	//   ....[54]....
        /*07c8*/ 	.word	0x00019a30


	//   ....[55]....
        /*07cc*/ 	.word	0x00019a60


	//   ....[56]....
        /*07d0*/ 	.word	0x00019a90


	//   ....[57]....
        /*07d4*/ 	.word	0x00019ac0


	//   ....[58]....
        /*07d8*/ 	.word	0x00019af0


	//   ....[59]....
        /*07dc*/ 	.word	0x00019c60


	//   ....[60]....
        /*07e0*/ 	.word	0x00019c90


	//   ....[61]....
        /*07e4*/ 	.word	0x00019cc0


	//   ....[62]....
        /*07e8*/ 	.word	0x00019cf0


	//   ....[63]....
        /*07ec*/ 	.word	0x00019d20


	//   ....[64]....
        /*07f0*/ 	.word	0x00019d50


	//   ....[65]....
        /*07f4*/ 	.word	0x00019df0


	//   ....[66]....
        /*07f8*/ 	.word	0x00019e50


	//   ....[67]....
        /*07fc*/ 	.word	0x00019ef0


	//   ....[68]....
        /*0800*/ 	.word	0x0001aff0


	//   ....[69]....
        /*0804*/ 	.word	0x0001d2c0


	//   ....[70]....
        /*0808*/ 	.word	0x0001f570


	//   ....[71]....
        /*080c*/ 	.word	0x0001f5c0


	//   ....[72]....
        /*0810*/ 	.word	0x0001f5f0


	//   ....[73]....
        /*0814*/ 	.word	0x0001f620


	//   ....[74]....
        /*0818*/ 	.word	0x0001f630


	//   ....[75]....
        /*081c*/ 	.word	0x0001f660


	//   ....[76]....
        /*0820*/ 	.word	0x0001f690


	//   ....[77]....
        /*0824*/ 	.word	0x0001f6c0


	//   ....[78]....
        /*0828*/ 	.word	0x0001f840


	//   ....[79]....
        /*082c*/ 	.word	0x0001f870


	//   ....[80]....
        /*0830*/ 	.word	0x0001f8a0


	//   ....[81]....
        /*0834*/ 	.word	0x0001f8d0


	//   ....[82]....
        /*0838*/ 	.word	0x0001f900


	//   ....[83]....
        /*083c*/ 	.word	0x0001f930


	//   ....[84]....
        /*0840*/ 	.word	0x0001f9f0


	//   ....[85]....
        /*0844*/ 	.word	0x0001fa10


	//   ....[86]....
        /*0848*/ 	.word	0x0001fa80


	//   ....[87]....
        /*084c*/ 	.word	0x00020120


	//   ....[88]....
        /*0850*/ 	.word	0x00020590


	//   ....[89]....
        /*0854*/ 	.word	0x00020630


	//   ....[90]....
        /*0858*/ 	.word	0x000206d0


	//   ....[91]....
        /*085c*/ 	.word	0x00020770


	//   ....[92]....
        /*0860*/ 	.word	0x00020850


	//   ....[93]....
        /*0864*/ 	.word	0x000208f0


	//   ....[94]....
        /*0868*/ 	.word	0x00020990


	//   ....[95]....
        /*086c*/ 	.word	0x00020a30


	//   ....[96]....
        /*0870*/ 	.word	0x00020dd0


	//   ....[97]....
        /*0874*/ 	.word	0x000210b0


	//   ....[98]....
        /*0878*/ 	.word	0x000214d0


	//   ....[99]....
        /*087c*/ 	.word	0x00021570


	//   ....[100]....
        /*0880*/ 	.word	0x00021690


	//   ....[101]....
        /*0884*/ 	.word	0x00021700


	//   ....[102]....
        /*0888*/ 	.word	0x00021770


	//   ....[103]....
        /*088c*/ 	.word	0x000217e0


	//   ....[104]....
        /*0890*/ 	.word	0x00021850


	//   ....[105]....
        /*0894*/ 	.word	0x000218d0


	//   ....[106]....
        /*0898*/ 	.word	0x00021960


	//   ....[107]....
        /*089c*/ 	.word	0x000219f0


	//   ....[108]....
        /*08a0*/ 	.word	0x00021a60


	//   ....[109]....
        /*08a4*/ 	.word	0x00021ad0


	//   ....[110]....
        /*08a8*/ 	.word	0x00021b40


	//   ....[111]....
        /*08ac*/ 	.word	0x00021bc0


	//   ....[112]....
        /*08b0*/ 	.word	0x00021c30


	//   ....[113]....
        /*08b4*/ 	.word	0x00021cd0


	//   ....[114]....
        /*08b8*/ 	.word	0x00021d60


	//   ....[115]....
        /*08bc*/ 	.word	0x00021e80


	//----- nvinfo : EIATTR_REG_RECONFIG
	.align		4
.L_233:
        /*08c0*/ 	.byte	0x01, 0x54
	.zero		2


	//----- nvinfo : EIATTR_SYSCALL_OFFSETS
	.align		4
        /*08c4*/ 	.byte	0x04, 0x46
        /*08c6*/ 	.short	(.L_235 - .L_234)


	//   ....[0]....
.L_234:
        /*08c8*/ 	.word	0x00001a40


	//   ....[1]....
        /*08cc*/ 	.word	0x00001b90


	//   ....[2]....
        /*08d0*/ 	.word	0x00007540


	//   ....[3]....
        /*08d4*/ 	.word	0x00007920


	//   ....[4]....
        /*08d8*/ 	.word	0x0001c9e0


	//   ....[5]....
        /*08dc*/ 	.word	0x0001cb60


	//   ....[6]....
        /*08e0*/ 	.word	0x0001ccc0


	//   ....[7]....
        /*08e4*/ 	.word	0x0001ce20


	//----- nvinfo : EIATTR_MBARRIER_INSTR_OFFSETS
	.align		4
.L_235:
        /*08e8*/ 	.byte	0x04, 0x39
        /*08ea*/ 	.short	(.L_237 - .L_236)


	//   ....[0]....
.L_236:
        /*08ec*/ 	.word	0x000002e0
        /*08f0*/ 	.word	0x000000ff
        /*08f4*/ 	.word	0x00019c00
        /*08f8*/ 	.short	0x0100
        /*08fa*/ 	.byte	0x08
	.zero		1


	//   ....[1]....
        /*08fc*/ 	.word	0x000002f0
        /*0900*/ 	.word	0x000000ff
        /*0904*/ 	.word	0x00019c20
        /*0908*/ 	.short	0x0100
        /*090a*/ 	.byte	0x08
	.zero		1


	//   ....[2]....
        /*090c*/ 	.word	0x000003e0
        /*0910*/ 	.word	0x000000ff
        /*0914*/ 	.word	0x00019c30
        /*0918*/ 	.short	0x0100
        /*091a*/ 	.byte	0x08
	.zero		1


	//   ....[3]....
        /*091c*/ 	.word	0x000003f0
        /*0920*/ 	.word	0x000000ff
        /*0924*/ 	.word	0x00019c40
        /*0928*/ 	.short	0x0100
        /*092a*/ 	.byte	0x08
	.zero		1


	//   ....[4]....
        /*092c*/ 	.word	0x00000400
        /*0930*/ 	.word	0x000000ff
        /*0934*/ 	.word	0x00019c38
        /*0938*/ 	.short	0x0100
        /*093a*/ 	.byte	0x08
	.zero		1


	//   ....[5]....
        /*093c*/ 	.word	0x00000410
        /*0940*/ 	.word	0x000000ff
        /*0944*/ 	.word	0x00019c48
        /*0948*/ 	.short	0x0100
        /*094a*/ 	.byte	0x08
	.zero		1


	//   ....[6]....
        /*094c*/ 	.word	0x00000540
        /*0950*/ 	.word	0x000000ff
        /*0954*/ 	.word	0x00019c50
        /*0958*/ 	.short	0x0100
        /*095a*/ 	.byte	0x08
	.zero		1


	//   ....[7]....
        /*095c*/ 	.word	0x00000550
        /*0960*/ 	.word	0x000000ff
        /*0964*/ 	.word	0x00019c60
        /*0968*/ 	.short	0x0100
        /*096a*/ 	.byte	0x08
	.zero		1


	//   ....[8]....
        /*096c*/ 	.word	0x00000560
        /*0970*/ 	.word	0x000000ff
        /*0974*/ 	.word	0x00019c58
        /*0978*/ 	.short	0x0100
        /*097a*/ 	.byte	0x08
	.zero		1


	//   ....[9]....
        /*097c*/ 	.word	0x00000570
        /*0980*/ 	.word	0x000000ff
        /*0984*/ 	.word	0x00019c68
        /*0988*/ 	.short	0x0100
        /*098a*/ 	.byte	0x08
	.zero		1


	//   ....[10]....
        /*098c*/ 	.word	0x00000660
        /*0990*/ 	.word	0x000000ff
        /*0994*/ 	.word	0x00019c70
        /*0998*/ 	.short	0x0100
        /*099a*/ 	.byte	0x06
	.zero		1


	//   ....[11]....
        /*099c*/ 	.word	0x00000670
        /*09a0*/ 	.word	0x000000ff
        /*09a4*/ 	.word	0x00019c80
        /*09a8*/ 	.short	0x0100
        /*09aa*/ 	.byte	0x06
	.zero		1


	//   ....[12]....
        /*09ac*/ 	.word	0x00000680
        /*09b0*/ 	.word	0x000000ff
        /*09b4*/ 	.word	0x00019c78
        /*09b8*/ 	.short	0x0100
        /*09ba*/ 	.byte	0x06
	.zero		1


	//   ....[13]....
        /*09bc*/ 	.word	0x00000690
        /*09c0*/ 	.word	0x000000ff
        /*09c4*/ 	.word	0x00019c88
        /*09c8*/ 	.short	0x0100
        /*09ca*/ 	.byte	0x06
	.zero		1


	//   ....[14]....
        /*09cc*/ 	.word	0x000007c0
        /*09d0*/ 	.word	0x000000ff
        /*09d4*/ 	.word	0x00019c90
        /*09d8*/ 	.short	0x0100
        /*09da*/ 	.byte	0x08
	.zero		1


	//   ....[15]....
        /*09dc*/ 	.word	0x000007d0
        /*09e0*/ 	.word	0x000000ff
        /*09e4*/ 	.word	0x00019ca0
        /*09e8*/ 	.short	0x0100
        /*09ea*/ 	.byte	0x08
	.zero		1


	//   ....[16]....
        /*09ec*/ 	.word	0x000007e0
        /*09f0*/ 	.word	0x000000ff
        /*09f4*/ 	.word	0x00019c98
        /*09f8*/ 	.short	0x0100
        /*09fa*/ 	.byte	0x08
	.zero		1


	//   ....[17]....
        /*09fc*/ 	.word	0x000007f0
        /*0a00*/ 	.word	0x000000ff
        /*0a04*/ 	.word	0x00019ca8
        /*0a08*/ 	.short	0x0100
        /*0a0a*/ 	.byte	0x08
	.zero		1


	//   ....[18]....
        /*0a0c*/ 	.word	0x00000920
        /*0a10*/ 	.word	0x000000ff
        /*0a14*/ 	.word	0x00019cb0
        /*0a18*/ 	.short	0x0100
        /*0a1a*/ 	.byte	0x08
	.zero		1


	//   ....[19]....
        /*0a1c*/ 	.word	0x00000930
        /*0a20*/ 	.word	0x000000ff
        /*0a24*/ 	.word	0x00019cc0
        /*0a28*/ 	.short	0x0100
        /*0a2a*/ 	.byte	0x08
	.zero		1


	//   ....[20]....
        /*0a2c*/ 	.word	0x00000940
        /*0a30*/ 	.word	0x000000ff
        /*0a34*/ 	.word	0x00019cb8
        /*0a38*/ 	.short	0x0100
        /*0a3a*/ 	.byte	0x08
	.zero		1


	//   ....[21]....
        /*0a3c*/ 	.word	0x00000950
        /*0a40*/ 	.word	0x000000ff
        /*0a44*/ 	.word	0x00019cc8
        /*0a48*/ 	.short	0x0100
        /*0a4a*/ 	.byte	0x08
	.zero		1


	//   ....[22]....
        /*0a4c*/ 	.word	0x00002a40
        /*0a50*/ 	.word	0x00000057
        /*0a54*/ 	.word	0x00019c90
        /*0a58*/ 	.short	0x010a
        /*0a5a*/ 	.byte	0x3f
	.zero		1


	//   ....[23]....
        /*0a5c*/ 	.word	0x000043f0
        /*0a60*/ 	.word	0x00000057
        /*0a64*/ 	.word	0x00019c90
        /*0a68*/ 	.short	0x010a
        /*0a6a*/ 	.byte	0x3f
	.zero		1


	//   ....[24]....
        /*0a6c*/ 	.word	0x00006480
        /*0a70*/ 	.word	0x00000057
        /*0a74*/ 	.word	0x00019c90
        /*0a78*/ 	.short	0x010a
        /*0a7a*/ 	.byte	0x3f
	.zero		1


	//   ....[25]....
        /*0a7c*/ 	.word	0x00006630
        /*0a80*/ 	.word	0x00000008
        /*0a84*/ 	.word	0x00000000
        /*0a88*/ 	.short	0x0101
        /*0a8a*/ 	.byte	0x3f
	.zero		1


	//   ....[26]....
        /*0a8c*/ 	.word	0x00006670
        /*0a90*/ 	.word	0x00000057
        /*0a94*/ 	.word	0x00019cb0
        /*0a98*/ 	.short	0x010a
        /*0a9a*/ 	.byte	0x3f
	.zero		1


	//   ....[27]....
        /*0a9c*/ 	.word	0x00006960
        /*0aa0*/ 	.word	0x00000057
        /*0aa4*/ 	.word	0x00000000
        /*0aa8*/ 	.short	0x0101
        /*0aaa*/ 	.byte	0x3f
	.zero		1


	//   ....[28]....
        /*0aac*/ 	.word	0x000075e0
        /*0ab0*/ 	.word	0x00000011
        /*0ab4*/ 	.word	0x00019c00
        /*0ab8*/ 	.short	0x010a
        /*0aba*/ 	.byte	0x3f
	.zero		1


	//   ....[29]....
        /*0abc*/ 	.word	0x00007630
        /*0ac0*/ 	.word	0x00000011
        /*0ac4*/ 	.word	0x00019c00
        /*0ac8*/ 	.short	0x010a
        /*0aca*/ 	.byte	0x3f
	.zero		1


	//   ....[30]....
        /*0acc*/ 	.word	0x00008010
        /*0ad0*/ 	.word	0x00000011
        /*0ad4*/ 	.word	0x00019c00
        /*0ad8*/ 	.short	0x010a
        /*0ada*/ 	.byte	0x3f
	.zero		1


	//   ....[31]....
        /*0adc*/ 	.word	0x00009de0
        /*0ae0*/ 	.word	0x00000011
        /*0ae4*/ 	.word	0x00019c00
        /*0ae8*/ 	.short	0x010a
        /*0aea*/ 	.byte	0x3f
	.zero		1


	//   ....[32]....
        /*0aec*/ 	.word	0x0000bfb0
        /*0af0*/ 	.word	0x00000003
        /*0af4*/ 	.word	0x00019c30
        /*0af8*/ 	.short	0x010a
        /*0afa*/ 	.byte	0x3f
	.zero		1


	//   ....[33]....
        /*0afc*/ 	.word	0x0000c020
        /*0b00*/ 	.word	0x00000003
        /*0b04*/ 	.word	0x00019c30
        /*0b08*/ 	.short	0x010a
        /*0b0a*/ 	.byte	0x3f
	.zero		1


	//   ....[34]....
        /*0b0c*/ 	.word	0x0000c440
        /*0b10*/ 	.word	0x00000000
        /*0b14*/ 	.word	0x00000000
        /*0b18*/ 	.short	0x0101
        /*0b1a*/ 	.byte	0x3f
	.zero		1


	//   ....[35]....
        /*0b1c*/ 	.word	0x0000f220
        /*0b20*/ 	.word	0x00000007
        /*0b24*/ 	.word	0x00019c30
        /*0b28*/ 	.short	0x010a
        /*0b2a*/ 	.byte	0x3f
	.zero		1


	//   ....[36]....
        /*0b2c*/ 	.word	0x0000f2a0
        /*0b30*/ 	.word	0x00000007
        /*0b34*/ 	.word	0x00019c30
        /*0b38*/ 	.short	0x010a
        /*0b3a*/ 	.byte	0x3f
	.zero		1


	//   ....[37]....
        /*0b3c*/ 	.word	0x0000f4a0
        /*0b40*/ 	.word	0x00000016
        /*0b44*/ 	.word	0x00019c50
        /*0b48*/ 	.short	0x010a
        /*0b4a*/ 	.byte	0x3f
	.zero		1


	//   ....[38]....
        /*0b4c*/ 	.word	0x0000f4f0
        /*0b50*/ 	.word	0x00000016
        /*0b54*/ 	.word	0x00019c50
        /*0b58*/ 	.short	0x010a
        /*0b5a*/ 	.byte	0x3f
	.zero		1


	//   ....[39]....
        /*0b5c*/ 	.word	0x0000f7d0
        /*0b60*/ 	.word	0x00000007
        /*0b64*/ 	.word	0x00000000
        /*0b68*/ 	.short	0x0101
        /*0b6a*/ 	.byte	0x3f
	.zero		1


	//   ....[40]....
        /*0b6c*/ 	.word	0x00011ac0
        /*0b70*/ 	.word	0x00000016
        /*0b74*/ 	.word	0x00000000
        /*0b78*/ 	.short	0x0101
        /*0b7a*/ 	.byte	0x3f
	.zero		1


	//   ....[41]....
        /*0b7c*/ 	.word	0x000123c0
        /*0b80*/ 	.word	0x00000000
        /*0b84*/ 	.word	0x00019c30
        /*0b88*/ 	.short	0x010a
        /*0b8a*/ 	.byte	0x3f
	.zero		1


	//   ....[42]....
        /*0b8c*/ 	.word	0x00012440
        /*0b90*/ 	.word	0x00000000
        /*0b94*/ 	.word	0x00019c30
        /*0b98*/ 	.short	0x010a
        /*0b9a*/ 	.byte	0x3f
	.zero		1


	//   ....[43]....
        /*0b9c*/ 	.word	0x00012640
        /*0ba0*/ 	.word	0x00000099
        /*0ba4*/ 	.word	0x00019c50
        /*0ba8*/ 	.short	0x010a
        /*0baa*/ 	.byte	0x3f
	.zero		1


	//   ....[44]....
        /*0bac*/ 	.word	0x00012690
        /*0bb0*/ 	.word	0x00000099
        /*0bb4*/ 	.word	0x00019c50
        /*0bb8*/ 	.short	0x010a
        /*0bba*/ 	.byte	0x3f
	.zero		1


	//   ....[45]....
        /*0bbc*/ 	.word	0x000134d0
        /*0bc0*/ 	.word	0x00000054
        /*0bc4*/ 	.word	0x00000000
        /*0bc8*/ 	.short	0x0101
        /*0bca*/ 	.byte	0x3f
	.zero		1


	//   ....[46]....
        /*0bcc*/ 	.word	0x00013fb0
        /*0bd0*/ 	.word	0x00000099
        /*0bd4*/ 	.word	0x00000000
        /*0bd8*/ 	.short	0x0101
        /*0bda*/ 	.byte	0x3f
	.zero		1


	//   ....[47]....
        /*0bdc*/ 	.word	0x000141c0
        /*0be0*/ 	.word	0x00000000
        /*0be4*/ 	.word	0x00019c30
        /*0be8*/ 	.short	0x010a
        /*0bea*/ 	.byte	0x3f
	.zero		1


	//   ....[48]....
        /*0bec*/ 	.word	0x00014240
        /*0bf0*/ 	.word	0x00000000
        /*0bf4*/ 	.word	0x00019c30
        /*0bf8*/ 	.short	0x010a
        /*0bfa*/ 	.byte	0x3f
	.zero		1


	//   ....[49]....
        /*0bfc*/ 	.word	0x00014440
        /*0c00*/ 	.word	0x0000009b
        /*0c04*/ 	.word	0x00019c50
        /*0c08*/ 	.short	0x010a
        /*0c0a*/ 	.byte	0x3f
	.zero		1


	//   ....[50]....
        /*0c0c*/ 	.word	0x00014490
        /*0c10*/ 	.word	0x0000009b
        /*0c14*/ 	.word	0x00019c50
        /*0c18*/ 	.short	0x010a
        /*0c1a*/ 	.byte	0x3f
	.zero		1


	//   ....[51]....
        /*0c1c*/ 	.word	0x00014730
        /*0c20*/ 	.word	0x00000000
        /*0c24*/ 	.word	0x00000000
        /*0c28*/ 	.short	0x0101
        /*0c2a*/ 	.byte	0x3f
	.zero		1


	//   ....[52]....
        /*0c2c*/ 	.word	0x00016a60
        /*0c30*/ 	.word	0x0000009b
        /*0c34*/ 	.word	0x00000000
        /*0c38*/ 	.short	0x0101
        /*0c3a*/ 	.byte	0x3f
	.zero		1


	//   ....[53]....
        /*0c3c*/ 	.word	0x00017030
        /*0c40*/ 	.word	0x0000000f
        /*0c44*/ 	.word	0x00019c50
        /*0c48*/ 	.short	0x010a
        /*0c4a*/ 	.byte	0x3f
	.zero		1


	//   ....[54]....
        /*0c4c*/ 	.word	0x00017080
        /*0c50*/ 	.word	0x0000000f
        /*0c54*/ 	.word	0x00019c50
        /*0c58*/ 	.short	0x010a
        /*0c5a*/ 	.byte	0x3f
	.zero		1


	//   ....[55]....
        /*0c5c*/ 	.word	0x00017990
        /*0c60*/ 	.word	0x00000000
        /*0c64*/ 	.word	0x00000000
        /*0c68*/ 	.short	0x0101
        /*0c6a*/ 	.byte	0x3f
	.zero		1


	//   ....[56]....
        /*0c6c*/ 	.word	0x00018cb0
        /*0c70*/ 	.word	0x00000003
        /*0c74*/ 	.word	0x00000000
        /*0c78*/ 	.short	0x0101
        /*0c7a*/ 	.byte	0x3f
	.zero		1


	//   ....[57]....
        /*0c7c*/ 	.word	0x0001b100
        /*0c80*/ 	.word	0x0000000d
        /*0c84*/ 	.word	0x00019c20
        /*0c88*/ 	.short	0x010a
        /*0c8a*/ 	.byte	0x3f
	.zero		1


	//   ....[58]....
        /*0c8c*/ 	.word	0x0001b190
        /*0c90*/ 	.word	0x0000000c
        /*0c94*/ 	.word	0x00019ca0
        /*0c98*/ 	.short	0x010a
        /*0c9a*/ 	.byte	0x3f
	.zero		1


	//   ....[59]....
        /*0c9c*/ 	.word	0x0001b5e0
        /*0ca0*/ 	.word	0x0000000c
        /*0ca4*/ 	.word	0x00019cc0
        /*0ca8*/ 	.short	0x010a
        /*0caa*/ 	.byte	0x3f
	.zero		1


	//   ....[60]....
        /*0cac*/ 	.word	0x0001bb00
        /*0cb0*/ 	.word	0x0000000b
        /*0cb4*/ 	.word	0x00019ca0
        /*0cb8*/ 	.short	0x010a
        /*0cba*/ 	.byte	0x3f
	.zero		1


	//   ....[61]....
        /*0cbc*/ 	.word	0x0001bf40
        /*0cc0*/ 	.word	0x0000000b
        /*0cc4*/ 	.word	0x00019cc0
        /*0cc8*/ 	.short	0x010a
        /*0cca*/ 	.byte	0x3f
	.zero		1


	//   ....[62]....
        /*0ccc*/ 	.word	0x0001d520
        /*0cd0*/ 	.word	0x00000005
        /*0cd4*/ 	.word	0x00019c80
        /*0cd8*/ 	.short	0x010a
        /*0cda*/ 	.byte	0x3f
	.zero		1


	//   ....[63]....
        /*0cdc*/ 	.word	0x0001d780
        /*0ce0*/ 	.word	0x00000005
        /*0ce4*/ 	.word	0x00019c40
        /*0ce8*/ 	.short	0x010a
        /*0cea*/ 	.byte	0x3f
	.zero		1


	//   ....[64]....
        /*0cec*/ 	.word	0x0001dce0
        /*0cf0*/ 	.word	0x00000005
        /*0cf4*/ 	.word	0x00019c20
        /*0cf8*/ 	.short	0x010a
        /*0cfa*/ 	.byte	0x3f
	.zero		1


	//   ....[65]....
        /*0cfc*/ 	.word	0x0001dfb0
        /*0d00*/ 	.word	0x00000005
        /*0d04*/ 	.word	0x00019c80
        /*0d08*/ 	.short	0x010a
        /*0d0a*/ 	.byte	0x3f
	.zero		1


	//   ....[66]....
        /*0d0c*/ 	.word	0x0001e400
        /*0d10*/ 	.word	0x00000005
        /*0d14*/ 	.word	0x00019c40
        /*0d18*/ 	.short	0x010a
        /*0d1a*/ 	.byte	0x3f
	.zero		1


	//   ....[67]....
        /*0d1c*/ 	.word	0x0001e8c0
        /*0d20*/ 	.word	0x0000000d
        /*0d24*/ 	.word	0x00019c70
        /*0d28*/ 	.short	0x010a
        /*0d2a*/ 	.byte	0x3f
	.zero		1


	//   ....[68]....
        /*0d2c*/ 	.word	0x0001e950
        /*0d30*/ 	.word	0x0000000d
        /*0d34*/ 	.word	0x00019c60
        /*0d38*/ 	.short	0x010a
        /*0d3a*/ 	.byte	0x3f
	.zero		1


	//   ....[69]....
        /*0d3c*/ 	.word	0x0001ece0
        /*0d40*/ 	.word	0x0000000d
        /*0d44*/ 	.word	0x00019c50
        /*0d48*/ 	.short	0x0101
        /*0d4a*/ 	.byte	0x3f
	.zero		1


	//   ....[70]....
        /*0d4c*/ 	.word	0x0001ed60
        /*0d50*/ 	.word	0x00000003
        /*0d54*/ 	.word	0x00000000
        /*0d58*/ 	.short	0x0101
        /*0d5a*/ 	.byte	0x3f
	.zero		1


	//   ....[71]....
        /*0d5c*/ 	.word	0x0001ef20
        /*0d60*/ 	.word	0x00000003
        /*0d64*/ 	.word	0x00019c70
        /*0d68*/ 	.short	0x010a
        /*0d6a*/ 	.byte	0x3f
	.zero		1


	//   ....[72]....
        /*0d6c*/ 	.word	0x0001efa0
        /*0d70*/ 	.word	0x00000003
        /*0d74*/ 	.word	0x00019c60
        /*0d78*/ 	.short	0x010a
        /*0d7a*/ 	.byte	0x3f
	.zero		1


	//   ....[73]....
        /*0d7c*/ 	.word	0x0001f340
        /*0d80*/ 	.word	0x00000003
        /*0d84*/ 	.word	0x00019c50
        /*0d88*/ 	.short	0x0101
        /*0d8a*/ 	.byte	0x3f
	.zero		1


	//   ....[74]....
        /*0d8c*/ 	.word	0x0001f3b0
        /*0d90*/ 	.word	0x00000000
        /*0d94*/ 	.word	0x00000000
        /*0d98*/ 	.short	0x0101
        /*0d9a*/ 	.byte	0x3f
	.zero		1


	//   ....[75]....
        /*0d9c*/ 	.word	0x000200a0
        /*0da0*/ 	.word	0x00000008
        /*0da4*/ 	.word	0x00019c20
        /*0da8*/ 	.short	0x010a
        /*0daa*/ 	.byte	0x3f
	.zero		1


	//   ....[76]....
        /*0dac*/ 	.word	0x00020230
        /*0db0*/ 	.word	0x00000006
        /*0db4*/ 	.word	0x00000000
        /*0db8*/ 	.short	0x010a
        /*0dba*/ 	.byte	0x3f
	.zero		1


	//   ....[77]....
        /*0dbc*/ 	.word	0x000202a0
        /*0dc0*/ 	.word	0x00000007
        /*0dc4*/ 	.word	0x00000000
        /*0dc8*/ 	.short	0x010a
        /*0dca*/ 	.byte	0x3f
	.zero		1


	//   ....[78]....
        /*0dcc*/ 	.word	0x000202f0
        /*0dd0*/ 	.word	0x00000002
        /*0dd4*/ 	.word	0x00019c60
        /*0dd8*/ 	.short	0x010a
        /*0dda*/ 	.byte	0x3f
	.zero		1


	//   ....[79]....
        /*0ddc*/ 	.word	0x00020340
        /*0de0*/ 	.word	0x00000005
        /*0de4*/ 	.word	0x00019c60
        /*0de8*/ 	.short	0x010a
        /*0dea*/ 	.byte	0x3f
	.zero		1


	//   ....[80]....
        /*0dec*/ 	.word	0x00020380
        /*0df0*/ 	.word	0x00000002
        /*0df4*/ 	.word	0x00019c80
        /*0df8*/ 	.short	0x010a
        /*0dfa*/ 	.byte	0x3f
	.zero		1


	//   ....[81]....
        /*0dfc*/ 	.word	0x000203a0
        /*0e00*/ 	.word	0x00000005
        /*0e04*/ 	.word	0x00019c80
        /*0e08*/ 	.short	0x010a
        /*0e0a*/ 	.byte	0x3f
	.zero		1


	//   ....[82]....
        /*0e0c*/ 	.word	0x00020400
        /*0e10*/ 	.word	0x00000057
        /*0e14*/ 	.word	0x00019c90
        /*0e18*/ 	.short	0x010a
        /*0e1a*/ 	.byte	0x3f
	.zero		1


	//   ....[83]....
        /*0e1c*/ 	.word	0x00020450
        /*0e20*/ 	.word	0x00000057
        /*0e24*/ 	.word	0x00019c90
        /*0e28*/ 	.short	0x010a
        /*0e2a*/ 	.byte	0x3f
	.zero		1


	//   ....[84]....
        /*0e2c*/ 	.word	0x000204a0
        /*0e30*/ 	.word	0x00000057
        /*0e34*/ 	.word	0x00019c90
        /*0e38*/ 	.short	0x010a
        /*0e3a*/ 	.byte	0x3f
	.zero		1


	//   ....[85]....
        /*0e3c*/ 	.word	0x000204f0
        /*0e40*/ 	.word	0x00000057
        /*0e44*/ 	.word	0x00019cb0
        /*0e48*/ 	.short	0x010a
        /*0e4a*/ 	.byte	0x3f
	.zero		1


	//   ....[86]....
        /*0e4c*/ 	.word	0x000207b0
        /*0e50*/ 	.word	0x00000011
        /*0e54*/ 	.word	0x00019c00
        /*0e58*/ 	.short	0x010a
        /*0e5a*/ 	.byte	0x3f
	.zero		1


	//   ....[87]....
        /*0e5c*/ 	.word	0x00020a70
        /*0e60*/ 	.word	0x00000011
        /*0e64*/ 	.word	0x00019c00
        /*0e68*/ 	.short	0x010a
        /*0e6a*/ 	.byte	0x3f
	.zero		1


	//   ....[88]....
        /*0e6c*/ 	.word	0x00020ac0
        /*0e70*/ 	.word	0x00000003
        /*0e74*/ 	.word	0x00019c30
        /*0e78*/ 	.short	0x010a
        /*0e7a*/ 	.byte	0x3f
	.zero		1


	//   ....[89]....
        /*0e7c*/ 	.word	0x00020b10
        /*0e80*/ 	.word	0x00000007
        /*0e84*/ 	.word	0x00019c30
        /*0e88*/ 	.short	0x010a
        /*0e8a*/ 	.byte	0x3f
	.zero		1


	//   ....[90]....
        /*0e8c*/ 	.word	0x00020b60
        /*0e90*/ 	.word	0x00000016
        /*0e94*/ 	.word	0x00019c50
        /*0e98*/ 	.short	0x010a
        /*0e9a*/ 	.byte	0x3f
	.zero		1


	//   ....[91]....
        /*0e9c*/ 	.word	0x00020bb0
        /*0ea0*/ 	.word	0x00000000
        /*0ea4*/ 	.word	0x00019c30
        /*0ea8*/ 	.short	0x010a
        /*0eaa*/ 	.byte	0x3f
	.zero		1


	//   ....[92]....
        /*0eac*/ 	.word	0x00020c00
        /*0eb0*/ 	.word	0x00000099
        /*0eb4*/ 	.word	0x00019c50
        /*0eb8*/ 	.short	0x010a
        /*0eba*/ 	.byte	0x3f
	.zero		1


	//   ....[93]....
        /*0ebc*/ 	.word	0x00020c50
        /*0ec0*/ 	.word	0x00000000
        /*0ec4*/ 	.word	0x00019c30
        /*0ec8*/ 	.short	0x010a
        /*0eca*/ 	.byte	0x3f
	.zero		1


	//   ....[94]....
        /*0ecc*/ 	.word	0x00020ca0
        /*0ed0*/ 	.word	0x0000009b
        /*0ed4*/ 	.word	0x00019c50
        /*0ed8*/ 	.short	0x010a
        /*0eda*/ 	.byte	0x3f
	.zero		1


	//   ....[95]....
        /*0edc*/ 	.word	0x00020cf0
        /*0ee0*/ 	.word	0x0000000f
        /*0ee4*/ 	.word	0x00019c50
        /*0ee8*/ 	.short	0x010a
        /*0eea*/ 	.byte	0x3f
	.zero		1


	//   ....[96]....
        /*0eec*/ 	.word	0x00020e90
        /*0ef0*/ 	.word	0x0000000d
        /*0ef4*/ 	.word	0x00019c20
        /*0ef8*/ 	.short	0x010a
        /*0efa*/ 	.byte	0x3f
	.zero		1


	//   ....[97]....
        /*0efc*/ 	.word	0x00020ee0
        /*0f00*/ 	.word	0x0000000c
        /*0f04*/ 	.word	0x00019ca0
        /*0f08*/ 	.short	0x010a
        /*0f0a*/ 	.byte	0x3f
	.zero		1


	//   ....[98]....
        /*0f0c*/ 	.word	0x00020f30
        /*0f10*/ 	.word	0x0000000c
        /*0f14*/ 	.word	0x00019cc0
        /*0f18*/ 	.short	0x010a
        /*0f1a*/ 	.byte	0x3f
	.zero		1


	//   ....[99]....
        /*0f1c*/ 	.word	0x00020f80
        /*0f20*/ 	.word	0x0000000b
        /*0f24*/ 	.word	0x00019ca0
        /*0f28*/ 	.short	0x010a
        /*0f2a*/ 	.byte	0x3f
	.zero		1


	//   ....[100]....
        /*0f2c*/ 	.word	0x00020fd0
        /*0f30*/ 	.word	0x0000000b
        /*0f34*/ 	.word	0x00019cc0
        /*0f38*/ 	.short	0x010a
        /*0f3a*/ 	.byte	0x3f
	.zero		1


	//   ....[101]....
        /*0f3c*/ 	.word	0x00021170
        /*0f40*/ 	.word	0x00000005
        /*0f44*/ 	.word	0x00019c80
        /*0f48*/ 	.short	0x010a
        /*0f4a*/ 	.byte	0x3f
	.zero		1


	//   ....[102]....
        /*0f4c*/ 	.word	0x000211c0
        /*0f50*/ 	.word	0x00000005
        /*0f54*/ 	.word	0x00019c40
        /*0f58*/ 	.short	0x010a
        /*0f5a*/ 	.byte	0x3f
	.zero		1


	//   ....[103]....
        /*0f5c*/ 	.word	0x00021240
        /*0f60*/ 	.word	0x00000004
        /*0f64*/ 	.word	0x00019c20
        /*0f68*/ 	.short	0x010a
        /*0f6a*/ 	.byte	0x3f
	.zero		1


	//   ....[104]....
        /*0f6c*/ 	.word	0x00021290
        /*0f70*/ 	.word	0x00000005
        /*0f74*/ 	.word	0x00019c80
        /*0f78*/ 	.short	0x010a
        /*0f7a*/ 	.byte	0x3f
	.zero		1


	//   ....[105]....
        /*0f7c*/ 	.word	0x000212e0
        /*0f80*/ 	.word	0x00000005
        /*0f84*/ 	.word	0x00019c40
        /*0f88*/ 	.short	0x010a
        /*0f8a*/ 	.byte	0x3f
	.zero		1


	//   ....[106]....
        /*0f8c*/ 	.word	0x00021330
        /*0f90*/ 	.word	0x0000000d
        /*0f94*/ 	.word	0x00019c70
        /*0f98*/ 	.short	0x010a
        /*0f9a*/ 	.byte	0x3f
	.zero		1


	//   ....[107]....
        /*0f9c*/ 	.word	0x00021380
        /*0fa0*/ 	.word	0x0000000d
        /*0fa4*/ 	.word	0x00019c60
        /*0fa8*/ 	.short	0x010a
        /*0faa*/ 	.byte	0x3f
	.zero		1


	//   ....[108]....
        /*0fac*/ 	.word	0x000213d0
        /*0fb0*/ 	.word	0x00000003
        /*0fb4*/ 	.word	0x00019c70
        /*0fb8*/ 	.short	0x010a
        /*0fba*/ 	.byte	0x3f
	.zero		1


	//   ....[109]....
        /*0fbc*/ 	.word	0x00021420
        /*0fc0*/ 	.word	0x00000003
        /*0fc4*/ 	.word	0x00019c60
        /*0fc8*/ 	.short	0x010a
        /*0fca*/ 	.byte	0x3f
	.zero		1


	//   ....[110]....
        /*0fcc*/ 	.word	0x00021da0
        /*0fd0*/ 	.word	0x00000008
        /*0fd4*/ 	.word	0x00019c20
        /*0fd8*/ 	.short	0x010a
        /*0fda*/ 	.byte	0x3f
	.zero		1


	//   ....[111]....
        /*0fdc*/ 	.word	0x00021f40
        /*0fe0*/ 	.word	0x00000006
        /*0fe4*/ 	.word	0x00000000
        /*0fe8*/ 	.short	0x010a
        /*0fea*/ 	.byte	0x3f
	.zero		1


	//   ....[112]....
        /*0fec*/ 	.word	0x00021f90
        /*0ff0*/ 	.word	0x00000007
        /*0ff4*/ 	.word	0x00000000
        /*0ff8*/ 	.short	0x010a
        /*0ffa*/ 	.byte	0x3f
	.zero		1


	//   ....[113]....
        /*0ffc*/ 	.word	0x00021fe0
        /*1000*/ 	.word	0x00000002
        /*1004*/ 	.word	0x00019c60
        /*1008*/ 	.short	0x010a
        /*100a*/ 	.byte	0x3f
	.zero		1


	//   ....[114]....
        /*100c*/ 	.word	0x00022030
        /*1010*/ 	.word	0x00000005
        /*1014*/ 	.word	0x00019c60
        /*1018*/ 	.short	0x010a
        /*101a*/ 	.byte	0x3f
	.zero		1


	//   ....[115]....
        /*101c*/ 	.word	0x00022080
        /*1020*/ 	.word	0x00000002
        /*1024*/ 	.word	0x00019c80
        /*1028*/ 	.short	0x010a
        /*102a*/ 	.byte	0x3f
	.zero		1


	//----- nvinfo : EIATTR_NUM_MBARRIERS
	.align		4
.L_237:
        /*102c*/ 	.byte	0x03, 0x38
        /*102e*/ 	.short	0x0016


	//----- nvinfo : EIATTR_EXIT_INSTR_OFFSETS
	.align		4
        /*1030*/ 	.byte	0x04, 0x1c
        /*1032*/ 	.short	(.L_239 - .L_238)


	//   ....[0]....
.L_238:
        /*1034*/ 	.word	0x000203f0


	//----- nvinfo : EIATTR_MAX_THREADS
	.align		4
.L_239:
        /*1038*/ 	.byte	0x04, 0x05
        /*103a*/ 	.short	(.L_241 - .L_240)
.L_240:
        /*103c*/ 	.word	0x00000200
        /*1040*/ 	.word	0x00000001
        /*1044*/ 	.word	0x00000001


	//----- nvinfo : EIATTR_CRS_STACK_SIZE
	.align		4
.L_241:
        /*1048*/ 	.byte	0x04, 0x1e
        /*104a*/ 	.short	(.L_243 - .L_242)
.L_242:
        /*104c*/ 	.word	0x00000000


	//----- nvinfo : EIATTR_CBANK_PARAM_SIZE
	.align		4
.L_243:
        /*1050*/ 	.byte	0x03, 0x19
        /*1052*/ 	.short	0x0a70


	//----- nvinfo : EIATTR_PARAM_CBANK
	.align		4
        /*1054*/ 	.byte	0x04, 0x0a
        /*1056*/ 	.short	(.L_245 - .L_244)
	.align		4
.L_244:
        /*1058*/ 	.word	index@(.nv.constant0._ZN7cutlass13device_kernelIN5flash11enable_sm90INS1_16FlashAttnFwdSm90INS1_25CollectiveMainloopFwdSm90ILi2EN4cute5tupleIJNS5_1CILi1EEES8_S8_EEENS6_IJNS7_ILi192EEENS7_ILi128EEENS7_ILi96EEEEEELi96ENS_12float_e4m3_tEfNS_4arch4Sm90ELb0ELb1ELb0ELb1ELb0ELb1ELb0ELb1ELb1ELb0ELb0ELb0EEENS1_21CollectiveEpilogueFwdINS6_IJSA_SC_SB_EEES9_NS_10bfloat16_tESG_Li384ELb1ELb0ELb0ELb1EEENS1_36VarlenDynamicPersistentTileSchedulerILi192ELi128ELi384ELi128ELb0ELb0ELb1ELb1ELb0ELb1EEEEEEEEEvNT_6ParamsE)
        /*105c*/ 	.short	0x0210
        /*105e*/ 	.short	0x0a70


	//----- nvinfo : EIATTR_SW_WAR
	.align		4
.L_245:
        /*1060*/ 	.byte	0x04, 0x36
        /*1062*/ 	.short	(.L_247 - .L_246)
.L_246:
        /*1064*/ 	.word	0x00000008
.L_247:


//--------------------- .nv.info._ZN7cutlass13device_kernelIN5flash11enable_sm90INS1_16FlashAttnFwdSm90INS1_25CollectiveMainloopFwdSm90ILi2EN4cute5tupleIJNS5_1CILi1EEES8_S8_EEENS6_IJNS7_ILi192EEENS7_ILi128EEENS7_ILi96EEEEEELi96ENS_12float_e4m3_tEfNS_4arch4Sm90ELb1ELb0ELb0ELb0ELb0ELb0ELb0ELb1ELb1ELb0ELb0ELb0EEENS1_21CollectiveEpilogueFwdINS6_IJSA_SC_SB_EEES9_NS_10bfloat16_tESG_Li384ELb0ELb0ELb0ELb1EEENS1_30DynamicPersistentTileSchedulerILi384ELi128ELb0ELb0ELb1EEEEEEEEEvNT_6ParamsE --------------------------
	.section	.nv.info._ZN7cutlass13device_kernelIN5flash11enable_sm90INS1_16FlashAttnFwdSm90INS1_25CollectiveMainloopFwdSm90ILi2EN4cute5tupleIJNS5_1CILi1EEES8_S8_EEENS6_IJNS7_ILi192EEENS7_ILi128EEENS7_ILi96EEEEEELi96ENS_12float_e4m3_tEfNS_4arch4Sm90ELb1ELb0ELb0ELb0ELb0ELb0ELb0ELb1ELb1ELb0ELb0ELb0EEENS1_21CollectiveEpilogueFwdINS6_IJSA_SC_SB_EEES9_NS_10bfloat16_tESG_Li384ELb0ELb0ELb0ELb1EEENS1_30DynamicPersistentTileSchedulerILi384ELi128ELb0ELb0ELb1EEEEEEEEEvNT_6ParamsE,"",@"SHT_CUDA_INFO"
	.sectionflags	@""
	.align	4


	//----- nvinfo : EIATTR_CUDA_API_VERSION
	.align		4
        /*0000*/ 	.byte	0x04, 0x37
        /*0002*/ 	.short	(.L_249 - .L_248)
.L_248:
        /*0004*/ 	.word	0x00000082


	//----- nvinfo : EIATTR_KPARAM_INFO
	.align		4
.L_249:
        /*0008*/ 	.byte	0x04, 0x17
        /*000a*/ 	.short	(.L_251 - .L_250)
.L_250:
        /*000c*/ 	.word	0x00000000
        /*0010*/ 	.short	0x0000
        /*0012*/ 	.short	0x0070
        /*0014*/ 	.byte	0x00, 0xf0, 0x01, 0x2e


	//----- nvinfo : EIATTR_SPARSE_MMA_MASK
	.align		4
.L_251:
        /*0018*/ 	.byte	0x03, 0x50
        /*001a*/ 	.short	0x0000


	//----- nvinfo : EIATTR_MAXREG_COUNT
	.align		4
        /*001c*/ 	.byte	0x03, 0x1b
        /*001e*/ 	.short	0x0080


	//----- nvinfo : EIATTR_NUM_BARRIERS
	.align		4
        /*0020*/ 	.byte	0x02, 0x4c
        /*0022*/ 	.byte	0x09
	.zero		1


	//----- nvinfo : EIATTR_EXTERNS
	.align		4
        /*0024*/ 	.byte	0x04, 0x0f
        /*0026*/ 	.short	(.L_253 - .L_252)


	//   ....[0]....
	.align		4
.L_252:
        /*0028*/ 	.word	index@(__assertfail)


	//----- nvinfo : EIATTR_ANNOTATIONS
	.align		4
.L_253:
        /*002c*/ 	.byte	0x04, 0x55
        /*002e*/ 	.short	(.L_255 - .L_254)


	//   ....[0]....
.L_254:
        /*0030*/ 	.word	0x00000001
        /*0034*/ 	.byte	0x00, 0x9b, 0x00, 0x00, 0x01, 0x00, 0x00, 0x00, 0x80, 0xc8, 0x00, 0x00


	//----- nvinfo : EIATTR_MERCURY_ISA_VERSION
	.align		4
.L_255:
        /*0040*/ 	.byte	0x03, 0x5f
        /*0042*/ 	.short	0x0101


	//----- nvinfo : EIATTR_INT_WARP_WIDE_INSTR_OFFSETS
	.align		4
        /*0044*/ 	.byte	0x04, 0x31
        /*0046*/ 	.short	(.L_257 - .L_256)


	//   ....[0]....
.L_256:
        /*0048*/ 	.word	0x00000180


	//   ....[1]....
        /*004c*/ 	.word	0x000001b0


	//   ....[2]....
        /*0050*/ 	.word	0x00000240


	//   ....[3]....
        /*0054*/ 	.word	0x0000a1c0


	//   ....[4]....
        /*0058*/ 	.word	0x0000a250


	//   ....[5]....
        /*005c*/ 	.word	0x0000a930


	//   ....[6]....
        /*0060*/ 	.word	0x0000c300


	//   ....[7]....
        /*0064*/ 	.word	0x0000c390


	//----- nvinfo : EIATTR_COOP_GROUP_MASK_REGIDS
	.align		4
.L_257:
        /*0068*/ 	.byte	0x04, 0x29
        /*006a*/ 	.short	(.L_259 - .L_258)


	//   ....[0]....
.L_258:
        /*006c*/ 	.word	0xffffffff


	//   ....[1]....
        /*0070*/ 	.word	0xffffffff


	//   ....[2]....
        /*0074*/ 	.word	0xffffffff


	//   ....[3]....
        /*0078*/ 	.word	0xffffffff


	//   ....[4]....
        /*007c*/ 	.word	0xffffffff


	//   ....[5]....
        /*0080*/ 	.word	0xffffffff


	//   ....[6]....
        /*0084*/ 	.word	0xffffffff


	//   ....[7]....
        /*0088*/ 	.word	0xffffffff


	//   ....[8]....
        /*008c*/ 	.word	0xffffffff


	//   ....[9]....
        /*0090*/ 	.word	0xffffffff


	//   ....[10]....
        /*0094*/ 	.word	0xffffffff


	//   ....[11]....
        /*0098*/ 	.word	0xffffffff


	//   ....[12]....
        /*009c*/ 	.word	0xffffffff


	//   ....[13]....
        /*00a0*/ 	.word	0xffffffff


	//   ....[14]....
        /*00a4*/ 	.word	0xffffffff


	//   ....[15]....
        /*00a8*/ 	.word	0xffffffff


	//   ....[16]....
        /*00ac*/ 	.word	0xffffffff


	//   ....[17]....
        /*00b0*/ 	.word	0xffffffff


	//   ....[18]....
        /*00b4*/ 	.word	0xffffffff


	//   ....[19]....
        /*00b8*/ 	.word	0xffffffff


	//   ....[20]....
        /*00bc*/ 	.word	0xffffffff


	//   ....[21]....
        /*00c0*/ 	.word	0xffffffff


	//   ....[22]....
        /*00c4*/ 	.word	0xffffffff


	//   ....[23]....
        /*00c8*/ 	.word	0xffffffff


	//   ....[24]....
        /*00cc*/ 	.word	0xffffffff


	//   ....[25]....
        /*00d0*/ 	.word	0xffffffff


	//   ....[26]....
        /*00d4*/ 	.word	0xffffffff


	//   ....[27]....
        /*00d8*/ 	.word	0xffffffff


	//   ....[28]....
        /*00dc*/ 	.word	0xffffffff


	//   ....[29]....
        /*00e0*/ 	.word	0xffffffff


	//   ....[30]....
        /*00e4*/ 	.word	0xffffffff


	//   ....[31]....
        /*00e8*/ 	.word	0xffffffff


	//   ....[32]....
        /*00ec*/ 	.word	0xffffffff


	//   ....[33]....
        /*00f0*/ 	.word	0xffffffff


	//   ....[34]....
        /*00f4*/ 	.word	0xffffffff


	//   ....[35]....
        /*00f8*/ 	.word	0xffffffff


	//   ....[36]....
        /*00fc*/ 	.word	0xffffffff


	//   ....[37]....
        /*0100*/ 	.word	0xffffffff


	//   ....[38]....
        /*0104*/ 	.word	0xffffffff


	//   ....[39]....
        /*0108*/ 	.word	0xffffffff


	//   ....[40]....
        /*010c*/ 	.word	0xffffffff


	//   ....[41]....
        /*0110*/ 	.word	0xffffffff


	//   ....[42]....
        /*0114*/ 	.word	0xffffffff


	//   ....[43]....
        /*0118*/ 	.word	0xffffffff


	//   ....[44]....
        /*011c*/ 	.word	0xffffffff


	//   ....[45]....
        /*0120*/ 	.word	0xffffffff


	//   ....[46]....
        /*0124*/ 	.word	0xffffffff


	//   ....[47]....
        /*0128*/ 	.word	0xffffffff


	//   ....[48]....
        /*012c*/ 	.word	0xffffffff


	//   ....[49]....
        /*0130*/ 	.word	0xffffffff


	//   ....[50]....
        /*0134*/ 	.word	0xffffffff


	//   ....[51]....
        /*0138*/ 	.word	0xffffffff


	//   ....[52]....
        /*013c*/ 	.word	0xffffffff


	//   ....[53]....
        /*0140*/ 	.word	0x0500000f


	//   ....[54]....
        /*0144*/ 	.word	0x0500000f


	//----- nvinfo : EIATTR_COOP_GROUP_INSTR_OFFSETS
	.align		4
.L_259:
        /*0148*/ 	.byte	0x04, 0x28
        /*014a*/ 	.short	(.L_261 - .L_260)


	//   ....[0]....
.L_260:
        /*014c*/ 	.word	0x00000060


	//   ....[1]....
        /*0150*/ 	.word	0x00000190


	//   ....[2]....
        /*0154*/ 	.word	0x00000250


	//   ....[3]....
        /*0158*/ 	.word	0x000003c0


	//   ....[4]....
        /*015c*/ 	.word	0x00000520


	//   ....[5]....
        /*0160*/ 	.word	0x00000640


	//   ....[6]....
        /*0164*/ 	.word	0x000007a0


	//   ....[7]....
        /*0168*/ 	.word	0x000016d0


	//   ....[8]....
        /*016c*/ 	.word	0x000024a0


	//   ....[9]....
        /*0170*/ 	.word	0x000024e0


	//   ....[10]....
        /*0174*/ 	.word	0x00002e30


	//   ....[11]....
        /*0178*/ 	.word	0x00002ec0


	//   ....[12]....
        /*017c*/ 	.word	0x00004720


	//   ....[13]....
        /*0180*/ 	.word	0x00004850


	//   ....[14]....
        /*0184*/ 	.word	0x00005150


	//   ....[15]....
        /*0188*/ 	.word	0x000051b0


	//   ....[16]....
        /*018c*/ 	.word	0x00006880


	//   ....[17]....
        /*0190*/ 	.word	0x00006890


	//   ....[18]....
        /*0194*/ 	.word	0x00006900


	//   ....[19]....
        /*0198*/ 	.word	0x00006910


	//   ....[20]....
        /*019c*/ 	.word	0x00007f50


	//   ....[21]....
        /*01a0*/ 	.word	0x00007f70


	//   ....[22]....
        /*01a4*/ 	.word	0x00007ff0


	//   ....[23]....
        /*01a8*/ 	.word	0x00008000


	//   ....[24]....
        /*01ac*/ 	.word	0x00008dd0


	//   ....[25]....
        /*01b0*/ 	.word	0x00008de0


	//   ....[26]....
        /*01b4*/ 	.word	0x00008df0


	//   ....[27]....
        /*01b8*/ 	.word	0x00008e00


	//   ....[28]....
        /*01bc*/ 	.word	0x00008e10


	//   ....[29]....
        /*01c0*/ 	.word	0x00008e20


	//   ....[30]....
        /*01c4*/ 	.word	0x00008e30


	//   ....[31]....
        /*01c8*/ 	.word	0x00008e40


	//   ....[32]....
        /*01cc*/ 	.word	0x00008e70


	//   ....[33]....
        /*01d0*/ 	.word	0x00008e80


	//   ....[34]....
        /*01d4*/ 	.word	0x00008eb0


	//   ....[35]....
        /*01d8*/ 	.word	0x00008ec0


	//   ....[36]....
        /*01dc*/ 	.word	0x00008ef0


	//   ....[37]....
        /*01e0*/ 	.word	0x00008f00


	//   ....[38]....
        /*01e4*/ 	.word	0x00008f30


	//   ....[39]....
        /*01e8*/ 	.word	0x00008f40


	//   ....[40]....
        /*01ec*/ 	.word	0x00008f70


	//   ....[41]....
        /*01f0*/ 	.word	0x00008f80


	//   ....[42]....
        /*01f4*/ 	.word	0x00008fa0


	//   ....[43]....
        /*01f8*/ 	.word	0x00008fc0


	//   ....[44]....
        /*01fc*/ 	.word	0x00008fd0


	//   ....[45]....
        /*0200*/ 	.word	0x00008fe0


	//   ....[46]....
        /*0204*/ 	.word	0x00009010


	//   ....[47]....
        /*0208*/ 	.word	0x00009030


	//   ....[48]....
        /*020c*/ 	.word	0x000091f0


	//   ....[49]....
        /*0210*/ 	.word	0x00009ab0


	//   ....[50]....
        /*0214*/ 	.word	0x0000aa30


	//   ....[51]....
        /*0218*/ 	.word	0x0000c990


	//   ....[52]....
        /*021c*/ 	.word	0x0000cb10


	//   ....[53]....
        /*0220*/ 	.word	0x0000d0d0


	//   ....[54]....
        /*0224*/ 	.word	0x0000d540


	//----- nvinfo : EIATTR_REG_RECONFIG
	.align		4
.L_261:
        /*0228*/ 	.byte	0x01, 0x54
	.zero		2


	//----- nvinfo : EIATTR_SYSCALL_OFFSETS
	.align		4
        /*022c*/ 	.byte	0x04, 0x46
        /*022e*/ 	.short	(.L_263 - .L_262)


	//   ....[0]....
.L_262:
        /*0230*/ 	.word	0x00001880


	//   ....[1]....
        /*0234*/ 	.word	0x0000a3e0


	//   ....[2]....
        /*0238*/ 	.word	0x0000a520


	//   ....[3]....
        /*023c*/ 	.word	0x0000a660


	//   ....[4]....
        /*0240*/ 	.word	0x0000a780


	//----- nvinfo : EIATTR_MBARRIER_INSTR_OFFSETS
	.align		4
.L_263:
        /*0244*/ 	.byte	0x04, 0x39
        /*0246*/ 	.short	(.L_265 - .L_264)


	//   ....[0]....
.L_264:
        /*0248*/ 	.word	0x00000270
        /*024c*/ 	.word	0x000000ff
        /*0250*/ 	.word	0x00019c00
        /*0254*/ 	.short	0x0100
        /*0256*/ 	.byte	0x06
	.zero		1


	//   ....[1]....
        /*0258*/ 	.word	0x00000280
        /*025c*/ 	.word	0x000000ff
        /*0260*/ 	.word	0x00019c20
        /*0264*/ 	.short	0x0100
        /*0266*/ 	.byte	0x06
	.zero		1


	//   ....[2]....
        /*0268*/ 	.word	0x00000370
        /*026c*/ 	.word	0x000000ff
        /*0270*/ 	.word	0x00019c30
        /*0274*/ 	.short	0x0100
        /*0276*/ 	.byte	0x08
	.zero		1


	//   ....[3]....
        /*0278*/ 	.word	0x00000380
        /*027c*/ 	.word	0x000000ff
        /*0280*/ 	.word	0x00019c40
        /*0284*/ 	.short	0x0100
        /*0286*/ 	.byte	0x08
	.zero		1


	//   ....[4]....
        /*0288*/ 	.word	0x00000390
        /*028c*/ 	.word	0x000000ff
        /*0290*/ 	.word	0x00019c38
        /*0294*/ 	.short	0x0100
        /*0296*/ 	.byte	0x08
	.zero		1


	//   ....[5]....
        /*0298*/ 	.word	0x000003a0
        /*029c*/ 	.word	0x000000ff
        /*02a0*/ 	.word	0x00019c48
        /*02a4*/ 	.short	0x0100
        /*02a6*/ 	.byte	0x08
	.zero		1


	//   ....[6]....
        /*02a8*/ 	.word	0x000004d0
        /*02ac*/ 	.word	0x000000ff
        /*02b0*/ 	.word	0x00019c50
        /*02b4*/ 	.short	0x0100
        /*02b6*/ 	.byte	0x08
	.zero		1


	//   ....[7]....
        /*02b8*/ 	.word	0x000004e0
        /*02bc*/ 	.word	0x000000ff
        /*02c0*/ 	.word	0x00019c60
        /*02c4*/ 	.short	0x0100
        /*02c6*/ 	.byte	0x08
	.zero		1


	//   ....[8]....
        /*02c8*/ 	.word	0x000004f0
        /*02cc*/ 	.word	0x000000ff
        /*02d0*/ 	.word	0x00019c58
        /*02d4*/ 	.short	0x0100
        /*02d6*/ 	.byte	0x08
	.zero		1


	//   ....[9]....
        /*02d8*/ 	.word	0x00000500
        /*02dc*/ 	.word	0x000000ff
        /*02e0*/ 	.word	0x00019c68
        /*02e4*/ 	.short	0x0100
        /*02e6*/ 	.byte	0x08
	.zero		1


	//   ....[10]....
        /*02e8*/ 	.word	0x000005f0
        /*02ec*/ 	.word	0x000000ff
        /*02f0*/ 	.word	0x00019c70
        /*02f4*/ 	.short	0x0100
        /*02f6*/ 	.byte	0x06
	.zero		1


	//   ....[11]....
        /*02f8*/ 	.word	0x00000600
        /*02fc*/ 	.word	0x000000ff
        /*0300*/ 	.word	0x00019c80
        /*0304*/ 	.short	0x0100
        /*0306*/ 	.byte	0x06
	.zero		1


	//   ....[12]....
        /*0308*/ 	.word	0x00000610
        /*030c*/ 	.word	0x000000ff
        /*0310*/ 	.word	0x00019c78
        /*0314*/ 	.short	0x0100
        /*0316*/ 	.byte	0x06
	.zero		1


	//   ....[13]....
        /*0318*/ 	.word	0x00000620
        /*031c*/ 	.word	0x000000ff
        /*0320*/ 	.word	0x00019c88
        /*0324*/ 	.short	0x0100
        /*0326*/ 	.byte	0x06
	.zero		1


	//   ....[14]....
        /*0328*/ 	.word	0x00000750
        /*032c*/ 	.word	0x000000ff
        /*0330*/ 	.word	0x00019c90
        /*0334*/ 	.short	0x0100
        /*0336*/ 	.byte	0x08
	.zero		1


	//   ....[15]....
        /*0338*/ 	.word	0x00000760
        /*033c*/ 	.word	0x000000ff
        /*0340*/ 	.word	0x00019ca0
        /*0344*/ 	.short	0x0100
        /*0346*/ 	.byte	0x08
	.zero		1


	//   ....[16]....
        /*0348*/ 	.word	0x00000770
        /*034c*/ 	.word	0x000000ff
        /*0350*/ 	.word	0x00019c98
        /*0354*/ 	.short	0x0100
        /*0356*/ 	.byte	0x08
	.zero		1


	//   ....[17]....
        /*0358*/ 	.word	0x00000780
        /*035c*/ 	.word	0x000000ff
        /*0360*/ 	.word	0x00019ca8
        /*0364*/ 	.short	0x0100
        /*0366*/ 	.byte	0x08
	.zero		1


	//   ....[18]....
        /*0368*/ 	.word	0x000008b0
        /*036c*/ 	.word	0x000000ff
        /*0370*/ 	.word	0x00019cb0
        /*0374*/ 	.short	0x0100
        /*0376*/ 	.byte	0x08
	.zero		1


	//   ....[19]....
        /*0378*/ 	.word	0x000008c0
        /*037c*/ 	.word	0x000000ff
        /*0380*/ 	.word	0x00019cc0
        /*0384*/ 	.short	0x0100
        /*0386*/ 	.byte	0x08
	.zero		1


	//   ....[20]....
        /*0388*/ 	.word	0x000008d0
        /*038c*/ 	.word	0x000000ff
        /*0390*/ 	.word	0x00019cb8
        /*0394*/ 	.short	0x0100
        /*0396*/ 	.byte	0x08
	.zero		1


	//   ....[21]....
        /*0398*/ 	.word	0x000008e0
        /*039c*/ 	.word	0x000000ff
        /*03a0*/ 	.word	0x00019cc8
        /*03a4*/ 	.short	0x0100
        /*03a6*/ 	.byte	0x08
	.zero		1


	//   ....[22]....
        /*03a8*/ 	.word	0x000018e0
        /*03ac*/ 	.word	0x000000ff
        /*03b0*/ 	.word	0x00019c00
        /*03b4*/ 	.short	0x010a
        /*03b6*/ 	.byte	0x27
	.zero		1


	//   ....[23]....
        /*03b8*/ 	.word	0x00001950
        /*03bc*/ 	.word	0x00000004
        /*03c0*/ 	.word	0x00019c30
        /*03c4*/ 	.short	0x010a
        /*03c6*/ 	.byte	0x3f
	.zero		1


	//   ....[24]....
        /*03c8*/ 	.word	0x000019c0
        /*03cc*/ 	.word	0x00000004
        /*03d0*/ 	.word	0x00019c30
        /*03d4*/ 	.short	0x010a
        /*03d6*/ 	.byte	0x3f
	.zero		1


	//   ....[25]....
        /*03d8*/ 	.word	0x00001ea0
        /*03dc*/ 	.word	0x00000004
        /*03e0*/ 	.word	0x00000000
        /*03e4*/ 	.short	0x0101
        /*03e6*/ 	.byte	0x3f
	.zero		1


	//   ....[26]....
        /*03e8*/ 	.word	0x00003d20
        /*03ec*/ 	.word	0x000000ff
        /*03f0*/ 	.word	0x00019c30
        /*03f4*/ 	.short	0x010a
        /*03f6*/ 	.byte	0x16
	.zero		1


	//   ....[27]....
        /*03f8*/ 	.word	0x00003d60
        /*03fc*/ 	.word	0x000000ff
        /*0400*/ 	.word	0x00019c30
        /*0404*/ 	.short	0x010a
        /*0406*/ 	.byte	0x16
	.zero		1


	//   ....[28]....
        /*0408*/ 	.word	0x00003eb0
        /*040c*/ 	.word	0x000000ff
        /*0410*/ 	.word	0x00019c50
        /*0414*/ 	.short	0x010a
        /*0416*/ 	.byte	0x07
	.zero		1


	//   ....[29]....
        /*0418*/ 	.word	0x00003ef0
        /*041c*/ 	.word	0x000000ff
        /*0420*/ 	.word	0x00019c50
        /*0424*/ 	.short	0x010a
        /*0426*/ 	.byte	0x07
	.zero		1


	//   ....[30]....
        /*0428*/ 	.word	0x000059d0
        /*042c*/ 	.word	0x00000004
        /*0430*/ 	.word	0x00000000
        /*0434*/ 	.short	0x0101
        /*0436*/ 	.byte	0x3f
	.zero		1


	//   ....[31]....
        /*0438*/ 	.word	0x00005c10
        /*043c*/ 	.word	0x000000ff
        /*0440*/ 	.word	0x00000000
        /*0444*/ 	.short	0x0101
        /*0446*/ 	.byte	0x06
	.zero		1


	//   ....[32]....
        /*0448*/ 	.word	0x000061c0
        /*044c*/ 	.word	0x000000ff
        /*0450*/ 	.word	0x00019c30
        /*0454*/ 	.short	0x010a
        /*0456*/ 	.byte	0x06
	.zero		1


	//   ....[33]....
        /*0458*/ 	.word	0x00006200
        /*045c*/ 	.word	0x000000ff
        /*0460*/ 	.word	0x00019c30
        /*0464*/ 	.short	0x010a
        /*0466*/ 	.byte	0x06
	.zero		1


	//   ....[34]....
        /*0468*/ 	.word	0x00006350
        /*046c*/ 	.word	0x000000ff
        /*0470*/ 	.word	0x00019c50
        /*0474*/ 	.short	0x010a
        /*0476*/ 	.byte	0x07
	.zero		1


	//   ....[35]....
        /*0478*/ 	.word	0x00006390
        /*047c*/ 	.word	0x000000ff
        /*0480*/ 	.word	0x00019c50
        /*0484*/ 	.short	0x010a
        /*0486*/ 	.byte	0x07
	.zero		1


	//   ....[36]....
        /*0488*/ 	.word	0x000074d0
        /*048c*/ 	.word	0x00000004
        /*0490*/ 	.word	0x00000000
        /*0494*/ 	.short	0x0101
        /*0496*/ 	.byte	0x3f
	.zero		1


	//   ....[37]....
        /*0498*/ 	.word	0x000077a0
        /*049c*/ 	.word	0x000000ff
        /*04a0*/ 	.word	0x00000000
        /*04a4*/ 	.short	0x0101
        /*04a6*/ 	.byte	0x06
	.zero		1


	//   ....[38]....
        /*04a8*/ 	.word	0x00007cb0
        /*04ac*/ 	.word	0x000000ff
        /*04b0*/ 	.word	0x00019c50
        /*04b4*/ 	.short	0x010a
        /*04b6*/ 	.byte	0x05
	.zero		1


	//   ....[39]....
        /*04b8*/ 	.word	0x00007d40
        /*04bc*/ 	.word	0x000000ff
        /*04c0*/ 	.word	0x00019c50
        /*04c4*/ 	.short	0x010a
        /*04c6*/ 	.byte	0x05
	.zero		1


	//   ....[40]....
        /*04c8*/ 	.word	0x000082c0
        /*04cc*/ 	.word	0x000000ff
        /*04d0*/ 	.word	0x00000000
        /*04d4*/ 	.short	0x0101
        /*04d6*/ 	.byte	0x04
	.zero		1


	//   ....[41]....
        /*04d8*/ 	.word	0x000093d0
        /*04dc*/ 	.word	0x000000ff
        /*04e0*/ 	.word	0x00000000
        /*04e4*/ 	.short	0x0101
        /*04e6*/ 	.byte	0x05
	.zero		1


	//   ....[42]....
        /*04e8*/ 	.word	0x0000ac40
        /*04ec*/ 	.word	0x00000005
        /*04f0*/ 	.word	0x00019c80
        /*04f4*/ 	.short	0x010a
        /*04f6*/ 	.byte	0x3f
	.zero		1


	//   ....[43]....
        /*04f8*/ 	.word	0x0000ae80
        /*04fc*/ 	.word	0x00000005
        /*0500*/ 	.word	0x00019c40
        /*0504*/ 	.short	0x010a
        /*0506*/ 	.byte	0x3f
	.zero		1


	//   ....[44]....
        /*0508*/ 	.word	0x0000b2f0
        /*050c*/ 	.word	0x000000ff
        /*0510*/ 	.word	0x00019c20
        /*0514*/ 	.short	0x010a
        /*0516*/ 	.byte	0x28
	.zero		1


	//   ....[45]....
        /*0518*/ 	.word	0x0000b5c0
        /*051c*/ 	.word	0x0000000a
        /*0520*/ 	.word	0x00019c80
        /*0524*/ 	.short	0x010a
        /*0526*/ 	.byte	0x3f
	.zero		1


	//   ....[46]....
        /*0528*/ 	.word	0x0000b9f0
        /*052c*/ 	.word	0x0000000a
        /*0530*/ 	.word	0x00019c40
        /*0534*/ 	.short	0x010a
        /*0536*/ 	.byte	0x3f
	.zero		1


	//   ....[47]....
        /*0538*/ 	.word	0x0000be80
        /*053c*/ 	.word	0x0000000c
        /*0540*/ 	.word	0x00019c70
        /*0544*/ 	.short	0x010a
        /*0546*/ 	.byte	0x3f
	.zero		1


	//   ....[48]....
        /*0548*/ 	.word	0x0000bef0
        /*054c*/ 	.word	0x0000000c
        /*0550*/ 	.word	0x00019c60
        /*0554*/ 	.short	0x010a
        /*0556*/ 	.byte	0x3f
	.zero		1


	//   ....[49]....
        /*0558*/ 	.word	0x0000c220
        /*055c*/ 	.word	0x0000000c
        /*0560*/ 	.word	0x00019c50
        /*0564*/ 	.short	0x0101
        /*0566*/ 	.byte	0x3f
	.zero		1


	//   ....[50]....
        /*0568*/ 	.word	0x0000c290
        /*056c*/ 	.word	0x00000003
        /*0570*/ 	.word	0x00000000
        /*0574*/ 	.short	0x0101
        /*0576*/ 	.byte	0x3f
	.zero		1


	//   ....[51]....
        /*0578*/ 	.word	0x0000c430
        /*057c*/ 	.word	0x00000002
        /*0580*/ 	.word	0x00019c70
        /*0584*/ 	.short	0x010a
        /*0586*/ 	.byte	0x3f
	.zero		1


	//   ....[52]....
        /*0588*/ 	.word	0x0000c4a0
        /*058c*/ 	.word	0x00000002
        /*0590*/ 	.word	0x00019c60
        /*0594*/ 	.short	0x010a
        /*0596*/ 	.byte	0x3f
	.zero		1


	//   ....[53]....
        /*0598*/ 	.word	0x0000c7d0
        /*059c*/ 	.word	0x00000002
        /*05a0*/ 	.word	0x00019c50
        /*05a4*/ 	.short	0x0101
        /*05a6*/ 	.byte	0x3f
	.zero		1


	//   ....[54]....
        /*05a8*/ 	.word	0x0000c860
        /*05ac*/ 	.word	0x00000000
        /*05b0*/ 	.word	0x00000000
        /*05b4*/ 	.short	0x0101
        /*05b6*/ 	.byte	0x3f
	.zero		1


	//   ....[55]....
        /*05b8*/ 	.word	0x0000ca90
        /*05bc*/ 	.word	0x00000006
        /*05c0*/ 	.word	0x00019c20
        /*05c4*/ 	.short	0x010a
        /*05c6*/ 	.byte	0x3f
	.zero		1


	//   ....[56]....
        /*05c8*/ 	.word	0x0000cc20
        /*05cc*/ 	.word	0x00000005
        /*05d0*/ 	.word	0x00000000
        /*05d4*/ 	.short	0x010a
        /*05d6*/ 	.byte	0x3f
	.zero		1


	//   ....[57]....
        /*05d8*/ 	.word	0x0000cc90
        /*05dc*/ 	.word	0x00000009
        /*05e0*/ 	.word	0x00000000
        /*05e4*/ 	.short	0x010a
        /*05e6*/ 	.byte	0x3f
	.zero		1


	//   ....[58]....
        /*05e8*/ 	.word	0x0000cce0
        /*05ec*/ 	.word	0x00000011
        /*05f0*/ 	.word	0x00019c60
        /*05f4*/ 	.short	0x010a
        /*05f6*/ 	.byte	0x3f
	.zero		1


	//   ....[59]....
        /*05f8*/ 	.word	0x0000cd30
        /*05fc*/ 	.word	0x00000007
        /*0600*/ 	.word	0x00019c60
        /*0604*/ 	.short	0x010a
        /*0606*/ 	.byte	0x3f
	.zero		1


	//   ....[60]....
        /*0608*/ 	.word	0x0000cd70
        /*060c*/ 	.word	0x00000011
        /*0610*/ 	.word	0x00019c80
        /*0614*/ 	.short	0x010a
        /*0616*/ 	.byte	0x3f
	.zero		1


	//   ....[61]....
        /*0618*/ 	.word	0x0000cd90
        /*061c*/ 	.word	0x00000007
        /*0620*/ 	.word	0x00019c80
        /*0624*/ 	.short	0x010a
        /*0626*/ 	.byte	0x3f
	.zero		1


	//   ....[62]....
        /*0628*/ 	.word	0x0000ce00
        /*062c*/ 	.word	0x00000003
        /*0630*/ 	.word	0x00019c00
        /*0634*/ 	.short	0x010a
        /*0636*/ 	.byte	0x3f
	.zero		1


	//   ....[63]....
        /*0638*/ 	.word	0x0000ce50
        /*063c*/ 	.word	0x00000004
        /*0640*/ 	.word	0x00019c30
        /*0644*/ 	.short	0x010a
        /*0646*/ 	.byte	0x3f
	.zero		1


	//   ....[64]....
        /*0648*/ 	.word	0x0000ceb0
        /*064c*/ 	.word	0x00000003
        /*0650*/ 	.word	0x00019c30
        /*0654*/ 	.short	0x010a
        /*0656*/ 	.byte	0x3f
	.zero		1


	//   ....[65]....
        /*0658*/ 	.word	0x0000cf10
        /*065c*/ 	.word	0x00000003
        /*0660*/ 	.word	0x00019c50
        /*0664*/ 	.short	0x010a
        /*0666*/ 	.byte	0x3f
	.zero		1


	//   ....[66]....
        /*0668*/ 	.word	0x0000cf70
        /*066c*/ 	.word	0x00000003
        /*0670*/ 	.word	0x00019c30
        /*0674*/ 	.short	0x010a
        /*0676*/ 	.byte	0x3f
	.zero		1


	//   ....[67]....
        /*0678*/ 	.word	0x0000cfd0
        /*067c*/ 	.word	0x00000003
        /*0680*/ 	.word	0x00019c50
        /*0684*/ 	.short	0x010a
        /*0686*/ 	.byte	0x3f
	.zero		1


	//   ....[68]....
        /*0688*/ 	.word	0x0000d030
        /*068c*/ 	.word	0x00000007
        /*0690*/ 	.word	0x00019c50
        /*0694*/ 	.short	0x010a
        /*0696*/ 	.byte	0x3f
	.zero		1


	//   ....[69]....
        /*0698*/ 	.word	0x0000d180
        /*069c*/ 	.word	0x00000005
        /*06a0*/ 	.word	0x00019c80
        /*06a4*/ 	.short	0x010a
        /*06a6*/ 	.byte	0x3f
	.zero		1


	//   ....[70]....
        /*06a8*/ 	.word	0x0000d1d0
        /*06ac*/ 	.word	0x00000005
        /*06b0*/ 	.word	0x00019c40
        /*06b4*/ 	.short	0x010a
        /*06b6*/ 	.byte	0x3f
	.zero		1


	//   ....[71]....
        /*06b8*/ 	.word	0x0000d230
        /*06bc*/ 	.word	0x00000003
        /*06c0*/ 	.word	0x00019c20
        /*06c4*/ 	.short	0x010a
        /*06c6*/ 	.byte	0x3f
	.zero		1


	//   ....[72]....
        /*06c8*/ 	.word	0x0000d280
        /*06cc*/ 	.word	0x0000000a
        /*06d0*/ 	.word	0x00019c80
        /*06d4*/ 	.short	0x010a
        /*06d6*/ 	.byte	0x3f
	.zero		1


	//   ....[73]....
        /*06d8*/ 	.word	0x0000d2d0
        /*06dc*/ 	.word	0x0000000a
        /*06e0*/ 	.word	0x00019c40
        /*06e4*/ 	.short	0x010a
        /*06e6*/ 	.byte	0x3f
	.zero		1


	//   ....[74]....
        /*06e8*/ 	.word	0x0000d320
        /*06ec*/ 	.word	0x0000000c
        /*06f0*/ 	.word	0x00019c70
        /*06f4*/ 	.short	0x010a
        /*06f6*/ 	.byte	0x3f
	.zero		1


	//   ....[75]....
        /*06f8*/ 	.word	0x0000d370
        /*06fc*/ 	.word	0x0000000c
        /*0700*/ 	.word	0x00019c60
        /*0704*/ 	.short	0x010a
        /*0706*/ 	.byte	0x3f
	.zero		1


	//   ....[76]....
        /*0708*/ 	.word	0x0000d3c0
        /*070c*/ 	.word	0x00000002
        /*0710*/ 	.word	0x00019c70
        /*0714*/ 	.short	0x010a
        /*0716*/ 	.byte	0x3f
	.zero		1


	//   ....[77]....
        /*0718*/ 	.word	0x0000d410
        /*071c*/ 	.word	0x00000002
        /*0720*/ 	.word	0x00019c60
        /*0724*/ 	.short	0x010a
        /*0726*/ 	.byte	0x3f
	.zero		1


	//   ....[78]....
        /*0728*/ 	.word	0x0000d460
        /*072c*/ 	.word	0x00000006
        /*0730*/ 	.word	0x00019c20
        /*0734*/ 	.short	0x010a
        /*0736*/ 	.byte	0x3f
	.zero		1


	//   ....[79]....
        /*0738*/ 	.word	0x0000d600
        /*073c*/ 	.word	0x00000005
        /*0740*/ 	.word	0x00000000
        /*0744*/ 	.short	0x010a
        /*0746*/ 	.byte	0x3f
	.zero		1


	//   ....[80]....
        /*0748*/ 	.word	0x0000d650
        /*074c*/ 	.word	0x00000009
        /*0750*/ 	.word	0x00000000
        /*0754*/ 	.short	0x010a
        /*0756*/ 	.byte	0x3f
	.zero		1


	//   ....[81]....
        /*0758*/ 	.word	0x0000d6a0
        /*075c*/ 	.word	0x00000011
        /*0760*/ 	.word	0x00019c60
        /*0764*/ 	.short	0x010a
        /*0766*/ 	.byte	0x3f
	.zero		1


	//   ....[82]....
        /*0768*/ 	.word	0x0000d6f0
        /*076c*/ 	.word	0x00000007
        /*0770*/ 	.word	0x00019c60
        /*0774*/ 	.short	0x010a
        /*0776*/ 	.byte	0x3f
	.zero		1


	//   ....[83]....
        /*0778*/ 	.word	0x0000d740
        /*077c*/ 	.word	0x00000011
        /*0780*/ 	.word	0x00019c80
        /*0784*/ 	.short	0x010a
        /*0786*/ 	.byte	0x3f
	.zero		1


	//----- nvinfo : EIATTR_NUM_MBARRIERS
	.align		4
.L_265:
        /*0788*/ 	.byte	0x03, 0x38
        /*078a*/ 	.short	0x0016


	//----- nvinfo : EIATTR_EXIT_INSTR_OFFSETS
	.align		4
        /*078c*/ 	.byte	0x04, 0x1c
        /*078e*/ 	.short	(.L_267 - .L_266)


	//   ....[0]....
.L_266:
        /*0790*/ 	.word	0x00000a00


	//   ....[1]....
        /*0794*/ 	.word	0x00009a40


	//   ....[2]....
        /*0798*/ 	.word	0x0000cde0


	//----- nvinfo : EIATTR_MAX_THREADS
	.align		4
.L_267:
        /*079c*/ 	.byte	0x04, 0x05
        /*079e*/ 	.short	(.L_269 - .L_268)
.L_268:
        /*07a0*/ 	.word	0x00000200
        /*07a4*/ 	.word	0x00000001
        /*07a8*/ 	.word	0x00000001


	//----- nvinfo : EIATTR_CRS_STACK_SIZE
	.align		4
.L_269:
        /*07ac*/ 	.byte	0x04, 0x1e
        /*07ae*/ 	.short	(.L_271 - .L_270)
.L_270:
        /*07b0*/ 	.word	0x00000000


	//----- nvinfo : EIATTR_CBANK_PARAM_SIZE
	.align		4
.L_271:
        /*07b4*/ 	.byte	0x03, 0x19
        /*07b6*/ 	.short	0x0bf0


	//----- nvinfo : EIATTR_PARAM_CBANK
	.align		4
        /*07b8*/ 	.byte	0x04, 0x0a
        /*07ba*/ 	.short	(.L_273 - .L_272)
	.align		4
.L_272:
        /*07bc*/ 	.word	index@(.nv.constant0._ZN7cutlass13device_kernelIN5flash11enable_sm90INS1_16FlashAttnFwdSm90INS1_25CollectiveMainloopFwdSm90ILi2EN4cute5tupleIJNS5_1CILi1EEES8_S8_EEENS6_IJNS7_ILi192EEENS7_ILi128EEENS7_ILi96EEEEEELi96ENS_12float_e4m3_tEfNS_4arch4Sm90ELb1ELb0ELb0ELb0ELb0ELb0ELb0ELb1ELb1ELb0ELb0ELb0EEENS1_21CollectiveEpilogueFwdINS6_IJSA_SC_SB_EEES9_NS_10bfloat16_tESG_Li384ELb0ELb0ELb0ELb1EEENS1_30DynamicPersistentTileSchedulerILi384ELi128ELb0ELb0ELb1EEEEEEEEEvNT_6ParamsE)
        /*07c0*/ 	.short	0x0210
        /*07c2*/ 	.short	0x0bf0


	//----- nvinfo : EIATTR_SW_WAR
	.align		4
.L_273:
        /*07c4*/ 	.byte	0x04, 0x36
        /*07c6*/ 	.short	(.L_275 - .L_274)
.L_274:
        /*07c8*/ 	.word	0x00000008
.L_275:


//--------------------- .nv.info._ZN7cutlass13device_kernelIN5flash11enable_sm90INS1_16FlashAttnFwdSm90INS1_25CollectiveMainloopFwdSm90ILi2EN4cute5tupleIJNS5_1CILi1EEES8_S8_EEENS6_IJNS7_ILi192EEENS7_ILi128EEENS7_ILi96EEEEEELi96ENS_12float_e4m3_tEfNS_4arch4Sm90ELb1ELb0ELb0ELb1ELb0ELb0ELb0ELb1ELb1ELb0ELb0ELb0EEENS1_21CollectiveEpilogueFwdINS6_IJSA_SC_SB_EEES9_NS_10bfloat16_tESG_Li384ELb1ELb0ELb0ELb1EEENS1_36VarlenDynamicPersistentTileSchedulerILi192ELi128ELi384ELi128ELb0ELb0ELb1ELb1ELb1ELb1EEEEEEEEEvNT_6ParamsE --------------------------
	.section	.nv.info._ZN7cutlass13device_kernelIN5flash11enable_sm90INS1_16FlashAttnFwdSm90INS1_25CollectiveMainloopFwdSm90ILi2EN4cute5tupleIJNS5_1CILi1EEES8_S8_EEENS6_IJNS7_ILi192EEENS7_ILi128EEENS7_ILi96EEEEEELi96ENS_12float_e4m3_tEfNS_4arch4Sm90ELb1ELb0ELb0ELb1ELb0ELb0ELb0ELb1ELb1ELb0ELb0ELb0EEENS1_21CollectiveEpilogueFwdINS6_IJSA_SC_SB_EEES9_NS_10bfloat16_tESG_Li384ELb1ELb0ELb0ELb1EEENS1_36VarlenDynamicPersistentTileSchedulerILi192ELi128ELi384ELi128ELb0ELb0ELb1ELb1ELb1ELb1EEEEEEEEEvNT_6ParamsE,"",@"SHT_CUDA_INFO"
	.sectionflags	@""
	.align	4


	//----- nvinfo : EIATTR_CUDA_API_VERSION
	.align		4
        /*0000*/ 	.byte	0x04, 0x37
        /*0002*/ 	.short	(.L_277 - .L_276)
.L_276:
        /*0004*/ 	.word	0x00000082


	//----- nvinfo : EIATTR_KPARAM_INFO
	.align		4
.L_277:
        /*0008*/ 	.byte	0x04, 0x17
        /*000a*/ 	.short	(.L_279 - .L_278)
.L_278:
        /*000c*/ 	.word	0x00000000
        /*0010*/ 	.short	0x0000
        /*0012*/ 	.short	0x0070
        /*0014*/ 	.byte	0x00, 0xf0, 0x01, 0x28


	//----- nvinfo : EIATTR_SPARSE_MMA_MASK
	.align		4
.L_279:
        /*0018*/ 	.byte	0x03, 0x50
        /*001a*/ 	.short	0x0000


	//----- nvinfo : EIATTR_MAXREG_COUNT
	.align		4
        /*001c*/ 	.byte	0x03, 0x1b
        /*001e*/ 	.short	0x0080


	//----- nvinfo : EIATTR_NUM_BARRIERS
	.align		4
        /*0020*/ 	.byte	0x02, 0x4c
        /*0022*/ 	.byte	0x09
	.zero		1


	//----- nvinfo : EIATTR_EXTERNS
	.align		4
        /*0024*/ 	.byte	0x04, 0x0f
        /*0026*/ 	.short	(.L_281 - .L_280)


	//   ....[0]....
	.align		4
.L_280:
        /*0028*/ 	.word	index@(__assertfail)


	//----- nvinfo : EIATTR_ANNOTATIONS
	.align		4
.L_281:
        /*002c*/ 	.byte	0x04, 0x55
        /*002e*/ 	.short	(.L_283 - .L_282)


	//   ....[0]....
.L_282:
        /*0030*/ 	.word	0x00000001
        /*0034*/ 	.byte	0x40, 0xa6, 0x00, 0x00, 0x01, 0x00, 0x00, 0x00, 0xe0, 0xe1, 0x00, 0x00


	//----- nvinfo : EIATTR_MERCURY_ISA_VERSION
	.align		4
.L_283:
        /*0040*/ 	.byte	0x03, 0x5f
        /*0042*/ 	.short	0x0101


	//----- nvinfo : EIATTR_UNUSED_LOAD_BYTE_OFFSET
	.align		4
        /*0044*/ 	.byte	0x04, 0x44
        /*0046*/ 	.short	(.L_285 - .L_284)


	//   ....[0]....
.L_284:
        /*0048*/ 	.word	0x00000a30
        /*004c*/ 	.word	0x0000fff0


	//   ....[1]....
        /*0050*/ 	.word	0x00008850
        /*0054*/ 	.word	0x0000fff0


	//----- nvinfo : EIATTR_INT_WARP_WIDE_INSTR_OFFSETS
	.align		4
.L_285:
        /*0058*/ 	.byte	0x04, 0x31
        /*005a*/ 	.short	(.L_287 - .L_286)


	//   ....[0]....
.L_286:
        /*005c*/ 	.word	0x00000160


	//   ....[1]....
        /*0060*/ 	.word	0x000001a0


	//   ....[2]....
        /*0064*/ 	.word	0x00000210


	//   ....[3]....
        /*0068*/ 	.word	0x0000ba40


	//   ....[4]....
        /*006c*/ 	.word	0x0000bad0


	//   ....[5]....
        /*0070*/ 	.word	0x0000c210


	//   ....[6]....
        /*0074*/ 	.word	0x0000dc30


	//   ....[7]....
        /*0078*/ 	.word	0x0000dcc0


	//----- nvinfo : EIATTR_COOP_GROUP_MASK_REGIDS
	.align		4
.L_287:
        /*007c*/ 	.byte	0x04, 0x29
        /*007e*/ 	.short	(.L_289 - .L_288)


	//   ....[0]....
.L_288:
        /*0080*/ 	.word	0xffffffff


	//   ....[1]....
        /*0084*/ 	.word	0xffffffff


	//   ....[2]....
        /*0088*/ 	.word	0xffffffff


	//   ....[3]....
        /*008c*/ 	.word	0xffffffff


	//   ....[4]....
        /*0090*/ 	.word	0xffffffff


	//   ....[5]....
        /*0094*/ 	.word	0xffffffff


	//   ....[6]....
        /*0098*/ 	.word	0xffffffff


	//   ....[7]....
        /*009c*/ 	.word	0xffffffff


	//   ....[8]....
        /*00a0*/ 	.word	0xffffffff


	//   ....[9]....
        /*00a4*/ 	.word	0xffffffff


	//   ....[10]....
        /*00a8*/ 	.word	0xffffffff


	//   ....[11]....
        /*00ac*/ 	.word	0xffffffff


	//   ....[12]....
        /*00b0*/ 	.word	0xffffffff


	//   ....[13]....
        /*00b4*/ 	.word	0xffffffff


	//   ....[14]....
        /*00b8*/ 	.word	0xffffffff


	//   ....[15]....
        /*00bc*/ 	.word	0xffffffff


	//   ....[16]....
        /*00c0*/ 	.word	0xffffffff


	//   ....[17]....
        /*00c4*/ 	.word	0xffffffff


	//   ....[18]....
        /*00c8*/ 	.word	0xffffffff


	//   ....[19]....
        /*00cc*/ 	.word	0xffffffff


	//   ....[20]....
        /*00d0*/ 	.word	0xffffffff


	//   ....[21]....
        /*00d4*/ 	.word	0xffffffff


	//   ....[22]....
        /*00d8*/ 	.word	0xffffffff


	//   ....[23]....
        /*00dc*/ 	.word	0xffffffff


	//   ....[24]....
        /*00e0*/ 	.word	0xffffffff


	//   ....[25]....
        /*00e4*/ 	.word	0xffffffff


	//   ....[26]....
        /*00e8*/ 	.word	0xffffffff


	//   ....[27]....
        /*00ec*/ 	.word	0xffffffff


	//   ....[28]....
        /*00f0*/ 	.word	0xffffffff


	//   ....[29]....
        /*00f4*/ 	.word	0xffffffff


	//   ....[30]....
        /*00f8*/ 	.word	0xffffffff


	//   ....[31]....
        /*00fc*/ 	.word	0xffffffff


	//   ....[32]....
        /*0100*/ 	.word	0xffffffff


	//   ....[33]....
        /*0104*/ 	.word	0xffffffff


	//   ....[34]....
        /*0108*/ 	.word	0xffffffff


	//   ....[35]....
        /*010c*/ 	.word	0xffffffff


	//   ....[36]....
        /*0110*/ 	.word	0xffffffff


	//   ....[37]....
        /*0114*/ 	.word	0xffffffff


	//   ....[38]....
        /*0118*/ 	.word	0xffffffff


	//   ....[39]....
        /*011c*/ 	.word	0xffffffff


	//   ....[40]....
        /*0120*/ 	.word	0xffffffff


	//   ....[41]....
        /*0124*/ 	.word	0xffffffff


	//   ....[42]....
        /*0128*/ 	.word	0xffffffff


	//   ....[43]....
        /*012c*/ 	.word	0xffffffff


	//   ....[44]....
        /*0130*/ 	.word	0xffffffff


	//   ....[45]....
        /*0134*/ 	.word	0xffffffff


	//   ....[46]....
        /*0138*/ 	.word	0xffffffff


	//   ....[47]....
        /*013c*/ 	.word	0xffffffff


	//   ....[48]....
        /*0140*/ 	.word	0xffffffff


	//   ....[49]....
        /*0144*/ 	.word	0xffffffff


	//   ....[50]....
        /*0148*/ 	.word	0xffffffff


	//   ....[51]....
        /*014c*/ 	.word	0xffffffff


	//   ....[52]....
        /*0150*/ 	.word	0xffffffff


	//   ....[53]....
        /*0154*/ 	.word	0xffffffff


	//   ....[54]....
        /*0158*/ 	.word	0xffffffff


	//   ....[55]....
        /*015c*/ 	.word	0xffffffff


	//   ....[56]....
        /*0160*/ 	.word	0xffffffff


	//   ....[57]....
        /*0164*/ 	.word	0xffffffff


	//   ....[58]....
        /*0168*/ 	.word	0xffffffff


	//   ....[59]....
        /*016c*/ 	.word	0xffffffff


	//   ....[60]....
        /*0170*/ 	.word	0xffffffff


	//   ....[61]....
        /*0174*/ 	.word	0xffffffff


	//   ....[62]....
        /*0178*/ 	.word	0xffffffff


	//   ....[63]....
        /*017c*/ 	.word	0xffffffff


	//   ....[64]....
        /*0180*/ 	.word	0xffffffff


	//   ....[65]....
        /*0184*/ 	.word	0xffffffff


	//   ....[66]....
        /*0188*/ 	.word	0xffffffff


	//   ....[67]....
        /*018c*/ 	.word	0xffffffff


	//   ....[68]....
        /*0190*/ 	.word	0xffffffff


	//   ....[69]....
        /*0194*/ 	.word	0xffffffff


	//   ....[70]....
        /*0198*/ 	.word	0xffffffff


	//   ....[71]....
        /*019c*/ 	.word	0xffffffff


	//   ....[72]....
        /*01a0*/ 	.word	0xffffffff


	//   ....[73]....
        /*01a4*/ 	.word	0xffffffff


	//   ....[74]....
        /*01a8*/ 	.word	0xffffffff


	//   ....[75]....
        /*01ac*/ 	.word	0xffffffff


	//   ....[76]....
        /*01b0*/ 	.word	0xffffffff


	//   ....[77]....
        /*01b4*/ 	.word	0xffffffff


	//   ....[78]....
        /*01b8*/ 	.word	0xffffffff


	//   ....[79]....
        /*01bc*/ 	.word	0xffffffff


	//   ....[80]....
        /*01c0*/ 	.word	0xffffffff


	//   ....[81]....
        /*01c4*/ 	.word	0xffffffff


	//   ....[82]....
        /*01c8*/ 	.word	0xffffffff


	//   ....[83]....
        /*01cc*/ 	.word	0x0500000f


	//   ....[84]....
        /*01d0*/ 	.word	0x0500000f


	//----- nvinfo : EIATTR_COOP_GROUP_INSTR_OFFSETS
	.align		4
.L_289:
        /*01d4*/ 	.byte	0x04, 0x28
        /*01d6*/ 	.short	(.L_291 - .L_290)


	//   ....[0]....
.L_290:
        /*01d8*/ 	.word	0x00000060


	//   ....[1]....
        /*01dc*/ 	.word	0x00000170


	//   ....[2]....
        /*01e0*/ 	.word	0x000001c0


	//   ....[3]....
        /*01e4*/ 	.word	0x000003f0


	//   ....[4]....
        /*01e8*/ 	.word	0x00000550


	//   ....[5]....
        /*01ec*/ 	.word	0x00000670


	//   ....[6]....
        /*01f0*/ 	.word	0x000007d0


	//   ....[7]....
        /*01f4*/ 	.word	0x00001840


	//   ....[8]....
        /*01f8*/ 	.word	0x00002750


	//   ....[9]....
        /*01fc*/ 	.word	0x00002820


	//   ....[10]....
        /*0200*/ 	.word	0x000030e0


	//   ....[11]....
        /*0204*/ 	.word	0x00003160


	//   ....[12]....
        /*0208*/ 	.word	0x000048d0


	//   ....[13]....
        /*020c*/ 	.word	0x000049d0


	//   ....[14]....
        /*0210*/ 	.word	0x00005270


	//   ....[15]....
        /*0214*/ 	.word	0x00005300


	//   ....[16]....
        /*0218*/ 	.word	0x00006a00


	//   ....[17]....
        /*021c*/ 	.word	0x00006a30


	//   ....[18]....
        /*0220*/ 	.word	0x00006ac0


	//   ....[19]....
        /*0224*/ 	.word	0x00006ad0


	//   ....[20]....
        /*0228*/ 	.word	0x000081b0


	//   ....[21]....
        /*022c*/ 	.word	0x000081d0


	//   ....[22]....
        /*0230*/ 	.word	0x00008240


	//   ....[23]....
        /*0234*/ 	.word	0x00008250


	//   ....[24]....
        /*0238*/ 	.word	0x00008f70


	//   ....[25]....
        /*023c*/ 	.word	0x00008f80


	//   ....[26]....
        /*0240*/ 	.word	0x00008f90


	//   ....[27]....
        /*0244*/ 	.word	0x00008fa0


	//   ....[28]....
        /*0248*/ 	.word	0x00008fb0


	//   ....[29]....
        /*024c*/ 	.word	0x00008fc0


	//   ....[30]....
        /*0250*/ 	.word	0x00008fd0


	//   ....[31]....
        /*0254*/ 	.word	0x00008fe0


	//   ....[32]....
        /*0258*/ 	.word	0x00009010


	//   ....[33]....
        /*025c*/ 	.word	0x00009020


	//   ....[34]....
        /*0260*/ 	.word	0x00009050


	//   ....[35]....
        /*0264*/ 	.word	0x00009060


	//   ....[36]....
        /*0268*/ 	.word	0x00009090


	//   ....[37]....
        /*026c*/ 	.word	0x000090a0


	//   ....[38]....
        /*0270*/ 	.word	0x000090d0


	//   ....[39]....
        /*0274*/ 	.word	0x000090e0


	//   ....[40]....
        /*0278*/ 	.word	0x000090f0


	//   ....[41]....
        /*027c*/ 	.word	0x00009110


	//   ....[42]....
        /*0280*/ 	.word	0x00009120


	//   ....[43]....
        /*0284*/ 	.word	0x00009150


	//   ....[44]....
        /*0288*/ 	.word	0x00009180


	//   ....[45]....
        /*028c*/ 	.word	0x00009190


	//   ....[46]....
        /*0290*/ 	.word	0x000091a0


	//   ....[47]....
        /*0294*/ 	.word	0x000091c0


	//   ....[48]....
        /*0298*/ 	.word	0x0000a610


	//   ....[49]....
        /*029c*/ 	.word	0x0000a7f0


	//   ....[50]....
        /*02a0*/ 	.word	0x0000a820


	//   ....[51]....
        /*02a4*/ 	.word	0x0000a850


	//   ....[52]....
        /*02a8*/ 	.word	0x0000a880


	//   ....[53]....
        /*02ac*/ 	.word	0x0000a8b0


	//   ....[54]....
        /*02b0*/ 	.word	0x0000a8f0


	//   ....[55]....
        /*02b4*/ 	.word	0x0000aa70


	//   ....[56]....
        /*02b8*/ 	.word	0x0000aaa0


	//   ....[57]....
        /*02bc*/ 	.word	0x0000aad0


	//   ....[58]....
        /*02c0*/ 	.word	0x0000ab00


	//   ....[59]....
        /*02c4*/ 	.word	0x0000ab30


	//   ....[60]....
        /*02c8*/ 	.word	0x0000ab70


	//   ....[61]....
        /*02cc*/ 	.word	0x0000ac00


	//   ....[62]....
        /*02d0*/ 	.word	0x0000ac90


	//   ....[63]....
        /*02d4*/ 	.word	0x0000ad40


	//   ....[64]....
        /*02d8*/ 	.word	0x0000c350


	//   ....[65]....
        /*02dc*/ 	.word	0x0000e3a0


	//   ....[66]....
        /*02e0*/ 	.word	0x0000e3d0


	//   ....[67]....
        /*02e4*/ 	.word	0x0000e400


	//   ....[68]....
        /*02e8*/ 	.word	0x0000e440


	//   ....[69]....
        /*02ec*/ 	.word	0x0000e450


	//   ....[70]....
        /*02f0*/ 	.word	0x0000e480


	//   ....[71]....
        /*02f4*/ 	.word	0x0000e4b0


	//   ....[72]....
        /*02f8*/ 	.word	0x0000e4c0


	//   ....[73]....
        /*02fc*/ 	.word	0x0000e600


	//   ....[74]....
        /*0300*/ 	.word	0x0000e630


	//   ....[75]....
        /*0304*/ 	.word	0x0000e660


	//   ....[76]....
        /*0308*/ 	.word	0x0000e690


	//   ....[77]....
        /*030c*/ 	.word	0x0000e6c0


	//   ....[78]....
        /*0310*/ 	.word	0x0000e700


	//   ....[79]....
        /*0314*/ 	.word	0x0000e7b0


	//   ....[80]....
        /*0318*/ 	.word	0x0000e850


	//   ....[81]....
        /*031c*/ 	.word	0x0000e900


	//   ....[82]....
        /*0320*/ 	.word	0x0000ef00


	//   ....[83]....
        /*0324*/ 	.word	0x0000f4d0


	//   ....[84]....
        /*0328*/ 	.word	0x0000f940


	//----- nvinfo : EIATTR_REG_RECONFIG
	.align		4
.L_291:
        /*032c*/ 	.byte	0x01, 0x54
	.zero		2


	//----- nvinfo : EIATTR_SYSCALL_OFFSETS
	.align		4
        /*0330*/ 	.byte	0x04, 0x46
        /*0332*/ 	.short	(.L_293 - .L_292)


	//   ....[0]....
.L_292:
        /*0334*/ 	.word	0x00001a20


	//   ....[1]....
        /*0338*/ 	.word	0x0000bc60


	//   ....[2]....
        /*033c*/ 	.word	0x0000bda0


	//   ....[3]....
        /*0340*/ 	.word	0x0000bee0


	//   ....[4]....
        /*0344*/ 	.word	0x0000c000


	//----- nvinfo : EIATTR_MBARRIER_INSTR_OFFSETS
	.align		4
.L_293:
        /*0348*/ 	.byte	0x04, 0x39
        /*034a*/ 	.short	(.L_295 - .L_294)


	//   ....[0]....
.L_294:
        /*034c*/ 	.word	0x000002a0
        /*0350*/ 	.word	0x000000ff
        /*0354*/ 	.word	0x00019c00
        /*0358*/ 	.short	0x0100
        /*035a*/ 	.byte	0x08
	.zero		1


	//   ....[1]....
        /*035c*/ 	.word	0x000002b0
        /*0360*/ 	.word	0x000000ff
        /*0364*/ 	.word	0x00019c20
        /*0368*/ 	.short	0x0100
        /*036a*/ 	.byte	0x08
	.zero		1


	//   ....[2]....
        /*036c*/ 	.word	0x000003a0
        /*0370*/ 	.word	0x000000ff
        /*0374*/ 	.word	0x00019c30
        /*0378*/ 	.short	0x0100
        /*037a*/ 	.byte	0x08
	.zero		1


	//   ....[3]....
        /*037c*/ 	.word	0x000003b0
        /*0380*/ 	.word	0x000000ff
        /*0384*/ 	.word	0x00019c40
        /*0388*/ 	.short	0x0100
        /*038a*/ 	.byte	0x08
	.zero		1


	//   ....[4]....
        /*038c*/ 	.word	0x000003c0
        /*0390*/ 	.word	0x000000ff
        /*0394*/ 	.word	0x00019c38
        /*0398*/ 	.short	0x0100
        /*039a*/ 	.byte	0x08
	.zero		1


	//   ....[5]....
        /*039c*/ 	.word	0x000003d0
        /*03a0*/ 	.word	0x000000ff
        /*03a4*/ 	.word	0x00019c48
        /*03a8*/ 	.short	0x0100
        /*03aa*/ 	.byte	0x08
	.zero		1


	//   ....[6]....
        /*03ac*/ 	.word	0x00000500
        /*03b0*/ 	.word	0x000000ff
        /*03b4*/ 	.word	0x00019c50
        /*03b8*/ 	.short	0x0100
        /*03ba*/ 	.byte	0x08
	.zero		1


	//   ....[7]....
        /*03bc*/ 	.word	0x00000510
        /*03c0*/ 	.word	0x000000ff
        /*03c4*/ 	.word	0x00019c60
        /*03c8*/ 	.short	0x0100
        /*03ca*/ 	.byte	0x08
	.zero		1


	//   ....[8]....
        /*03cc*/ 	.word	0x00000520
        /*03d0*/ 	.word	0x000000ff
        /*03d4*/ 	.word	0x00019c58
        /*03d8*/ 	.short	0x0100
        /*03da*/ 	.byte	0x08
	.zero		1


	//   ....[9]....
        /*03dc*/ 	.word	0x00000530
        /*03e0*/ 	.word	0x000000ff
        /*03e4*/ 	.word	0x00019c68
        /*03e8*/ 	.short	0x0100
        /*03ea*/ 	.byte	0x08
	.zero		1


	//   ....[10]....
        /*03ec*/ 	.word	0x00000620
        /*03f0*/ 	.word	0x000000ff
        /*03f4*/ 	.word	0x00019c70
        /*03f8*/ 	.short	0x0100
        /*03fa*/ 	.byte	0x06
	.zero		1


	//   ....[11]....
        /*03fc*/ 	.word	0x00000630
        /*0400*/ 	.word	0x000000ff
        /*0404*/ 	.word	0x00019c80
        /*0408*/ 	.short	0x0100
        /*040a*/ 	.byte	0x06
	.zero		1


	//   ....[12]....
        /*040c*/ 	.word	0x00000640
        /*0410*/ 	.word	0x000000ff
        /*0414*/ 	.word	0x00019c78
        /*0418*/ 	.short	0x0100
        /*041a*/ 	.byte	0x06
	.zero		1


	//   ....[13]....
        /*041c*/ 	.word	0x00000650
        /*0420*/ 	.word	0x000000ff
        /*0424*/ 	.word	0x00019c88
        /*0428*/ 	.short	0x0100
        /*042a*/ 	.byte	0x06
	.zero		1


	//   ....[14]....
        /*042c*/ 	.word	0x00000780
        /*0430*/ 	.word	0x000000ff
        /*0434*/ 	.word	0x00019c90
        /*0438*/ 	.short	0x0100
        /*043a*/ 	.byte	0x08
	.zero		1


	//   ....[15]....
        /*043c*/ 	.word	0x00000790
        /*0440*/ 	.word	0x000000ff
        /*0444*/ 	.word	0x00019ca0
        /*0448*/ 	.short	0x0100
        /*044a*/ 	.byte	0x08
	.zero		1


	//   ....[16]....
        /*044c*/ 	.word	0x000007a0
        /*0450*/ 	.word	0x000000ff
        /*0454*/ 	.word	0x00019c98
        /*0458*/ 	.short	0x0100
        /*045a*/ 	.byte	0x08
	.zero		1


	//   ....[17]....
        /*045c*/ 	.word	0x000007b0
        /*0460*/ 	.word	0x000000ff
        /*0464*/ 	.word	0x00019ca8
        /*0468*/ 	.short	0x0100
        /*046a*/ 	.byte	0x08
	.zero		1


	//   ....[18]....
        /*046c*/ 	.word	0x000008e0
        /*0470*/ 	.word	0x000000ff
        /*0474*/ 	.word	0x00019cb0
        /*0478*/ 	.short	0x0100
        /*047a*/ 	.byte	0x08
	.zero		1


	//   ....[19]....
        /*047c*/ 	.word	0x000008f0
        /*0480*/ 	.word	0x000000ff
        /*0484*/ 	.word	0x00019cc0
        /*0488*/ 	.short	0x0100
        /*048a*/ 	.byte	0x08
	.zero		1


	//   ....[20]....
        /*048c*/ 	.word	0x00000900
        /*0490*/ 	.word	0x000000ff
        /*0494*/ 	.word	0x00019cb8
        /*0498*/ 	.short	0x0100
        /*049a*/ 	.byte	0x08
	.zero		1


	//   ....[21]....
        /*049c*/ 	.word	0x00000910
        /*04a0*/ 	.word	0x000000ff
        /*04a4*/ 	.word	0x00019cc8
        /*04a8*/ 	.short	0x0100
        /*04aa*/ 	.byte	0x08
	.zero		1


	//   ....[22]....
        /*04ac*/ 	.word	0x00001aa0
        /*04b0*/ 	.word	0x000000ff
        /*04b4*/ 	.word	0x00019c00
        /*04b8*/ 	.short	0x010a
        /*04ba*/ 	.byte	0x2c
	.zero		1


	//   ....[23]....
        /*04bc*/ 	.word	0x00001b20
        /*04c0*/ 	.word	0x00000003
        /*04c4*/ 	.word	0x00019c30
        /*04c8*/ 	.short	0x010a
        /*04ca*/ 	.byte	0x3f
	.zero		1


	//   ....[24]....
        /*04cc*/ 	.word	0x00001b90
        /*04d0*/ 	.word	0x00000003
        /*04d4*/ 	.word	0x00019c30
        /*04d8*/ 	.short	0x010a
        /*04da*/ 	.byte	0x3f
	.zero		1


	//   ....[25]....
        /*04dc*/ 	.word	0x00003410
        /*04e0*/ 	.word	0x00000029
        /*04e4*/ 	.word	0x00000000
        /*04e8*/ 	.short	0x0101
        /*04ea*/ 	.byte	0x3f
	.zero		1


	//   ....[26]....
        /*04ec*/ 	.word	0x00003f20
        /*04f0*/ 	.word	0x000000ff
        /*04f4*/ 	.word	0x00019c30
        /*04f8*/ 	.short	0x010a
        /*04fa*/ 	.byte	0x15
	.zero		1


	//   ....[27]....
        /*04fc*/ 	.word	0x00003f60
        /*0500*/ 	.word	0x000000ff
        /*0504*/ 	.word	0x00019c30
        /*0508*/ 	.short	0x010a
        /*050a*/ 	.byte	0x15
	.zero		1


	//   ....[28]....
        /*050c*/ 	.word	0x000040c0
        /*0510*/ 	.word	0x000000ff
        /*0514*/ 	.word	0x00019c50
        /*0518*/ 	.short	0x010a
        /*051a*/ 	.byte	0x0b
	.zero		1


	//   ....[29]....
        /*051c*/ 	.word	0x00004100
        /*0520*/ 	.word	0x000000ff
        /*0524*/ 	.word	0x00019c50
        /*0528*/ 	.short	0x010a
        /*052a*/ 	.byte	0x0b
	.zero		1


	//   ....[30]....
        /*052c*/ 	.word	0x00005b50
        /*0530*/ 	.word	0x00000003
        /*0534*/ 	.word	0x00000000
        /*0538*/ 	.short	0x0101
        /*053a*/ 	.byte	0x3f
	.zero		1


	//   ....[31]....
        /*053c*/ 	.word	0x00005e10
        /*0540*/ 	.word	0x000000ff
        /*0544*/ 	.word	0x00000000
        /*0548*/ 	.short	0x0101
        /*054a*/ 	.byte	0x06
	.zero		1


	//   ....[32]....
        /*054c*/ 	.word	0x000063c0
        /*0550*/ 	.word	0x000000ff
        /*0554*/ 	.word	0x00019c30
        /*0558*/ 	.short	0x010a
        /*055a*/ 	.byte	0x06
	.zero		1


	//   ....[33]....
        /*055c*/ 	.word	0x00006400
        /*0560*/ 	.word	0x000000ff
        /*0564*/ 	.word	0x00019c30
        /*0568*/ 	.short	0x010a
        /*056a*/ 	.byte	0x06
	.zero		1


	//   ....[34]....
        /*056c*/ 	.word	0x00006560
        /*0570*/ 	.word	0x000000ff
        /*0574*/ 	.word	0x00019c50
        /*0578*/ 	.short	0x010a
        /*057a*/ 	.byte	0x0b
	.zero		1


	//   ....[35]....
        /*057c*/ 	.word	0x00006990
        /*0580*/ 	.word	0x000000ff
        /*0584*/ 	.word	0x00019c50
        /*0588*/ 	.short	0x010a
        /*058a*/ 	.byte	0x0b
	.zero		1


	//   ....[36]....
        /*058c*/ 	.word	0x00007710
        /*0590*/ 	.word	0x00000003
        /*0594*/ 	.word	0x00000000
        /*0598*/ 	.short	0x0101
        /*059a*/ 	.byte	0x3f
	.zero		1


	//   ....[37]....
        /*059c*/ 	.word	0x000079c0
        /*05a0*/ 	.word	0x000000ff
        /*05a4*/ 	.word	0x00000000
        /*05a8*/ 	.short	0x0101
        /*05aa*/ 	.byte	0x06
	.zero		1


	//   ....[38]....
        /*05ac*/ 	.word	0x00007ef0
        /*05b0*/ 	.word	0x000000ff
        /*05b4*/ 	.word	0x00019c50
        /*05b8*/ 	.short	0x010a
        /*05ba*/ 	.byte	0x0e
	.zero		1


	//   ....[39]....
        /*05bc*/ 	.word	0x00007f30
        /*05c0*/ 	.word	0x000000ff
        /*05c4*/ 	.word	0x00019c50
        /*05c8*/ 	.short	0x010a
        /*05ca*/ 	.byte	0x0e
	.zero		1


	//   ....[40]....
        /*05cc*/ 	.word	0x00008530
        /*05d0*/ 	.word	0x000000ff
        /*05d4*/ 	.word	0x00000000
        /*05d8*/ 	.short	0x0101
        /*05da*/ 	.byte	0x04
	.zero		1


	//   ....[41]....
        /*05dc*/ 	.word	0x00009a20
        /*05e0*/ 	.word	0x00000000
        /*05e4*/ 	.word	0x00000000
        /*05e8*/ 	.short	0x0101
        /*05ea*/ 	.byte	0x3f
	.zero		1


	//   ....[42]....
        /*05ec*/ 	.word	0x0000c560
        /*05f0*/ 	.word	0x00000005
        /*05f4*/ 	.word	0x00019c80
        /*05f8*/ 	.short	0x010a
        /*05fa*/ 	.byte	0x3f
	.zero		1


	//   ....[43]....
        /*05fc*/ 	.word	0x0000c7a0
        /*0600*/ 	.word	0x00000005
        /*0604*/ 	.word	0x00019c40
        /*0608*/ 	.short	0x010a
        /*060a*/ 	.byte	0x3f
	.zero		1


	//   ....[44]....
        /*060c*/ 	.word	0x0000cc20
        /*0610*/ 	.word	0x000000ff
        /*0614*/ 	.word	0x00019c20
        /*0618*/ 	.short	0x010a
        /*061a*/ 	.byte	0x28
	.zero		1


	//   ....[45]....
        /*061c*/ 	.word	0x0000cea0
        /*0620*/ 	.word	0x00000009
        /*0624*/ 	.word	0x00019c80
        /*0628*/ 	.short	0x010a
        /*062a*/ 	.byte	0x3f
	.zero		1


	//   ....[46]....
        /*062c*/ 	.word	0x0000d310
        /*0630*/ 	.word	0x00000009
        /*0634*/ 	.word	0x00019c40
        /*0638*/ 	.short	0x010a
        /*063a*/ 	.byte	0x3f
	.zero		1


	//   ....[47]....
        /*063c*/ 	.word	0x0000d7c0
        /*0640*/ 	.word	0x0000000c
        /*0644*/ 	.word	0x00019c70
        /*0648*/ 	.short	0x010a
        /*064a*/ 	.byte	0x3f
	.zero		1


	//   ....[48]....
        /*064c*/ 	.word	0x0000d830
        /*0650*/ 	.word	0x0000000c
        /*0654*/ 	.word	0x00019c60
        /*0658*/ 	.short	0x010a
        /*065a*/ 	.byte	0x3f
	.zero		1


	//   ....[49]....
        /*065c*/ 	.word	0x0000db60
        /*0660*/ 	.word	0x0000000c
        /*0664*/ 	.word	0x00019c50
        /*0668*/ 	.short	0x0101
        /*066a*/ 	.byte	0x3f
	.zero		1


	//   ....[50]....
        /*066c*/ 	.word	0x0000dbd0
        /*0670*/ 	.word	0x00000003
        /*0674*/ 	.word	0x00000000
        /*0678*/ 	.short	0x0101
        /*067a*/ 	.byte	0x3f
	.zero		1


	//   ....[51]....
        /*067c*/ 	.word	0x0000dd90
        /*0680*/ 	.word	0x00000002
        /*0684*/ 	.word	0x00019c70
        /*0688*/ 	.short	0x010a
        /*068a*/ 	.byte	0x3f
	.zero		1


	//   ....[52]....
        /*068c*/ 	.word	0x0000de00
        /*0690*/ 	.word	0x00000002
        /*0694*/ 	.word	0x00019c60
        /*0698*/ 	.short	0x010a
        /*069a*/ 	.byte	0x3f
	.zero		1


	//   ....[53]....
        /*069c*/ 	.word	0x0000e130
        /*06a0*/ 	.word	0x00000002
        /*06a4*/ 	.word	0x00019c50
        /*06a8*/ 	.short	0x0101
        /*06aa*/ 	.byte	0x3f
	.zero		1


	//   ....[54]....
        /*06ac*/ 	.word	0x0000e1c0
        /*06b0*/ 	.word	0x00000000
        /*06b4*/ 	.word	0x00000000
        /*06b8*/ 	.short	0x0101
        /*06ba*/ 	.byte	0x3f
	.zero		1


	//   ....[55]....
        /*06bc*/ 	.word	0x0000ee80
        /*06c0*/ 	.word	0x00000006
        /*06c4*/ 	.word	0x00019c20
        /*06c8*/ 	.short	0x010a
        /*06ca*/ 	.byte	0x3f
	.zero		1


	//   ....[56]....
        /*06cc*/ 	.word	0x0000f020
        /*06d0*/ 	.word	0x00000005
        /*06d4*/ 	.word	0x00000000
        /*06d8*/ 	.short	0x010a
        /*06da*/ 	.byte	0x3f
	.zero		1


	//   ....[57]....
        /*06dc*/ 	.word	0x0000f090
        /*06e0*/ 	.word	0x00000009
        /*06e4*/ 	.word	0x00000000
        /*06e8*/ 	.short	0x010a
        /*06ea*/ 	.byte	0x3f
	.zero		1


	//   ....[58]....
        /*06ec*/ 	.word	0x0000f0e0
        /*06f0*/ 	.word	0x00000011
        /*06f4*/ 	.word	0x00019c60
        /*06f8*/ 	.short	0x010a
        /*06fa*/ 	.byte	0x3f
	.zero		1


	//   ....[59]....
        /*06fc*/ 	.word	0x0000f130
        /*0700*/ 	.word	0x00000007
        /*0704*/ 	.word	0x00019c60
        /*0708*/ 	.short	0x010a
        /*070a*/ 	.byte	0x3f
	.zero		1


	//   ....[60]....
        /*070c*/ 	.word	0x0000f170
        /*0710*/ 	.word	0x00000011
        /*0714*/ 	.word	0x00019c80
        /*0718*/ 	.short	0x010a
        /*071a*/ 	.byte	0x3f
	.zero		1


	//   ....[61]....
        /*071c*/ 	.word	0x0000f190
        /*0720*/ 	.word	0x00000007
        /*0724*/ 	.word	0x00019c80
        /*0728*/ 	.short	0x010a
        /*072a*/ 	.byte	0x3f
	.zero		1


	//   ....[62]....
        /*072c*/ 	.word	0x0000f200
        /*0730*/ 	.word	0x00000003
        /*0734*/ 	.word	0x00019c00
        /*0738*/ 	.short	0x010a
        /*073a*/ 	.byte	0x3f
	.zero		1


	//   ....[63]....
        /*073c*/ 	.word	0x0000f250
        /*0740*/ 	.word	0x00000003
        /*0744*/ 	.word	0x00019c30
        /*0748*/ 	.short	0x010a
        /*074a*/ 	.byte	0x3f
	.zero		1


	//   ....[64]....
        /*074c*/ 	.word	0x0000f2b0
        /*0750*/ 	.word	0x00000007
        /*0754*/ 	.word	0x00019c30
        /*0758*/ 	.short	0x010a
        /*075a*/ 	.byte	0x3f
	.zero		1


	//   ....[65]....
        /*075c*/ 	.word	0x0000f310
        /*0760*/ 	.word	0x00000007
        /*0764*/ 	.word	0x00019c50
        /*0768*/ 	.short	0x010a
        /*076a*/ 	.byte	0x3f
	.zero		1


	//   ....[66]....
        /*076c*/ 	.word	0x0000f370
        /*0770*/ 	.word	0x00000009
        /*0774*/ 	.word	0x00019c30
        /*0778*/ 	.short	0x010a
        /*077a*/ 	.byte	0x3f
	.zero		1


	//   ....[67]....
        /*077c*/ 	.word	0x0000f3d0
        /*0780*/ 	.word	0x00000009
        /*0784*/ 	.word	0x00019c50
        /*0788*/ 	.short	0x010a
        /*078a*/ 	.byte	0x3f
	.zero		1


	//   ....[68]....
        /*078c*/ 	.word	0x0000f430
        /*0790*/ 	.word	0x00000006
        /*0794*/ 	.word	0x00019c50
        /*0798*/ 	.short	0x010a
        /*079a*/ 	.byte	0x3f
	.zero		1


	//   ....[69]....
        /*079c*/ 	.word	0x0000f580
        /*07a0*/ 	.word	0x00000005
        /*07a4*/ 	.word	0x00019c80
        /*07a8*/ 	.short	0x010a
        /*07aa*/ 	.byte	0x3f
	.zero		1


	//   ....[70]....
        /*07ac*/ 	.word	0x0000f5d0
        /*07b0*/ 	.word	0x00000005
        /*07b4*/ 	.word	0x00019c40
        /*07b8*/ 	.short	0x010a
        /*07ba*/ 	.byte	0x3f
	.zero		1


	//   ....[71]....
        /*07bc*/ 	.word	0x0000f630
        /*07c0*/ 	.word	0x00000003
        /*07c4*/ 	.word	0x00019c20
        /*07c8*/ 	.short	0x010a
        /*07ca*/ 	.byte	0x3f
	.zero		1


	//   ....[72]....
        /*07cc*/ 	.word	0x0000f680
        /*07d0*/ 	.word	0x00000009
        /*07d4*/ 	.word	0x00019c80
        /*07d8*/ 	.short	0x010a
        /*07da*/ 	.byte	0x3f
	.zero		1


	//   ....[73]....
        /*07dc*/ 	.word	0x0000f6d0
        /*07e0*/ 	.word	0x00000009
        /*07e4*/ 	.word	0x00019c40
        /*07e8*/ 	.short	0x010a
        /*07ea*/ 	.byte	0x3f
	.zero		1


	//   ....[74]....
        /*07ec*/ 	.word	0x0000f720
        /*07f0*/ 	.word	0x0000000c
        /*07f4*/ 	.word	0x00019c70
        /*07f8*/ 	.short	0x010a
        /*07fa*/ 	.byte	0x3f
	.zero		1


	//   ....[75]....
        /*07fc*/ 	.word	0x0000f770
        /*0800*/ 	.word	0x0000000c
        /*0804*/ 	.word	0x00019c60
        /*0808*/ 	.short	0x010a
        /*080a*/ 	.byte	0x3f
	.zero		1


	//   ....[76]....
        /*080c*/ 	.word	0x0000f7c0
        /*0810*/ 	.word	0x00000002
        /*0814*/ 	.word	0x00019c70
        /*0818*/ 	.short	0x010a
        /*081a*/ 	.byte	0x3f
	.zero		1


	//   ....[77]....
        /*081c*/ 	.word	0x0000f810
        /*0820*/ 	.word	0x00000002
        /*0824*/ 	.word	0x00019c60
        /*0828*/ 	.short	0x010a
        /*082a*/ 	.byte	0x3f
	.zero		1


	//   ....[78]....
        /*082c*/ 	.word	0x0000f860
        /*0830*/ 	.word	0x00000006
        /*0834*/ 	.word	0x00019c20
        /*0838*/ 	.short	0x010a
        /*083a*/ 	.byte	0x3f
	.zero		1


	//   ....[79]....
        /*083c*/ 	.word	0x0000fa00
        /*0840*/ 	.word	0x00000005
        /*0844*/ 	.word	0x00000000
        /*0848*/ 	.short	0x010a
        /*084a*/ 	.byte	0x3f
	.zero		1


	//   ....[80]....
        /*084c*/ 	.word	0x0000fa50
        /*0850*/ 	.word	0x00000009
        /*0854*/ 	.word	0x00000000
        /*0858*/ 	.short	0x010a
        /*085a*/ 	.byte	0x3f
	.zero		1


	//   ....[81]....
        /*085c*/ 	.word	0x0000faa0
        /*0860*/ 	.word	0x00000011
        /*0864*/ 	.word	0x00019c60
        /*0868*/ 	.short	0x010a
        /*086a*/ 	.byte	0x3f
	.zero		1


	//   ....[82]....
        /*086c*/ 	.word	0x0000faf0
        /*0870*/ 	.word	0x00000007
        /*0874*/ 	.word	0x00019c60
        /*0878*/ 	.short	0x010a
        /*087a*/ 	.byte	0x3f
	.zero		1


	//   ....[83]....
        /*087c*/ 	.word	0x0000fb40
        /*0880*/ 	.word	0x00000011
        /*0884*/ 	.word	0x00019c80
        /*0888*/ 	.short	0x010a
        /*088a*/ 	.byte	0x3f
	.zero		1


	//----- nvinfo : EIATTR_NUM_MBARRIERS
	.align		4
.L_295:
        /*088c*/ 	.byte	0x03, 0x38
        /*088e*/ 	.short	0x0016


	//----- nvinfo : EIATTR_EXIT_INSTR_OFFSETS
	.align		4
        /*0890*/ 	.byte	0x04, 0x1c
        /*0892*/ 	.short	(.L_297 - .L_296)


	//   ....[0]....
.L_296:
        /*0894*/ 	.word	0x00000a70


	//   ....[1]....
        /*0898*/ 	.word	0x0000a5c0


	//   ....[2]....
        /*089c*/ 	.word	0x0000f1e0


	//----- nvinfo : EIATTR_MAX_THREADS
	.align		4
.L_297:
        /*08a0*/ 	.byte	0x04, 0x05
        /*08a2*/ 	.short	(.L_299 - .L_298)
.L_298:
        /*08a4*/ 	.word	0x00000200
        /*08a8*/ 	.word	0x00000001
        /*08ac*/ 	.word	0x00000001


	//----- nvinfo : EIATTR_CRS_STACK_SIZE
	.align		4
.L_299:
        /*08b0*/ 	.byte	0x04, 0x1e
        /*08b2*/ 	.short	(.L_301 - .L_300)
.L_300:
        /*08b4*/ 	.word	0x00000000


	//----- nvinfo : EIATTR_CBANK_PARAM_SIZE
	.align		4
.L_301:
        /*08b8*/ 	.byte	0x03, 0x19
        /*08ba*/ 	.short	0x0a70


	//----- nvinfo : EIATTR_PARAM_CBANK
	.align		4
        /*08bc*/ 	.byte	0x04, 0x0a
        /*08be*/ 	.short	(.L_303 - .L_302)
	.align		4
.L_302:
        /*08c0*/ 	.word	index@(.nv.constant0._ZN7cutlass13device_kernelIN5flash11enable_sm90INS1_16FlashAttnFwdSm90INS1_25CollectiveMainloopFwdSm90ILi2EN4cute5tupleIJNS5_1CILi1EEES8_S8_EEENS6_IJNS7_ILi192EEENS7_ILi128EEENS7_ILi96EEEEEELi96ENS_12float_e4m3_tEfNS_4arch4Sm90ELb1ELb0ELb0ELb1ELb0ELb0ELb0ELb1ELb1ELb0ELb0ELb0EEENS1_21CollectiveEpilogueFwdINS6_IJSA_SC_SB_EEES9_NS_10bfloat16_tESG_Li384ELb1ELb0ELb0ELb1EEENS1_36VarlenDynamicPersistentTileSchedulerILi192ELi128ELi384ELi128ELb0ELb0ELb1ELb1ELb1ELb1EEEEEEEEEvNT_6ParamsE)
        /*08c4*/ 	.short	0x0210
        /*08c6*/ 	.short	0x0a70


	//----- nvinfo : EIATTR_SW_WAR
	.align		4
.L_303:
        /*08c8*/ 	.byte	0x04, 0x36
        /*08ca*/ 	.short	(.L_305 - .L_304)
.L_304:
        /*08cc*/ 	.word	0x00000008
.L_305:


//--------------------- .nv.info._ZN7cutlass13device_kernelIN5flash11enable_sm90INS1_16FlashAttnFwdSm90INS1_25CollectiveMainloopFwdSm90ILi2EN4cute5tupleIJNS5_1CILi1EEES8_S8_EEENS6_IJNS7_ILi192EEENS7_ILi128EEENS7_ILi96EEEEEELi96ENS_12float_e4m3_tEfNS_4arch4Sm90ELb1ELb0ELb0ELb1ELb0ELb1ELb0ELb1ELb1ELb0ELb0ELb0EEENS1_21CollectiveEpilogueFwdINS6_IJSA_SC_SB_EEES9_NS_10bfloat16_tESG_Li384ELb1ELb0ELb0ELb1EEENS1_36VarlenDynamicPersistentTileSchedulerILi192ELi128ELi384ELi128ELb0ELb0ELb1ELb1ELb1ELb1EEEEEEEEEvNT_6ParamsE --------------------------
	.section	.nv.info._ZN7cutlass13device_kernelIN5flash11enable_sm90INS1_16FlashAttnFwdSm90INS1_25CollectiveMainloopFwdSm90ILi2EN4cute5tupleIJNS5_1CILi1EEES8_S8_EEENS6_IJNS7_ILi192EEENS7_ILi128EEENS7_ILi96EEEEEELi96ENS_12float_e4m3_tEfNS_4arch4Sm90ELb1ELb0ELb0ELb1ELb0ELb1ELb0ELb1ELb1ELb0ELb0ELb0EEENS1_21CollectiveEpilogueFwdINS6_IJSA_SC_SB_EEES9_NS_10bfloat16_tESG_Li384ELb1ELb0ELb0ELb1EEENS1_36VarlenDynamicPersistentTileSchedulerILi192ELi128ELi384ELi128ELb0ELb0ELb1ELb1ELb1ELb1EEEEEEEEEvNT_6ParamsE,"",@"SHT_CUDA_INFO"
	.sectionflags	@""
	.align	4


	//----- nvinfo : EIATTR_CUDA_API_VERSION
	.align		4
        /*0000*/ 	.byte	0x04, 0x37
        /*0002*/ 	.short	(.L_307 - .L_306)
.L_306:
        /*0004*/ 	.word	0x00000082


	//----- nvinfo : EIATTR_KPARAM_INFO
	.align		4
.L_307:
        /*0008*/ 	.byte	0x04, 0x17
        /*000a*/ 	.short	(.L_309 - .L_308)
.L_308:
        /*000c*/ 	.word	0x00000000
        /*0010*/ 	.short	0x0000
        /*0012*/ 	.short	0x0070
        /*0014*/ 	.byte	0x00, 0xf0, 0x01, 0x28


	//----- nvinfo : EIATTR_SPARSE_MMA_MASK
	.align		4
.L_309:
        /*0018*/ 	.byte	0x03, 0x50
        /*001a*/ 	.short	0x0000


	//----- nvinfo : EIATTR_MAXREG_COUNT
	.align		4
        /*001c*/ 	.byte	0x03, 0x1b
        /*001e*/ 	.short	0x0080


	//----- nvinfo : EIATTR_NUM_BARRIERS
	.align		4
        /*0020*/ 	.byte	0x02, 0x4c
        /*0022*/ 	.byte	0x10
	.zero		1


	//----- nvinfo : EIATTR_EXTERNS
	.align		4
        /*0024*/ 	.byte	0x04, 0x0f
        /*0026*/ 	.short	(.L_311 - .L_310)


	//   ....[0]....
	.align		4
.L_310:
        /*0028*/ 	.word	index@(__assertfail)


	//----- nvinfo : EIATTR_ANNOTATIONS
	.align		4
.L_311:
        /*002c*/ 	.byte	0x04, 0x55
        /*002e*/ 	.short	(.L_313 - .L_312)


	//   ....[0]....
.L_312:
        /* <DEDUP_REMOVED lines=60> */
        /*03e4*/ 	.byte	0x30, 0xab, 0x01, 0x00


	//----- nvinfo : EIATTR_MERCURY_ISA_VERSION
	.align		4
.L_313:
        /*03e8*/ 	.byte	0x03, 0x5f
        /*03ea*/ 	.short	0x0101


	//----- nvinfo : EIATTR_UNUSED_LOAD_BYTE_OFFSET
	.align		4
        /*03ec*/ 	.byte	0x04, 0x44
        /*03ee*/ 	.short	(.L_315 - .L_314)


	//   ....[0]....
.L_314:
        /*03f0*/ 	.word	0x00000ac0
        /*03f4*/ 	.word	0x0000fff0


	//   ....[1]....
        /*03f8*/ 	.word	0x00012a40
        /*03fc*/ 	.word	0x0000fff0


	//----- nvinfo : EIATTR_INT_WARP_WIDE_INSTR_OFFSETS
	.align		4
.L_315:
        /*0400*/ 	.byte	0x04, 0x31
        /*0402*/ 	.short	(.L_317 - .L_316)


	//   ....[0]....
.L_316:
        /*0404*/ 	.word	0x000001b0


	//   ....[1]....
        /*0408*/ 	.word	0x00000250


	//   ....[2]....
        /*040c*/ 	.word	0x000002c0


	//   ....[3]....
        /*0410*/ 	.word	0x00017180


	//   ....[4]....
        /*0414*/ 	.word	0x00017210


	//   ....[5]....
        /*0418*/ 	.word	0x00017910


	//   ....[6]....
        /*041c*/ 	.word	0x00017950


	//   ....[7]....
        /*0420*/ 	.word	0x00017a60


	//   ....[8]....
        /*0424*/ 	.word	0x00017b20


	//   ....[9]....
        /*0428*/ 	.word	0x00019780


	//   ....[10]....
        /*042c*/ 	.word	0x00019810


	//----- nvinfo : EIATTR_COOP_GROUP_MASK_REGIDS
	.align		4
.L_317:
        /*0430*/ 	.byte	0x04, 0x29
        /*0432*/ 	.short	(.L_319 - .L_318)


	//   ....[0]....
.L_318:
        /*0434*/ 	.word	0xffffffff


	//   ....[1]....
        /*0438*/ 	.word	0xffffffff


	//   ....[2]....
        /*043c*/ 	.word	0xffffffff


	//   ....[3]....
        /*0440*/ 	.word	0xffffffff


	//   ....[4]....
        /*0444*/ 	.word	0xffffffff


	//   ....[5]....
        /*0448*/ 	.word	0xffffffff


	//   ....[6]....
        /*044c*/ 	.word	0xffffffff


	//   ....[7]....
        /*0450*/ 	.word	0xffffffff


	//   ....[8]....
        /*0454*/ 	.word	0xffffffff


	//   ....[9]....
        /*0458*/ 	.word	0xffffffff


	//   ....[10]....
        /*045c*/ 	.word	0xffffffff


	//   ....[11]....
        /*0460*/ 	.word	0xffffffff


	//   ....[12]....
        /*0464*/ 	.word	0xffffffff


	//   ....[13]....
        /*0468*/ 	.word	0xffffffff


	//   ....[14]....
        /*046c*/ 	.word	0xffffffff


	//   ....[15]....
        /*0470*/ 	.word	0xffffffff


	//   ....[16]....
        /*0474*/ 	.word	0xffffffff


	//   ....[17]....
        /*0478*/ 	.word	0xffffffff


	//   ....[18]....
        /*047c*/ 	.word	0xffffffff


	//   ....[19]....
        /*0480*/ 	.word	0xffffffff


	//   ....[20]....
        /*0484*/ 	.word	0xffffffff


	//   ....[21]....
        /*0488*/ 	.word	0xffffffff


	//   ....[22]....
        /*048c*/ 	.word	0xffffffff


	//   ....[23]....
        /*0490*/ 	.word	0xffffffff


	//   ....[24]....
        /*0494*/ 	.word	0xffffffff


	//   ....[25]....
        /*0498*/ 	.word	0xffffffff


	//   ....[26]....
        /*049c*/ 	.word	0xffffffff


	//   ....[27]....
        /*04a0*/ 	.word	0xffffffff


	//   ....[28]....
        /*04a4*/ 	.word	0xffffffff


	//   ....[29]....
        /*04a8*/ 	.word	0xffffffff


	//   ....[30]....
        /*04ac*/ 	.word	0xffffffff


	//   ....[31]....
        /*04b0*/ 	.word	0xffffffff


	//   ....[32]....
        /*04b4*/ 	.word	0xffffffff


	//   ....[33]....
        /*04b8*/ 	.word	0xffffffff


	//   ....[34]....
        /*04bc*/ 	.word	0xffffffff


	//   ....[35]....
        /*04c0*/ 	.word	0xffffffff


	//   ....[36]....
        /*04c4*/ 	.word	0xffffffff


	//   ....[37]....
        /*04c8*/ 	.word	0xffffffff


	//   ....[38]....
        /*04cc*/ 	.word	0xffffffff


	//   ....[39]....
        /*04d0*/ 	.word	0xffffffff


	//   ....[40]....
        /*04d4*/ 	.word	0xffffffff


	//   ....[41]....
        /*04d8*/ 	.word	0xffffffff


	//   ....[42]....
        /*04dc*/ 	.word	0xffffffff


	//   ....[43]....
        /*04e0*/ 	.word	0xffffffff


	//   ....[44]....
        /*04e4*/ 	.word	0xffffffff


	//   ....[45]....
        /*04e8*/ 	.word	0xffffffff


	//   ....[46]....
        /*04ec*/ 	.word	0xffffffff


	//   ....[47]....
        /*04f0*/ 	.word	0xffffffff


	//   ....[48]....
        /*04f4*/ 	.word	0xffffffff


	//   ....[49]....
        /*04f8*/ 	.word	0xffffffff


	//   ....[50]....
        /*04fc*/ 	.word	0xffffffff


	//   ....[51]....
        /*0500*/ 	.word	0xffffffff


	//   ....[52]....
        /*0504*/ 	.word	0xffffffff


	//   ....[53]....
        /*0508*/ 	.word	0xffffffff


	//   ....[54]....
        /*050c*/ 	.word	0xffffffff


	//   ....[55]....
        /*0510*/ 	.word	0xffffffff


	//   ....[56]....
        /*0514*/ 	.word	0xffffffff


	//   ....[57]....
        /*0518*/ 	.word	0xffffffff


	//   ....[58]....
        /*051c*/ 	.word	0xffffffff


	//   ....[59]....
        /*0520*/ 	.word	0xffffffff


	//   ....[60]....
        /*0524*/ 	.word	0xffffffff


	//   ....[61]....
        /*0528*/ 	.word	0xffffffff


	//   ....[62]....
        /*052c*/ 	.word	0xffffffff


	//   ....[63]....
        /*0530*/ 	.word	0xffffffff


	//   ....[64]....
        /*0534*/ 	.word	0xffffffff


	//   ....[65]....
        /*0538*/ 	.word	0xffffffff


	//   ....[66]....
        /*053c*/ 	.word	0xffffffff


	//   ....[67]....
        /*0540*/ 	.word	0xffffffff


	//   ....[68]....
        /*0544*/ 	.word	0xffffffff


	//   ....[69]....
        /*0548*/ 	.word	0xffffffff


	//   ....[70]....
        /*054c*/ 	.word	0xffffffff


	//   ....[71]....
        /*0550*/ 	.word	0xffffffff


	//   ....[72]....
        /*0554*/ 	.word	0xffffffff


	//   ....[73]....
        /*0558*/ 	.word	0xffffffff


	//   ....[74]....
        /*055c*/ 	.word	0xffffffff


	//   ....[75]....
        /*0560*/ 	.word	0xffffffff


	//   ....[76]....
        /*0564*/ 	.word	0xffffffff


	//   ....[77]....
        /*0568*/ 	.word	0xffffffff


	//   ....[78]....
        /*056c*/ 	.word	0xffffffff


	//   ....[79]....
        /*0570*/ 	.word	0xffffffff


	//   ....[80]....
        /*0574*/ 	.word	0xffffffff


	//   ....[81]....
        /*0578*/ 	.word	0xffffffff


	//   ....[82]....
        /*057c*/ 	.word	0xffffffff


	//   ....[83]....
        /*0580*/ 	.word	0xffffffff


	//   ....[84]....
        /*0584*/ 	.word	0x0500000f


	//   ....[85]....
        /*0588*/ 	.word	0x0500000f


	//   ....[86]....
        /*058c*/ 	.word	0x0500000f


	//   ....[87]....
        /*0590*/ 	.word	0x0500000f


	//   ....[88]....
        /*0594*/ 	.word	0x0500000f


	//   ....[89]....
        /*0598*/ 	.word	0x0500000f


	//   ....[90]....
        /*059c*/ 	.word	0x0500000f


	//   ....[91]....
        /*05a0*/ 	.word	0x0500000f


	//   ....[92]....
        /*05a4*/ 	.word	0x0500000f


	//   ....[93]....
        /*05a8*/ 	.word	0x0500000f


	//   ....[94]....
        /*05ac*/ 	.word	0x0500000f


	//   ....[95]....
        /*05b0*/ 	.word	0x0500000f


	//   ....[96]....
        /*05b4*/ 	.word	0x0500000f


	//   ....[97]....
        /*05b8*/ 	.word	0x0500000f


	//   ....[98]....
        /*05bc*/ 	.word	0x0500000f


	//   ....[99]....
        /*05c0*/ 	.word	0x0500000f


	//   ....[100]....
        /*05c4*/ 	.word	0x0500000f


	//   ....[101]....
        /*05c8*/ 	.word	0x0500000f


	//   ....[102]....
        /*05cc*/ 	.word	0x0500000f


	//   ....[103]....
        /*05d0*/ 	.word	0x0500000f


	//   ....[104]....
        /*05d4*/ 	.word	0x0500000f


	//   ....[105]....
        /*05d8*/ 	.word	0x0500000f


	//   ....[106]....
        /*05dc*/ 	.word	0x0500000f


	//   ....[107]....
        /*05e0*/ 	.word	0x0500000f


	//   ....[108]....
        /*05e4*/ 	.word	0x0500000f


	//   ....[109]....
        /*05e8*/ 	.word	0x0500000f


	//   ....[110]....
        /*05ec*/ 	.word	0x0500000f


	//   ....[111]....
        /*05f0*/ 	.word	0x0500000f


	//----- nvinfo : EIATTR_COOP_GROUP_INSTR_OFFSETS
	.align		4
.L_319:
        /*05f4*/ 	.byte	0x04, 0x28
        /*05f6*/ 	.short	(.L_321 - .L_320)


	//   ....[0]....
.L_320:
        /*05f8*/ 	.word	0x00000060


	//   ....[1]....
        /*05fc*/ 	.word	0x000001c0


	//   ....[2]....
        /*0600*/ 	.word	0x00000270


	//   ....[3]....
        /*0604*/ 	.word	0x00000430


	//   ....[4]....
        /*0608*/ 	.word	0x00000590


	//   ....[5]....
        /*060c*/ 	.word	0x000006b0


	//   ....[6]....
        /*0610*/ 	.word	0x00000810


	//   ....[7]....
        /*0614*/ 	.word	0x00006d50


	//   ....[8]....
        /*0618*/ 	.word	0x0000c1e0


	//   ....[9]....
        /*061c*/ 	.word	0x0000c200


	//   ....[10]....
        /*0620*/ 	.word	0x0000c920


	//   ....[11]....
        /*0624*/ 	.word	0x0000c960


	//   ....[12]....
        /*0628*/ 	.word	0x0000e8d0


	//   ....[13]....
        /*062c*/ 	.word	0x0000e9e0


	//   ....[14]....
        /*0630*/ 	.word	0x0000f1b0


	//   ....[15]....
        /*0634*/ 	.word	0x0000f260


	//   ....[16]....
        /*0638*/ 	.word	0x00010be0


	//   ....[17]....
        /*063c*/ 	.word	0x00010c20


	//   ....[18]....
        /*0640*/ 	.word	0x00010c70


	//   ....[19]....
        /*0644*/ 	.word	0x00010ce0


	//   ....[20]....
        /*0648*/ 	.word	0x00012390


	//   ....[21]....
        /*064c*/ 	.word	0x000123a0


	//   ....[22]....
        /*0650*/ 	.word	0x00012430


	//   ....[23]....
        /*0654*/ 	.word	0x00012440


	//   ....[24]....
        /*0658*/ 	.word	0x00012f90


	//   ....[25]....
        /*065c*/ 	.word	0x00012fa0


	//   ....[26]....
        /*0660*/ 	.word	0x00012fb0


	//   ....[27]....
        /*0664*/ 	.word	0x00012fc0


	//   ....[28]....
        /*0668*/ 	.word	0x00012fd0


	//   ....[29]....
        /*066c*/ 	.word	0x00012fe0


	//   ....[30]....
        /*0670*/ 	.word	0x00012ff0


	//   ....[31]....
        /*0674*/ 	.word	0x00013000


	//   ....[32]....
        /*0678*/ 	.word	0x00013010


	//   ....[33]....
        /*067c*/ 	.word	0x00013020


	//   ....[34]....
        /*0680*/ 	.word	0x00013030


	//   ....[35]....
        /*0684*/ 	.word	0x00013040


	//   ....[36]....
        /*0688*/ 	.word	0x00013060


	//   ....[37]....
        /*068c*/ 	.word	0x00013080


	//   ....[38]....
        /*0690*/ 	.word	0x000130a0


	//   ....[39]....
        /*0694*/ 	.word	0x000130c0


	//   ....[40]....
        /*0698*/ 	.word	0x000130d0


	//   ....[41]....
        /*069c*/ 	.word	0x000130e0


	//   ....[42]....
        /*06a0*/ 	.word	0x000130f0


	//   ....[43]....
        /*06a4*/ 	.word	0x00013100


	//   ....[44]....
        /*06a8*/ 	.word	0x00013110


	//   ....[45]....
        /*06ac*/ 	.word	0x00013120


	//   ....[46]....
        /*06b0*/ 	.word	0x00013140


	//   ....[47]....
        /*06b4*/ 	.word	0x00013150


	//   ....[48]....
        /*06b8*/ 	.word	0x000147f0


	//   ....[49]....
        /*06bc*/ 	.word	0x000149c0


	//   ....[50]....
        /*06c0*/ 	.word	0x000149f0


	//   ....[51]....
        /*06c4*/ 	.word	0x00014a20


	//   ....[52]....
        /*06c8*/ 	.word	0x00014a50


	//   ....[53]....
        /*06cc*/ 	.word	0x00014a80


	//   ....[54]....
        /*06d0*/ 	.word	0x00014ab0


	//   ....[55]....
        /*06d4*/ 	.word	0x00014c20


	//   ....[56]....
        /*06d8*/ 	.word	0x00014c50


	//   ....[57]....
        /*06dc*/ 	.word	0x00014c80


	//   ....[58]....
        /*06e0*/ 	.word	0x00014cb0


	//   ....[59]....
        /*06e4*/ 	.word	0x00014ce0


	//   ....[60]....
        /*06e8*/ 	.word	0x00014d10


	//   ....[61]....
        /*06ec*/ 	.word	0x00014db0


	//   ....[62]....
        /*06f0*/ 	.word	0x00014e10


	//   ....[63]....
        /*06f4*/ 	.word	0x00014eb0


	//   ....[64]....
        /*06f8*/ 	.word	0x00015cf0


	//   ....[65]....
        /*06fc*/ 	.word	0x00017c80


	//   ....[66]....
        /*0700*/ 	.word	0x00019f10


	//   ....[67]....
        /*0704*/ 	.word	0x00019f60


	//   ....[68]....
        /*0708*/ 	.word	0x00019f90


	//   ....[69]....
        /*070c*/ 	.word	0x00019fc0


	//   ....[70]....
        /*0710*/ 	.word	0x00019fd0


	//   ....[71]....
        /*0714*/ 	.word	0x0001a000


	//   ....[72]....
        /*0718*/ 	.word	0x0001a030


	//   ....[73]....
        /*071c*/ 	.word	0x0001a060


	//   ....[74]....
        /*0720*/ 	.word	0x0001a1e0


	//   ....[75]....
        /*0724*/ 	.word	0x0001a210


	//   ....[76]....
        /*0728*/ 	.word	0x0001a240


	//   ....[77]....
        /*072c*/ 	.word	0x0001a270


	//   ....[78]....
        /*0730*/ 	.word	0x0001a2a0


	//   ....[79]....
        /*0734*/ 	.word	0x0001a2d0


	//   ....[80]....
        /*0738*/ 	.word	0x0001a390


	//   ....[81]....
        /*073c*/ 	.word	0x0001a3b0


	//   ....[82]....
        /*0740*/ 	.word	0x0001a420


	//   ....[83]....
        /*0744*/ 	.word	0x0001aac0


	//   ....[84]....
        /*0748*/ 	.word	0x0001af30


	//   ....[85]....
        /*074c*/ 	.word	0x0001afd0


	//   ....[86]....
        /*0750*/ 	.word	0x0001b070


	//   ....[87]....
        /*0754*/ 	.word	0x0001b110


	//   ....[88]....
        /*0758*/ 	.word	0x0001b1f0


	//   ....[89]....
        /*075c*/ 	.word	0x0001b290


	//   ....[90]....
        /*0760*/ 	.word	0x0001b330


	//   ....[91]....
        /*0764*/ 	.word	0x0001b3d0


	//   ....[92]....
        /*0768*/ 	.word	0x0001b6d0


	//   ....[93]....
        /*076c*/ 	.word	0x0001b9b0


	//   ....[94]....
        /*0770*/ 	.word	0x0001bdd0


	//   ....[95]....
        /*0774*/ 	.word	0x0001be70


	//   ....[96]....
        /*0778*/ 	.word	0x0001bf90


	//   ....[97]....
        /*077c*/ 	.word	0x0001c000


	//   ....[98]....
        /*0780*/ 	.word	0x0001c070


	//   ....[99]....
        /*0784*/ 	.word	0x0001c0e0


	//   ....[100]....
        /*0788*/ 	.word	0x0001c150


	//   ....[101]....
        /*078c*/ 	.word	0x0001c1d0


	//   ....[102]....
        /*0790*/ 	.word	0x0001c260


	//   ....[103]....
        /*0794*/ 	.word	0x0001c2f0


	//   ....[104]....
        /*0798*/ 	.word	0x0001c360


	//   ....[105]....
        /*079c*/ 	.word	0x0001c3d0


	//   ....[106]....
        /*07a0*/ 	.word	0x0001c440


	//   ....[107]....
        /*07a4*/ 	.word	0x0001c4c0


	//   ....[108]....
        /*07a8*/ 	.word	0x0001c530


	//   ....[109]....
        /*07ac*/ 	.word	0x0001c5d0


	//   ....[110]....
        /*07b0*/ 	.word	0x0001c660


	//   ....[111]....
        /*07b4*/ 	.word	0x0001c780


	//----- nvinfo : EIATTR_REG_RECONFIG
	.align		4
.L_321:
        /*07b8*/ 	.byte	0x01, 0x54
	.zero		2


	//----- nvinfo : EIATTR_SYSCALL_OFFSETS
	.align		4
        /*07bc*/ 	.byte	0x04, 0x46
        /*07be*/ 	.short	(.L_323 - .L_322)


	//   ....[0]....
.L_322:
        /*07c0*/ 	.word	0x000018c0


	//   ....[1]....
        /*07c4*/ 	.word	0x00001a10


	//   ....[2]....
        /*07c8*/ 	.word	0x00006ec0


	//   ....[3]....
        /*07cc*/ 	.word	0x00007260


	//   ....[4]....
        /*07d0*/ 	.word	0x00017390


	//   ....[5]....
        /*07d4*/ 	.word	0x000174f0


	//   ....[6]....
        /*07d8*/ 	.word	0x00017650


	//   ....[7]....
        /*07dc*/ 	.word	0x000177b0


	//----- nvinfo : EIATTR_MBARRIER_INSTR_OFFSETS
	.align		4
.L_323:
        /*07e0*/ 	.byte	0x04, 0x39
        /*07e2*/ 	.short	(.L_325 - .L_324)


	//   ....[0]....
.L_324:
        /*07e4*/ 	.word	0x000002e0
        /*07e8*/ 	.word	0x000000ff
        /*07ec*/ 	.word	0x00019c00
        /*07f0*/ 	.short	0x0100
        /*07f2*/ 	.byte	0x08
	.zero		1


	//   ....[1]....
        /*07f4*/ 	.word	0x000002f0
        /*07f8*/ 	.word	0x000000ff
        /*07fc*/ 	.word	0x00019c20
        /*0800*/ 	.short	0x0100
        /*0802*/ 	.byte	0x08
	.zero		1


	//   ....[2]....
        /*0804*/ 	.word	0x000003e0
        /*0808*/ 	.word	0x000000ff
        /*080c*/ 	.word	0x00019c30
        /*0810*/ 	.short	0x0100
        /*0812*/ 	.byte	0x08
	.zero		1


	//   ....[3]....
        /*0814*/ 	.word	0x000003f0
        /*0818*/ 	.word	0x000000ff
        /*081c*/ 	.word	0x00019c40
        /*0820*/ 	.short	0x0100
        /*0822*/ 	.byte	0x08
	.zero		1


	//   ....[4]....
        /*0824*/ 	.word	0x00000400
        /*0828*/ 	.word	0x000000ff
        /*082c*/ 	.word	0x00019c38
        /*0830*/ 	.short	0x0100
        /*0832*/ 	.byte	0x08
	.zero		1


	//   ....[5]....
        /*0834*/ 	.word	0x00000410
        /*0838*/ 	.word	0x000000ff
        /*083c*/ 	.word	0x00019c48
        /*0840*/ 	.short	0x0100
        /*0842*/ 	.byte	0x08
	.zero		1


	//   ....[6]....
        /*0844*/ 	.word	0x00000540
        /*0848*/ 	.word	0x000000ff
        /*084c*/ 	.word	0x00019c50
        /*0850*/ 	.short	0x0100
        /*0852*/ 	.byte	0x08
	.zero		1


	//   ....[7]....
        /*0854*/ 	.word	0x00000550
        /*0858*/ 	.word	0x000000ff
        /*085c*/ 	.word	0x00019c60
        /*0860*/ 	.short	0x0100
        /*0862*/ 	.byte	0x08
	.zero		1


	//   ....[8]....
        /*0864*/ 	.word	0x00000560
        /*0868*/ 	.word	0x000000ff
        /*086c*/ 	.word	0x00019c58
        /*0870*/ 	.short	0x0100
        /*0872*/ 	.byte	0x08
	.zero		1


	//   ....[9]....
        /*0874*/ 	.word	0x00000570
        /*0878*/ 	.word	0x000000ff
        /*087c*/ 	.word	0x00019c68
        /*0880*/ 	.short	0x0100
        /*0882*/ 	.byte	0x08
	.zero		1


	//   ....[10]....
        /*0884*/ 	.word	0x00000660
        /*0888*/ 	.word	0x000000ff
        /*088c*/ 	.word	0x00019c70
        /*0890*/ 	.short	0x0100
        /*0892*/ 	.byte	0x06
	.zero		1


	//   ....[11]....
        /*0894*/ 	.word	0x00000670
        /*0898*/ 	.word	0x000000ff
        /*089c*/ 	.word	0x00019c80
        /*08a0*/ 	.short	0x0100
        /*08a2*/ 	.byte	0x06
	.zero		1


	//   ....[12]....
        /*08a4*/ 	.word	0x00000680
        /*08a8*/ 	.word	0x000000ff
        /*08ac*/ 	.word	0x00019c78
        /*08b0*/ 	.short	0x0100
        /*08b2*/ 	.byte	0x06
	.zero		1


	//   ....[13]....
        /*08b4*/ 	.word	0x00000690
        /*08b8*/ 	.word	0x000000ff
        /*08bc*/ 	.word	0x00019c88
        /*08c0*/ 	.short	0x0100
        /*08c2*/ 	.byte	0x06
	.zero		1


	//   ....[14]....
        /*08c4*/ 	.word	0x000007c0
        /*08c8*/ 	.word	0x000000ff
        /*08cc*/ 	.word	0x00019c90
        /*08d0*/ 	.short	0x0100
        /*08d2*/ 	.byte	0x08
	.zero		1


	//   ....[15]....
        /*08d4*/ 	.word	0x000007d0
        /*08d8*/ 	.word	0x000000ff
        /*08dc*/ 	.word	0x00019ca0
        /*08e0*/ 	.short	0x0100
        /*08e2*/ 	.byte	0x08
	.zero		1


	//   ....[16]....
        /*08e4*/ 	.word	0x000007e0
        /*08e8*/ 	.word	0x000000ff
        /*08ec*/ 	.word	0x00019c98
        /*08f0*/ 	.short	0x0100
        /*08f2*/ 	.byte	0x08
	.zero		1


	//   ....[17]....
        /*08f4*/ 	.word	0x000007f0
        /*08f8*/ 	.word	0x000000ff
        /*08fc*/ 	.word	0x00019ca8
        /*0900*/ 	.short	0x0100
        /*0902*/ 	.byte	0x08
	.zero		1


	//   ....[18]....
        /*0904*/ 	.word	0x00000920
        /*0908*/ 	.word	0x000000ff
        /*090c*/ 	.word	0x00019cb0
        /*0910*/ 	.short	0x0100
        /*0912*/ 	.byte	0x08
	.zero		1


	//   ....[19]....
        /*0914*/ 	.word	0x00000930
        /*0918*/ 	.word	0x000000ff
        /*091c*/ 	.word	0x00019cc0
        /*0920*/ 	.short	0x0100
        /*0922*/ 	.byte	0x08
	.zero		1


	//   ....[20]....
        /*0924*/ 	.word	0x00000940
        /*0928*/ 	.word	0x000000ff
        /*092c*/ 	.word	0x00019cb8
        /*0930*/ 	.short	0x0100
        /*0932*/ 	.byte	0x08
	.zero		1


	//   ....[21]....
        /*0934*/ 	.word	0x00000950
        /*0938*/ 	.word	0x000000ff
        /*093c*/ 	.word	0x00019cc8
        /*0940*/ 	.short	0x0100
        /*0942*/ 	.byte	0x08
	.zero		1


	//   ....[22]....
        /*0944*/ 	.word	0x00002870
        /*0948*/ 	.word	0x00000055
        /*094c*/ 	.word	0x00019c90
        /*0950*/ 	.short	0x010a
        /*0952*/ 	.byte	0x3f
	.zero		1


	//   ....[23]....
        /*0954*/ 	.word	0x000041c0
        /*0958*/ 	.word	0x00000055
        /*095c*/ 	.word	0x00019c90
        /*0960*/ 	.short	0x010a
        /*0962*/ 	.byte	0x3f
	.zero		1


	//   ....[24]....
        /*0964*/ 	.word	0x000061d0
        /*0968*/ 	.word	0x00000055
        /*096c*/ 	.word	0x00019c90
        /*0970*/ 	.short	0x010a
        /*0972*/ 	.byte	0x3f
	.zero		1


	//   ....[25]....
        /*0974*/ 	.word	0x000063a0
        /*0978*/ 	.word	0x00000008
        /*097c*/ 	.word	0x00000000
        /*0980*/ 	.short	0x0101
        /*0982*/ 	.byte	0x3f
	.zero		1


	//   ....[26]....
        /*0984*/ 	.word	0x000063e0
        /*0988*/ 	.word	0x00000055
        /*098c*/ 	.word	0x00019cb0
        /*0990*/ 	.short	0x010a
        /*0992*/ 	.byte	0x3f
	.zero		1


	//   ....[27]....
        /*0994*/ 	.word	0x00006660
        /*0998*/ 	.word	0x00000055
        /*099c*/ 	.word	0x00000000
        /*09a0*/ 	.short	0x0101
        /*09a2*/ 	.byte	0x3f
	.zero		1


	//   ....[28]....
        /*09a4*/ 	.word	0x00006f60
        /*09a8*/ 	.word	0x00000010
        /*09ac*/ 	.word	0x00019c00
        /*09b0*/ 	.short	0x010a
        /*09b2*/ 	.byte	0x3f
	.zero		1


	//   ....[29]....
        /*09b4*/ 	.word	0x00006fb0
        /*09b8*/ 	.word	0x00000010
        /*09bc*/ 	.word	0x00019c00
        /*09c0*/ 	.short	0x010a
        /*09c2*/ 	.byte	0x3f
	.zero		1


	//   ....[30]....
        /*09c4*/ 	.word	0x00007940
        /*09c8*/ 	.word	0x00000010
        /*09cc*/ 	.word	0x00019c00
        /*09d0*/ 	.short	0x010a
        /*09d2*/ 	.byte	0x3f
	.zero		1


	//   ....[31]....
        /*09d4*/ 	.word	0x000096b0
        /*09d8*/ 	.word	0x00000010
        /*09dc*/ 	.word	0x00019c00
        /*09e0*/ 	.short	0x010a
        /*09e2*/ 	.byte	0x3f
	.zero		1


	//   ....[32]....
        /*09e4*/ 	.word	0x0000b840
        /*09e8*/ 	.word	0x0000000a
        /*09ec*/ 	.word	0x00019c30
        /*09f0*/ 	.short	0x010a
        /*09f2*/ 	.byte	0x3f
	.zero		1


	//   ....[33]....
        /*09f4*/ 	.word	0x0000b8f0
        /*09f8*/ 	.word	0x0000000a
        /*09fc*/ 	.word	0x00019c30
        /*0a00*/ 	.short	0x010a
        /*0a02*/ 	.byte	0x3f
	.zero		1


	//   ....[34]....
        /*0a04*/ 	.word	0x0000cdc0
        /*0a08*/ 	.word	0x0000003d
        /*0a0c*/ 	.word	0x00000000
        /*0a10*/ 	.short	0x0101
        /*0a12*/ 	.byte	0x3f
	.zero		1


	//   ....[35]....
        /*0a14*/ 	.word	0x0000dd20
        /*0a18*/ 	.word	0x00000015
        /*0a1c*/ 	.word	0x00019c30
        /*0a20*/ 	.short	0x010a
        /*0a22*/ 	.byte	0x3f
	.zero		1


	//   ....[36]....
        /*0a24*/ 	.word	0x0000dda0
        /*0a28*/ 	.word	0x00000015
        /*0a2c*/ 	.word	0x00019c30
        /*0a30*/ 	.short	0x010a
        /*0a32*/ 	.byte	0x3f
	.zero		1


	//   ....[37]....
        /*0a34*/ 	.word	0x0000dfa0
        /*0a38*/ 	.word	0x00000098
        /*0a3c*/ 	.word	0x00019c50
        /*0a40*/ 	.short	0x010a
        /*0a42*/ 	.byte	0x3f
	.zero		1


	//   ....[38]....
        /*0a44*/ 	.word	0x0000dff0
        /*0a48*/ 	.word	0x00000098
        /*0a4c*/ 	.word	0x00019c50
        /*0a50*/ 	.short	0x010a
        /*0a52*/ 	.byte	0x3f
	.zero		1


	//   ....[39]....
        /*0a54*/ 	.word	0x0000f700
        /*0a58*/ 	.word	0x00000015
        /*0a5c*/ 	.word	0x00000000
        /*0a60*/ 	.short	0x0101
        /*0a62*/ 	.byte	0x3f
	.zero		1


	//   ....[40]....
        /*0a64*/ 	.word	0x0000fd00
        /*0a68*/ 	.word	0x00000098
        /*0a6c*/ 	.word	0x00000000
        /*0a70*/ 	.short	0x0101
        /*0a72*/ 	.byte	0x3f
	.zero		1


	//   ....[41]....
        /*0a74*/ 	.word	0x00010390
        /*0a78*/ 	.word	0x00000000
        /*0a7c*/ 	.word	0x00019c30
        /*0a80*/ 	.short	0x010a
        /*0a82*/ 	.byte	0x3f
	.zero		1


	//   ....[42]....
        /*0a84*/ 	.word	0x00010410
        /*0a88*/ 	.word	0x00000000
        /*0a8c*/ 	.word	0x00019c30
        /*0a90*/ 	.short	0x010a
        /*0a92*/ 	.byte	0x3f
	.zero		1


	//   ....[43]....
        /*0a94*/ 	.word	0x00010610
        /*0a98*/ 	.word	0x00000015
        /*0a9c*/ 	.word	0x00019c50
        /*0aa0*/ 	.short	0x010a
        /*0aa2*/ 	.byte	0x3f
	.zero		1


	//   ....[44]....
        /*0aa4*/ 	.word	0x00010660
        /*0aa8*/ 	.word	0x00000015
        /*0aac*/ 	.word	0x00019c50
        /*0ab0*/ 	.short	0x010a
        /*0ab2*/ 	.byte	0x3f
	.zero		1


	//   ....[45]....
        /*0ab4*/ 	.word	0x000114f0
        /*0ab8*/ 	.word	0x00000053
        /*0abc*/ 	.word	0x00000000
        /*0ac0*/ 	.short	0x0101
        /*0ac2*/ 	.byte	0x3f
	.zero		1


	//   ....[46]....
        /*0ac4*/ 	.word	0x00011fb0
        /*0ac8*/ 	.word	0x00000015
        /*0acc*/ 	.word	0x00000000
        /*0ad0*/ 	.short	0x0101
        /*0ad2*/ 	.byte	0x3f
	.zero		1


	//   ....[47]....
        /*0ad4*/ 	.word	0x00012030
        /*0ad8*/ 	.word	0x0000000c
        /*0adc*/ 	.word	0x00019c50
        /*0ae0*/ 	.short	0x010a
        /*0ae2*/ 	.byte	0x3f
	.zero		1


	//   ....[48]....
        /*0ae4*/ 	.word	0x00012080
        /*0ae8*/ 	.word	0x0000000c
        /*0aec*/ 	.word	0x00019c50
        /*0af0*/ 	.short	0x010a
        /*0af2*/ 	.byte	0x3f
	.zero		1


	//   ....[49]....
        /*0af4*/ 	.word	0x00012990
        /*0af8*/ 	.word	0x00000000
        /*0afc*/ 	.word	0x00000000
        /*0b00*/ 	.short	0x0101
        /*0b02*/ 	.byte	0x3f
	.zero		1


	//   ....[50]....
        /*0b04*/ 	.word	0x00013c40
        /*0b08*/ 	.word	0x00000014
        /*0b0c*/ 	.word	0x00000000
        /*0b10*/ 	.short	0x0101
        /*0b12*/ 	.byte	0x3f
	.zero		1


	//   ....[51]....
        /*0b14*/ 	.word	0x00015e00
        /*0b18*/ 	.word	0x0000000b
        /*0b1c*/ 	.word	0x00019c20
        /*0b20*/ 	.short	0x010a
        /*0b22*/ 	.byte	0x3f
	.zero		1


	//   ....[52]....
        /*0b24*/ 	.word	0x00015e90
        /*0b28*/ 	.word	0x0000000a
        /*0b2c*/ 	.word	0x00019ca0
        /*0b30*/ 	.short	0x010a
        /*0b32*/ 	.byte	0x3f
	.zero		1


	//   ....[53]....
        /*0b34*/ 	.word	0x000162e0
        /*0b38*/ 	.word	0x0000000a
        /*0b3c*/ 	.word	0x00019cc0
        /*0b40*/ 	.short	0x010a
        /*0b42*/ 	.byte	0x3f
	.zero		1


	//   ....[54]....
        /*0b44*/ 	.word	0x000167f0
        /*0b48*/ 	.word	0x00000009
        /*0b4c*/ 	.word	0x00019ca0
        /*0b50*/ 	.short	0x010a
        /*0b52*/ 	.byte	0x3f
	.zero		1


	//   ....[55]....
        /*0b54*/ 	.word	0x00016c30
        /*0b58*/ 	.word	0x00000009
        /*0b5c*/ 	.word	0x00019cc0
        /*0b60*/ 	.short	0x010a
        /*0b62*/ 	.byte	0x3f
	.zero		1


	//   ....[56]....
        /*0b64*/ 	.word	0x00017ee0
        /*0b68*/ 	.word	0x00000005
        /*0b6c*/ 	.word	0x00019c80
        /*0b70*/ 	.short	0x010a
        /*0b72*/ 	.byte	0x3f
	.zero		1


	//   ....[57]....
        /*0b74*/ 	.word	0x00018140
        /*0b78*/ 	.word	0x00000005
        /*0b7c*/ 	.word	0x00019c40
        /*0b80*/ 	.short	0x010a
        /*0b82*/ 	.byte	0x3f
	.zero		1


	//   ....[58]....
        /*0b84*/ 	.word	0x00018690
        /*0b88*/ 	.word	0x00000005
        /*0b8c*/ 	.word	0x00019c20
        /*0b90*/ 	.short	0x010a
        /*0b92*/ 	.byte	0x3f
	.zero		1


	//   ....[59]....
        /*0b94*/ 	.word	0x00018980
        /*0b98*/ 	.word	0x00000003
        /*0b9c*/ 	.word	0x00019c80
        /*0ba0*/ 	.short	0x010a
        /*0ba2*/ 	.byte	0x3f
	.zero		1


	//   ....[60]....
        /*0ba4*/ 	.word	0x00018dd0
        /*0ba8*/ 	.word	0x00000003
        /*0bac*/ 	.word	0x00019c40
        /*0bb0*/ 	.short	0x010a
        /*0bb2*/ 	.byte	0x3f
	.zero		1


	//   ....[61]....
        /*0bb4*/ 	.word	0x00019290
        /*0bb8*/ 	.word	0x0000000d
        /*0bbc*/ 	.word	0x00019c70
        /*0bc0*/ 	.short	0x010a
        /*0bc2*/ 	.byte	0x3f
	.zero		1


	//   ....[62]....
        /*0bc4*/ 	.word	0x00019320
        /*0bc8*/ 	.word	0x0000000d
        /*0bcc*/ 	.word	0x00019c60
        /*0bd0*/ 	.short	0x010a
        /*0bd2*/ 	.byte	0x3f
	.zero		1


	//   ....[63]....
        /*0bd4*/ 	.word	0x00019690
        /*0bd8*/ 	.word	0x0000000d
        /*0bdc*/ 	.word	0x00019c50
        /*0be0*/ 	.short	0x0101
        /*0be2*/ 	.byte	0x3f
	.zero		1


	//   ....[64]....
        /*0be4*/ 	.word	0x00019710
        /*0be8*/ 	.word	0x00000003
        /*0bec*/ 	.word	0x00000000
        /*0bf0*/ 	.short	0x0101
        /*0bf2*/ 	.byte	0x3f
	.zero		1


	//   ....[65]....
        /*0bf4*/ 	.word	0x000198d0
        /*0bf8*/ 	.word	0x00000003
        /*0bfc*/ 	.word	0x00019c70
        /*0c00*/ 	.short	0x010a
        /*0c02*/ 	.byte	0x3f
	.zero		1


	//   ....[66]....
        /*0c04*/ 	.word	0x00019950
        /*0c08*/ 	.word	0x00000003
        /*0c0c*/ 	.word	0x00019c60
        /*0c10*/ 	.short	0x010a
        /*0c12*/ 	.byte	0x3f
	.zero		1


	//   ....[67]....
        /*0c14*/ 	.word	0x00019cd0
        /*0c18*/ 	.word	0x00000003
        /*0c1c*/ 	.word	0x00019c50
        /*0c20*/ 	.short	0x0101
        /*0c22*/ 	.byte	0x3f
	.zero		1


	//   ....[68]....
        /*0c24*/ 	.word	0x00019d60
        /*0c28*/ 	.word	0x00000000
        /*0c2c*/ 	.word	0x00000000
        /*0c30*/ 	.short	0x0101
        /*0c32*/ 	.byte	0x3f
	.zero		1


	//   ....[69]....
        /*0c34*/ 	.word	0x0001aa40
        /*0c38*/ 	.word	0x00000009
        /*0c3c*/ 	.word	0x00019c20
        /*0c40*/ 	.short	0x010a
        /*0c42*/ 	.byte	0x3f
	.zero		1


	//   ....[70]....
        /*0c44*/ 	.word	0x0001abd0
        /*0c48*/ 	.word	0x00000007
        /*0c4c*/ 	.word	0x00000000
        /*0c50*/ 	.short	0x010a
        /*0c52*/ 	.byte	0x3f
	.zero		1


	//   ....[71]....
        /*0c54*/ 	.word	0x0001ac40
        /*0c58*/ 	.word	0x00000003
        /*0c5c*/ 	.word	0x00000000
        /*0c60*/ 	.short	0x010a
        /*0c62*/ 	.byte	0x3f
	.zero		1


	//   ....[72]....
        /*0c64*/ 	.word	0x0001ac90
        /*0c68*/ 	.word	0x00000003
        /*0c6c*/ 	.word	0x00019c60
        /*0c70*/ 	.short	0x010a
        /*0c72*/ 	.byte	0x3f
	.zero		1


	//   ....[73]....
        /*0c74*/ 	.word	0x0001ace0
        /*0c78*/ 	.word	0x00000005
        /*0c7c*/ 	.word	0x00019c60
        /*0c80*/ 	.short	0x010a
        /*0c82*/ 	.byte	0x3f
	.zero		1


	//   ....[74]....
        /*0c84*/ 	.word	0x0001ad20
        /*0c88*/ 	.word	0x00000003
        /*0c8c*/ 	.word	0x00019c80
        /*0c90*/ 	.short	0x010a
        /*0c92*/ 	.byte	0x3f
	.zero		1


	//   ....[75]....
        /*0c94*/ 	.word	0x0001ad40
        /*0c98*/ 	.word	0x00000005
        /*0c9c*/ 	.word	0x00019c80
        /*0ca0*/ 	.short	0x010a
        /*0ca2*/ 	.byte	0x3f
	.zero		1


	//   ....[76]....
        /*0ca4*/ 	.word	0x0001ada0
        /*0ca8*/ 	.word	0x00000055
        /*0cac*/ 	.word	0x00019c90
        /*0cb0*/ 	.short	0x010a
        /*0cb2*/ 	.byte	0x3f
	.zero		1


	//   ....[77]....
        /*0cb4*/ 	.word	0x0001adf0
        /*0cb8*/ 	.word	0x00000055
        /*0cbc*/ 	.word	0x00019c90
        /*0cc0*/ 	.short	0x010a
        /*0cc2*/ 	.byte	0x3f
	.zero		1


	//   ....[78]....
        /*0cc4*/ 	.word	0x0001ae40
        /*0cc8*/ 	.word	0x00000055
        /*0ccc*/ 	.word	0x00019c90
        /*0cd0*/ 	.short	0x010a
        /*0cd2*/ 	.byte	0x3f
	.zero		1


	//   ....[79]....
        /*0cd4*/ 	.word	0x0001ae90
        /*0cd8*/ 	.word	0x00000055
        /*0cdc*/ 	.word	0x00019cb0
        /*0ce0*/ 	.short	0x010a
        /*0ce2*/ 	.byte	0x3f
	.zero		1


	//   ....[80]....
        /*0ce4*/ 	.word	0x0001b150
        /*0ce8*/ 	.word	0x00000010
        /*0cec*/ 	.word	0x00019c00
        /*0cf0*/ 	.short	0x010a
        /*0cf2*/ 	.byte	0x3f
	.zero		1


	//   ....[81]....
        /*0cf4*/ 	.word	0x0001b410
        /*0cf8*/ 	.word	0x00000010
        /*0cfc*/ 	.word	0x00019c00
        /*0d00*/ 	.short	0x010a
        /*0d02*/ 	.byte	0x3f
	.zero		1


	//   ....[82]....
        /*0d04*/ 	.word	0x0001b460
        /*0d08*/ 	.word	0x0000000a
        /*0d0c*/ 	.word	0x00019c30
        /*0d10*/ 	.short	0x010a
        /*0d12*/ 	.byte	0x3f
	.zero		1


	//   ....[83]....
        /*0d14*/ 	.word	0x0001b4b0
        /*0d18*/ 	.word	0x00000015
        /*0d1c*/ 	.word	0x00019c30
        /*0d20*/ 	.short	0x010a
        /*0d22*/ 	.byte	0x3f
	.zero		1


	//   ....[84]....
        /*0d24*/ 	.word	0x0001b500
        /*0d28*/ 	.word	0x00000098
        /*0d2c*/ 	.word	0x00019c50
        /*0d30*/ 	.short	0x010a
        /*0d32*/ 	.byte	0x3f
	.zero		1


	//   ....[85]....
        /*0d34*/ 	.word	0x0001b550
        /*0d38*/ 	.word	0x00000000
        /*0d3c*/ 	.word	0x00019c30
        /*0d40*/ 	.short	0x010a
        /*0d42*/ 	.byte	0x3f
	.zero		1


	//   ....[86]....
        /*0d44*/ 	.word	0x0001b5a0
        /*0d48*/ 	.word	0x00000015
        /*0d4c*/ 	.word	0x00019c50
        /*0d50*/ 	.short	0x010a
        /*0d52*/ 	.byte	0x3f
	.zero		1


	//   ....[87]....
        /*0d54*/ 	.word	0x0001b5f0
        /*0d58*/ 	.word	0x0000000c
        /*0d5c*/ 	.word	0x00019c50
        /*0d60*/ 	.short	0x010a
        /*0d62*/ 	.byte	0x3f
	.zero		1


	//   ....[88]....
        /*0d64*/ 	.word	0x0001b790
        /*0d68*/ 	.word	0x0000000b
        /*0d6c*/ 	.word	0x00019c20
        /*0d70*/ 	.short	0x010a
        /*0d72*/ 	.byte	0x3f
	.zero		1


	//   ....[89]....
        /*0d74*/ 	.word	0x0001b7e0
        /*0d78*/ 	.word	0x0000000a
        /*0d7c*/ 	.word	0x00019ca0
        /*0d80*/ 	.short	0x010a
        /*0d82*/ 	.byte	0x3f
	.zero		1


	//   ....[90]....
        /*0d84*/ 	.word	0x0001b830
        /*0d88*/ 	.word	0x0000000a
        /*0d8c*/ 	.word	0x00019cc0
        /*0d90*/ 	.short	0x010a
        /*0d92*/ 	.byte	0x3f
	.zero		1


	//   ....[91]....
        /*0d94*/ 	.word	0x0001b880
        /*0d98*/ 	.word	0x00000009
        /*0d9c*/ 	.word	0x00019ca0
        /*0da0*/ 	.short	0x010a
        /*0da2*/ 	.byte	0x3f
	.zero		1


	//   ....[92]....
        /*0da4*/ 	.word	0x0001b8d0
        /*0da8*/ 	.word	0x00000009
        /*0dac*/ 	.word	0x00019cc0
        /*0db0*/ 	.short	0x010a
        /*0db2*/ 	.byte	0x3f
	.zero		1


	//   ....[93]....
        /*0db4*/ 	.word	0x0001ba70
        /*0db8*/ 	.word	0x00000005
        /*0dbc*/ 	.word	0x00019c80
        /*0dc0*/ 	.short	0x010a
        /*0dc2*/ 	.byte	0x3f
	.zero		1


	//   ....[94]....
        /*0dc4*/ 	.word	0x0001bac0
        /*0dc8*/ 	.word	0x00000005
        /*0dcc*/ 	.word	0x00019c40
        /*0dd0*/ 	.short	0x010a
        /*0dd2*/ 	.byte	0x3f
	.zero		1


	//   ....[95]....
        /*0dd4*/ 	.word	0x0001bb40
        /*0dd8*/ 	.word	0x00000004
        /*0ddc*/ 	.word	0x00019c20
        /*0de0*/ 	.short	0x010a
        /*0de2*/ 	.byte	0x3f
	.zero		1


	//   ....[96]....
        /*0de4*/ 	.word	0x0001bb90
        /*0de8*/ 	.word	0x00000003
        /*0dec*/ 	.word	0x00019c80
        /*0df0*/ 	.short	0x010a
        /*0df2*/ 	.byte	0x3f
	.zero		1


	//   ....[97]....
        /*0df4*/ 	.word	0x0001bbe0
        /*0df8*/ 	.word	0x00000003
        /*0dfc*/ 	.word	0x00019c40
        /*0e00*/ 	.short	0x010a
        /*0e02*/ 	.byte	0x3f
	.zero		1


	//   ....[98]....
        /*0e04*/ 	.word	0x0001bc30
        /*0e08*/ 	.word	0x0000000d
        /*0e0c*/ 	.word	0x00019c70
        /*0e10*/ 	.short	0x010a
        /*0e12*/ 	.byte	0x3f
	.zero		1


	//   ....[99]....
        /*0e14*/ 	.word	0x0001bc80
        /*0e18*/ 	.word	0x0000000d
        /*0e1c*/ 	.word	0x00019c60
        /*0e20*/ 	.short	0x010a
        /*0e22*/ 	.byte	0x3f
	.zero		1


	//   ....[100]....
        /*0e24*/ 	.word	0x0001bcd0
        /*0e28*/ 	.word	0x00000003
        /*0e2c*/ 	.word	0x00019c70
        /*0e30*/ 	.short	0x010a
        /*0e32*/ 	.byte	0x3f
	.zero		1


	//   ....[101]....
        /*0e34*/ 	.word	0x0001bd20
        /*0e38*/ 	.word	0x00000003
        /*0e3c*/ 	.word	0x00019c60
        /*0e40*/ 	.short	0x010a
        /*0e42*/ 	.byte	0x3f
	.zero		1


	//   ....[102]....
        /*0e44*/ 	.word	0x0001c6a0
        /*0e48*/ 	.word	0x00000009
        /*0e4c*/ 	.word	0x00019c20
        /*0e50*/ 	.short	0x010a
        /*0e52*/ 	.byte	0x3f
	.zero		1


	//   ....[103]....
        /*0e54*/ 	.word	0x0001c840
        /*0e58*/ 	.word	0x00000007
        /*0e5c*/ 	.word	0x00000000
        /*0e60*/ 	.short	0x010a
        /*0e62*/ 	.byte	0x3f
	.zero		1


	//   ....[104]....
        /*0e64*/ 	.word	0x0001c890
        /*0e68*/ 	.word	0x00000003
        /*0e6c*/ 	.word	0x00000000
        /*0e70*/ 	.short	0x010a
        /*0e72*/ 	.byte	0x3f
	.zero		1


	//   ....[105]....
        /*0e74*/ 	.word	0x0001c8e0
        /*0e78*/ 	.word	0x00000003
        /*0e7c*/ 	.word	0x00019c60
        /*0e80*/ 	.short	0x010a
        /*0e82*/ 	.byte	0x3f
	.zero		1


	//   ....[106]....
        /*0e84*/ 	.word	0x0001c930
        /*0e88*/ 	.word	0x00000005
        /*0e8c*/ 	.word	0x00019c60
        /*0e90*/ 	.short	0x010a
        /*0e92*/ 	.byte	0x3f
	.zero		1


	//   ....[107]....
        /*0e94*/ 	.word	0x0001c980
        /*0e98*/ 	.word	0x00000003
        /*0e9c*/ 	.word	0x00019c80
        /*0ea0*/ 	.short	0x010a
        /*0ea2*/ 	.byte	0x3f
	.zero		1


	//----- nvinfo : EIATTR_NUM_MBARRIERS
	.align		4
.L_325:
        /*0ea4*/ 	.byte	0x03, 0x38
        /*0ea6*/ 	.short	0x0016


	//----- nvinfo : EIATTR_EXIT_INSTR_OFFSETS
	.align		4
        /*0ea8*/ 	.byte	0x04, 0x1c
        /*0eaa*/ 	.short	(.L_327 - .L_326)


	//   ....[0]....
.L_326:
        /*0eac*/ 	.word	0x0001ad90


	//----- nvinfo : EIATTR_MAX_THREADS
	.align		4
.L_327:
        /*0eb0*/ 	.byte	0x04, 0x05
        /*0eb2*/ 	.short	(.L_329 - .L_328)
.L_328:
        /*0eb4*/ 	.word	0x00000200
        /*0eb8*/ 	.word	0x00000001
        /*0ebc*/ 	.word	0x00000001


	//----- nvinfo : EIATTR_CRS_STACK_SIZE
	.align		4
.L_329:
        /*0ec0*/ 	.byte	0x04, 0x1e
        /*0ec2*/ 	.short	(.L_331 - .L_330)
.L_330:
        /*0ec4*/ 	.word	0x00000000


	//----- nvinfo : EIATTR_CBANK_PARAM_SIZE
	.align		4
.L_331:
        /*0ec8*/ 	.byte	0x03, 0x19
        /*0eca*/ 	.short	0x0a70


	//----- nvinfo : EIATTR_PARAM_CBANK
	.align		4
        /*0ecc*/ 	.byte	0x04, 0x0a
        /*0ece*/ 	.short	(.L_333 - .L_332)
	.align		4
.L_332:
        /*0ed0*/ 	.word	index@(.nv.constant0._ZN7cutlass13device_kernelIN5flash11enable_sm90INS1_16FlashAttnFwdSm90INS1_25CollectiveMainloopFwdSm90ILi2EN4cute5tupleIJNS5_1CILi1EEES8_S8_EEENS6_IJNS7_ILi192EEENS7_ILi128EEENS7_ILi96EEEEEELi96ENS_12float_e4m3_tEfNS_4arch4Sm90ELb1ELb0ELb0ELb1ELb0ELb1ELb0ELb1ELb1ELb0ELb0ELb0EEENS1_21CollectiveEpilogueFwdINS6_IJSA_SC_SB_EEES9_NS_10bfloat16_tESG_Li384ELb1ELb0ELb0ELb1EEENS1_36VarlenDynamicPersistentTileSchedulerILi192ELi128ELi384ELi128ELb0ELb0ELb1ELb1ELb1ELb1EEEEEEEEEvNT_6ParamsE)
        /*0ed4*/ 	.short	0x0210
        /*0ed6*/ 	.short	0x0a70


	//----- nvinfo : EIATTR_SW_WAR
	.align		4
.L_333:
        /*0ed8*/ 	.byte	0x04, 0x36
        /*0eda*/ 	.short	(.L_335 - .L_334)
.L_334:
        /*0edc*/ 	.word	0x00000008
.L_335:


//--------------------- .nv.callgraph             --------------------------
	.section	.nv.callgraph,"",@"SHT_CUDA_CALLGRAPH"
	.align	4
	.sectionentsize	8
	.align		4
        /*0000*/ 	.word	0x00000000
	.align		4
        /*0004*/ 	.word	0xffffffff
	.align		4
        /*0008*/ 	.word	index@(_ZN7cutlass13device_kernelIN5flash11enable_sm90INS1_16FlashAttnFwdSm90INS1_25CollectiveMainloopFwdSm90ILi2EN4cute5tupleIJNS5_1CILi1EEES8_S8_EEENS6_IJNS7_ILi192EEENS7_ILi128EEENS7_ILi96EEEEEELi96ENS_12float_e4m3_tEfNS_4arch4Sm90ELb0ELb0ELb0ELb0ELb0ELb0ELb0ELb1ELb1ELb0ELb0ELb0EEENS1_21CollectiveEpilogueFwdINS6_IJSA_SC_SB_EEES9_NS_10bfloat16_tESG_Li384ELb0ELb0ELb0ELb1EEENS1_29StaticPersistentTileSchedulerILb0EEEEEEEEEvNT_6ParamsE)
	.align		4
        /*000c*/ 	.word	index@(__assertfail)
	.align		4
        /*0010*/ 	.word	index@(_ZN7cutlass13device_kernelIN5flash11enable_sm90INS1_16FlashAttnFwdSm90INS1_25CollectiveMainloopFwdSm90ILi2EN4cute5tupleIJNS5_1CILi1EEES8_S8_EEENS6_IJNS7_ILi192EEENS7_ILi128EEENS7_ILi96EEEEEELi96ENS_12float_e4m3_tEfNS_4arch4Sm90ELb0ELb0ELb0ELb1ELb0ELb0ELb0ELb1ELb1ELb0ELb0ELb0EEENS1_21CollectiveEpilogueFwdINS6_IJSA_SC_SB_EEES9_NS_10bfloat16_tESG_Li384ELb1ELb0ELb0ELb1EEENS1_36VarlenDynamicPersistentTileSchedulerILi192ELi128ELi384ELi128ELb0ELb0ELb1ELb0ELb1ELb1EEEEEEEEEvNT_6ParamsE)
	.align		4
        /*0014*/ 	.word	index@(__assertfail)
	.align		4
        /*0018*/ 	.word	index@(_ZN7cutlass13device_kernelIN5flash11enable_sm90INS1_16FlashAttnFwdSm90INS1_25CollectiveMainloopFwdSm90ILi2EN4cute5tupleIJNS5_1CILi1EEES8_S8_EEENS6_IJNS7_ILi192EEENS7_ILi128EEENS7_ILi96EEEEEELi96ENS_12float_e4m3_tEfNS_4arch4Sm90ELb0ELb0ELb0ELb1ELb0ELb1ELb0ELb1ELb1ELb0ELb0ELb0EEENS1_21CollectiveEpilogueFwdINS6_IJSA_SC_SB_EEES9_NS_10bfloat16_tESG_Li384ELb1ELb0ELb0ELb1EEENS1_36VarlenDynamicPersistentTileSchedulerILi192ELi128ELi384ELi128ELb0ELb0ELb1ELb0ELb1ELb1EEEEEEEEEvNT_6ParamsE)
	.align		4
        /*001c*/ 	.word	index@(__assertfail)
	.align		4
        /*0020*/ 	.word	index@(_ZN7cutlass13device_kernelIN5flash11enable_sm90INS1_16FlashAttnFwdSm90INS1_25CollectiveMainloopFwdSm90ILi2EN4cute5tupleIJNS5_1CILi1EEES8_S8_EEENS6_IJNS7_ILi192EEENS7_ILi128EEENS7_ILi96EEEEEELi96ENS_12float_e4m3_tEfNS_4arch4Sm90ELb0ELb1ELb0ELb0ELb0ELb0ELb0ELb1ELb1ELb0ELb0ELb0EEENS1_21CollectiveEpilogueFwdINS6_IJSA_SC_SB_EEES9_NS_10bfloat16_tESG_Li384ELb0ELb0ELb0ELb1EEENS1_30DynamicPersistentTileSchedulerILi384ELi128ELb0ELb0ELb1EEEEEEEEEvNT_6ParamsE)
	.align		4
        /*0024*/ 	.word	index@(__assertfail)
	.align		4
        /*0028*/ 	.word	index@(_ZN7cutlass13device_kernelIN5flash11enable_sm90INS1_16FlashAttnFwdSm90INS1_25CollectiveMainloopFwdSm90ILi2EN4cute5tupleIJNS5_1CILi1EEES8_S8_EEENS6_IJNS7_ILi192EEENS7_ILi128EEENS7_ILi96EEEEEELi96ENS_12float_e4m3_tEfNS_4arch4Sm90ELb0ELb1ELb0ELb1ELb0ELb0ELb0ELb1ELb1ELb0ELb0ELb0EEENS1_21CollectiveEpilogueFwdINS6_IJSA_SC_SB_EEES9_NS_10bfloat16_tESG_Li384ELb1ELb0ELb0ELb1EEENS1_36VarlenDynamicPersistentTileSchedulerILi192ELi128ELi384ELi128ELb0ELb0ELb1ELb1ELb0ELb1EEEEEEEEEvNT_6ParamsE)
	.align		4
        /*002c*/ 	.word	index@(__assertfail)
	.align		4
        /*0030*/ 	.word	index@(_ZN7cutlass13device_kernelIN5flash11enable_sm90INS1_16FlashAttnFwdSm90INS1_25CollectiveMainloopFwdSm90ILi2EN4cute5tupleIJNS5_1CILi1EEES8_S8_EEENS6_IJNS7_ILi192EEENS7_ILi128EEENS7_ILi96EEEEEELi96ENS_12float_e4m3_tEfNS_4arch4Sm90ELb0ELb1ELb0ELb1ELb0ELb1ELb0ELb1ELb1ELb0ELb0ELb0EEENS1_21CollectiveEpilogueFwdINS6_IJSA_SC_SB_EEES9_NS_10bfloat16_tESG_Li384ELb1ELb0ELb0ELb1EEENS1_36VarlenDynamicPersistentTileSchedulerILi192ELi128ELi384ELi128ELb0ELb0ELb1ELb1ELb0ELb1EEEEEEEEEvNT_6ParamsE)
	.align		4
        /*0034*/ 	.word	index@(__assertfail)
	.align		4
        /*0038*/ 	.word	index@(_ZN7cutlass13device_kernelIN5flash11enable_sm90INS1_16FlashAttnFwdSm90INS1_25CollectiveMainloopFwdSm90ILi2EN4cute5tupleIJNS5_1CILi1EEES8_S8_EEENS6_IJNS7_ILi192EEENS7_ILi128EEENS7_ILi96EEEEEELi96ENS_12float_e4m3_tEfNS_4arch4Sm90ELb1ELb0ELb0ELb0ELb0ELb0ELb0ELb1ELb1ELb0ELb0ELb0EEENS1_21CollectiveEpilogueFwdINS6_IJSA_SC_SB_EEES9_NS_10bfloat16_tESG_Li384ELb0ELb0ELb0ELb1EEENS1_30DynamicPersistentTileSchedulerILi384ELi128ELb0ELb0ELb1EEEEEEEEEvNT_6ParamsE)
	.align		4
        /*003c*/ 	.word	index@(__assertfail)
	.align		4
        /*0040*/ 	.word	index@(_ZN7cutlass13device_kernelIN5flash11enable_sm90INS1_16FlashAttnFwdSm90INS1_25CollectiveMainloopFwdSm90ILi2EN4cute5tupleIJNS5_1CILi1EEES8_S8_EEENS6_IJNS7_ILi192EEENS7_ILi128EEENS7_ILi96EEEEEELi96ENS_12float_e4m3_tEfNS_4arch4Sm90ELb1ELb0ELb0ELb1ELb0ELb0ELb0ELb1ELb1ELb0ELb0ELb0EEENS1_21CollectiveEpilogueFwdINS6_IJSA_SC_SB_EEES9_NS_10bfloat16_tESG_Li384ELb1ELb0ELb0ELb1EEENS1_36VarlenDynamicPersistentTileSchedulerILi192ELi128ELi384ELi128ELb0ELb0ELb1ELb1ELb1ELb1EEEEEEEEEvNT_6ParamsE)
	.align		4
        /*0044*/ 	.word	index@(__assertfail)
	.align		4
        /*0048*/ 	.word	index@(_ZN7cutlass13device_kernelIN5flash11enable_sm90INS1_16FlashAttnFwdSm90INS1_25CollectiveMainloopFwdSm90ILi2EN4cute5tupleIJNS5_1CILi1EEES8_S8_EEENS6_IJNS7_ILi192EEENS7_ILi128EEENS7_ILi96EEEEEELi96ENS_12float_e4m3_tEfNS_4arch4Sm90ELb1ELb0ELb0ELb1ELb0ELb1ELb0ELb1ELb1ELb0ELb0ELb0EEENS1_21CollectiveEpilogueFwdINS6_IJSA_SC_SB_EEES9_NS_10bfloat16_tESG_Li384ELb1ELb0ELb0ELb1EEENS1_36VarlenDynamicPersistentTileSchedulerILi192ELi128ELi384ELi128ELb0ELb0ELb1ELb1ELb1ELb1EEEEEEEEEvNT_6ParamsE)
	.align		4
        /*004c*/ 	.word	index@(__assertfail)
	.align		4
        /*0050*/ 	.word	0x00000000
	.align		4
        /*0054*/ 	.word	0xfffffffe
	.align		4
        /*0058*/ 	.word	0x00000000
	.align		4
        /*005c*/ 	.word	0xfffffffd
	.align		4
        /*0060*/ 	.word	0x00000000
	.align		4
        /*0064*/ 	.word	0xfffffffc


//--------------------- .nv.constant4             --------------------------
	.section	.nv.constant4,"a",@progbits
	.align	8
	.align		8
.nv.constant4:
        /*0000*/ 	.dword	__assertfail
	.align		8
        /*0008*/ 	.dword	__unnamed_1
	.align		8
        /*0010*/ 	.dword	__unnamed_2
	.align		8
        /*0018*/ 	.dword	__unnamed_3
	.align		8
        /*0020*/ 	.dword	__unnamed_4
	.align		8
        /*0028*/ 	.dword	__unnamed_5
	.align		8
        /*0030*/ 	.dword	__unnamed_6
	.align		8
        /*0038*/ 	.dword	_ZZN5flash28permute_output_fp8_VcolmajorIN4cute6TensorINS1_11ArrayEngineIN7cutlass10bfloat16_tELm48EEENS1_6LayoutINS1_5tupleIJNS8_IJNS1_1CILi2EEESA_NS9_ILi12EEEEEENS9_ILi1EEESD_EEENS8_IJNS8_IJSD_SA_NS9_ILi4EEEEEENS9_ILi0EEESH_EEEEEEEEEvRT_E9upper_map
	.align		8
        /*0040*/ 	.dword	_ZN65_INTERNAL_de9175c6_29_flash_fwd_hdim96_e4m3_sm90_cu_bdbb69e5_37564cuda3std3__45__cpo5beginE
	.align		8
        /*0048*/ 	.dword	_ZN65_INTERNAL_de9175c6_29_flash_fwd_hdim96_e4m3_sm90_cu_bdbb69e5_37564cuda3std3__45__cpo3endE
	.align		8
        /*0050*/ 	.dword	_ZN65_INTERNAL_de9175c6_29_flash_fwd_hdim96_e4m3_sm90_cu_bdbb69e5_37564cuda3std3__45__cpo6cbeginE
	.align		8
        /*0058*/ 	.dword	_ZN65_INTERNAL_de9175c6_29_flash_fwd_hdim96_e4m3_sm90_cu_bdbb69e5_37564cuda3std3__45__cpo4cendE
	.align		8
        /*0060*/ 	.dword	_ZN65_INTERNAL_de9175c6_29_flash_fwd_hdim96_e4m3_sm90_cu_bdbb69e5_37564cuda3std3__467_GLOBAL__N__de9175c6_29_flash_fwd_hdim96_e4m3_sm90_cu_bdbb69e5_37566ignoreE
	.align		8
        /*0068*/ 	.dword	_ZN65_INTERNAL_de9175c6_29_flash_fwd_hdim96_e4m3_sm90_cu_bdbb69e5_37564cuda3std3__419piecewise_constructE
	.align		8
        /*0070*/ 	.dword	_ZN65_INTERNAL_de9175c6_29_flash_fwd_hdim96_e4m3_sm90_cu_bdbb69e5_37564cuda3std3__48in_placeE
	.align		8
        /*0078*/ 	.dword	_ZN65_INTERNAL_de9175c6_29_flash_fwd_hdim96_e4m3_sm90_cu_bdbb69e5_37564cuda3std6ranges3__45__cpo4swapE
	.align		8
        /*0080*/ 	.dword	_ZN65_INTERNAL_de9175c6_29_flash_fwd_hdim96_e4m3_sm90_cu_bdbb69e5_37564cuda3std6ranges3__45__cpo9iter_moveE
	.align		8
        /*0088*/ 	.dword	_ZN65_INTERNAL_de9175c6_29_flash_fwd_hdim96_e4m3_sm90_cu_bdbb69e5_37564cute7productE
	.align		8
        /*0090*/ 	.dword	_ZN65_INTERNAL_de9175c6_29_flash_fwd_hdim96_e4m3_sm90_cu_bdbb69e5_37564cute1_E
	.align		8
        /*0098*/ 	.dword	$str$23
	.align		8
        /*00a0*/ 	.dword	$str$24


//--------------------- .text._ZN7cutlass13device_kernelIN5flash11enable_sm90INS1_16FlashAttnFwdSm90INS1_25CollectiveMainloopFwdSm90ILi2EN4cute5tupleIJNS5_1CILi1EEES8_S8_EEENS6_IJNS7_ILi192EEENS7_ILi128EEENS7_ILi96EEEEEELi96ENS_12float_e4m3_tEfNS_4arch4Sm90ELb0ELb0ELb0ELb0ELb0ELb0ELb0ELb1ELb1ELb0ELb0ELb0EEENS1_21CollectiveEpilogueFwdINS6_IJSA_SC_SB_EEES9_NS_10bfloat16_tESG_Li384ELb0ELb0ELb0ELb1EEENS1_29StaticPersistentTileSchedulerILb0EEEEEEEEEvNT_6ParamsE --------------------------
	.section	.text._ZN7cutlass13device_kernelIN5flash11enable_sm90INS1_16FlashAttnFwdSm90INS1_25CollectiveMainloopFwdSm90ILi2EN4cute5tupleIJNS5_1CILi1EEES8_S8_EEENS6_IJNS7_ILi192EEENS7_ILi128EEENS7_ILi96EEEEEELi96ENS_12float_e4m3_tEfNS_4arch4Sm90ELb0ELb0ELb0ELb0ELb0ELb0ELb0ELb1ELb1ELb0ELb0ELb0EEENS1_21CollectiveEpilogueFwdINS6_IJSA_SC_SB_EEES9_NS_10bfloat16_tESG_Li384ELb0ELb0ELb0ELb1EEENS1_29StaticPersistentTileSchedulerILb0EEEEEEEEEvNT_6ParamsE,"ax",@progbits
	.align	128
.text._ZN7cutlass13device_kernelIN5flash11enable_sm90INS1_16FlashAttnFwdSm90INS1_25CollectiveMainloopFwdSm90ILi2EN4cute5tupleIJNS5_1CILi1EEES8_S8_EEENS6_IJNS7_ILi192EEENS7_ILi128EEENS7_ILi96EEEEEELi96ENS_12float_e4m3_tEfNS_4arch4Sm90ELb0ELb0ELb0ELb0ELb0ELb0ELb0ELb1ELb1ELb0ELb0ELb0EEENS1_21CollectiveEpilogueFwdINS6_IJSA_SC_SB_EEES9_NS_10bfloat16_tESG_Li384ELb0ELb0ELb0ELb1EEENS1_29StaticPersistentTileSchedulerILb0EEEEEEEEEvNT_6ParamsE:
        .type           _ZN7cutlass13device_kernelIN5flash11enable_sm90INS1_16FlashAttnFwdSm90INS1_25CollectiveMainloopFwdSm90ILi2EN4cute5tupleIJNS5_1CILi1EEES8_S8_EEENS6_IJNS7_ILi192EEENS7_ILi128EEENS7_ILi96EEEEEELi96ENS_12float_e4m3_tEfNS_4arch4Sm90ELb0ELb0ELb0ELb0ELb0ELb0ELb0ELb1ELb1ELb0ELb0ELb0EEENS1_21CollectiveEpilogueFwdINS6_IJSA_SC_SB_EEES9_NS_10bfloat16_tESG_Li384ELb0ELb0ELb0ELb1EEENS1_29StaticPersistentTileSchedulerILb0EEEEEEEEEvNT_6ParamsE,@function
        .size           _ZN7cutlass13device_kernelIN5flash11enable_sm90INS1_16FlashAttnFwdSm90INS1_25CollectiveMainloopFwdSm90ILi2EN4cute5tupleIJNS5_1CILi1EEES8_S8_EEENS6_IJNS7_ILi192EEENS7_ILi128EEENS7_ILi96EEEEEELi96ENS_12float_e4m3_tEfNS_4arch4Sm90ELb0ELb0ELb0ELb0ELb0ELb0ELb0ELb1ELb1ELb0ELb0ELb0EEENS1_21CollectiveEpilogueFwdINS6_IJSA_SC_SB_EEES9_NS_10bfloat16_tESG_Li384ELb0ELb0ELb0ELb1EEENS1_29StaticPersistentTileSchedulerILb0EEEEEEEEEvNT_6ParamsE,(.L_x_2220 - _ZN7cutlass13device_kernelIN5flash11enable_sm90INS1_16FlashAttnFwdSm90INS1_25CollectiveMainloopFwdSm90ILi2EN4cute5tupleIJNS5_1CILi1EEES8_S8_EEENS6_IJNS7_ILi192EEENS7_ILi128EEENS7_ILi96EEEEEELi96ENS_12float_e4m3_tEfNS_4arch4Sm90ELb0ELb0ELb0ELb0ELb0ELb0ELb0ELb1ELb1ELb0ELb0ELb0EEENS1_21CollectiveEpilogueFwdINS6_IJSA_SC_SB_EEES9_NS_10bfloat16_tESG_Li384ELb0ELb0ELb0ELb1EEENS1_29StaticPersistentTileSchedulerILb0EEEEEEEEEvNT_6ParamsE)
        .other          _ZN7cutlass13device_kernelIN5flash11enable_sm90INS1_16FlashAttnFwdSm90INS1_25CollectiveMainloopFwdSm90ILi2EN4cute5tupleIJNS5_1CILi1EEES8_S8_EEENS6_IJNS7_ILi192EEENS7_ILi128EEENS7_ILi96EEEEEELi96ENS_12float_e4m3_tEfNS_4arch4Sm90ELb0ELb0ELb0ELb0ELb0ELb0ELb0ELb1ELb1ELb0ELb0ELb0EEENS1_21CollectiveEpilogueFwdINS6_IJSA_SC_SB_EEES9_NS_10bfloat16_tESG_Li384ELb0ELb0ELb0ELb1EEENS1_29StaticPersistentTileSchedulerILb0EEEEEEEEEvNT_6ParamsE,@"STO_CUDA_ENTRY STV_DEFAULT"
_ZN7cutlass13device_kernelIN5flash11enable_sm90INS1_16FlashAttnFwdSm90INS1_25CollectiveMainloopFwdSm90ILi2EN4cute5tupleIJNS5_1CILi1EEES8_S8_EEENS6_IJNS7_ILi192EEENS7_ILi128EEENS7_ILi96EEEEEELi96ENS_12float_e4m3_tEfNS_4arch4Sm90ELb0ELb0ELb0ELb0ELb0ELb0ELb0ELb1ELb1ELb0ELb0ELb0EEENS1_21CollectiveEpilogueFwdINS6_IJSA_SC_SB_EEES9_NS_10bfloat16_tESG_Li384ELb0ELb0ELb0ELb1EEENS1_29StaticPersistentTileSchedulerILb0EEEEEEEEEvNT_6ParamsE:
[----:B------:R-:W1:Y:S01]  /*0000*/  LDC R1, c[0x0][0x28] ;  /* 0x00000a00ff017b82 */ /* 0x000e620000000800 */
[----:B------:R-:W2:Y:S01]  /*0010*/  S2R R2, SR_TID.X ;  /* 0x0000000000027919 */ /* 0x000ea20000002100 */
[----:B------:R-:W-:Y:S01]  /*0020*/  ELECT P0, URZ, PT ;  /* 0x00000000003f782f */ /* 0x000fe20003800000 */
[----:B------:R-:W-:Y:S01]  /*0030*/  BSSY B0, `(.L_x_0) ;  /* 0x0000014000007945 */ /* 0x000fe20003800000 */
[----:B--2---:R-:W-:-:S05]  /*0040*/  SHF.R.U32.HI R0, RZ, 0x5, R2 ;  /* 0x00000005ff007819 */ /* 0x004fca0000011602 */
[----:B------:R-:W2:Y:S02]  /*0050*/  SHFL.IDX PT, R3, R0, RZ, 0x1f ;  /* 0x00001fff00037589 */ /* 0x000ea400000e0000 */
[----:B--2---:R-:W-:Y:S02]  /*0060*/  ISETP.EQ.AND P0, PT, R3, RZ, P0 ;  /* 0x000000ff0300720c */ /* 0x004fe40000702270 */
[----:B------:R-:W-:-:S11]  /*0070*/  SHF.R.U32.HI R3, RZ, 0x7, R2 ;  /* 0x00000007ff037819 */ /* 0x000fd60000011602 */
[----:B-1----:R-:W-:Y:S05]  /*0080*/  @!P0 BRA `(.L_x_1) ;  /* 0x0000000000388947 */ /* 0x002fea0003800000 */
[----:B------:R-:W-:Y:S02]  /*0090*/  ULDC.64 UR4, c[0x0][0x198] ;  /* 0x0000660000047ab9 */ /* 0x000fe40000000a00 */
[----:B------:R-:W-:Y:S02]  /*00a0*/  UIADD3 UR6, UP0, UR4, 0x270, URZ ;  /* 0x0000027004067890 */ /* 0x000fe4000ff1e03f */
[----:B------:R-:W-:Y:S02]  /*00b0*/  UIADD3 UR8, UP1, UR4, 0x370, URZ ;  /* 0x0000037004087890 */ /* 0x000fe4000ff3e03f */
[----:B------:R-:W-:Y:S02]  /*00c0*/  UIADD3 UR10, UP2, UR4, 0x470, URZ ;  /* 0x00000470040a7890 */ /* 0x000fe4000ff5e03f */
[----:B------:R-:W-:Y:S02]  /*00d0*/  UIADD3 UR4, UP3, UR4, 0x9f0, URZ ;  /* 0x000009f004047890 */ /* 0x000fe4000ff7e03f */
[----:B------:R-:W-:-:S02]  /*00e0*/  UIADD3.X UR7, URZ, UR5, URZ, UP0, !UPT ;  /* 0x000000053f077290 */ /* 0x000fc400087fe43f */
[----:B------:R-:W-:Y:S02]  /*00f0*/  UIADD3.X UR9, URZ, UR5, URZ, UP1, !UPT ;  /* 0x000000053f097290 */ /* 0x000fe40008ffe43f */
[----:B------:R-:W-:Y:S02]  /*0100*/  UIADD3.X UR11, URZ, UR5, URZ, UP2, !UPT ;  /* 0x000000053f0b7290 */ /* 0x000fe400097fe43f */
[----:B------:R-:W-:-:S03]  /*0110*/  UIADD3.X UR5, URZ, UR5, URZ, UP3, !UPT ;  /* 0x000000053f057290 */ /* 0x000fc60009ffe43f */
[----:B------:R1:W-:Y:S02]  /*0120*/  UTMACCTL.PF [UR6] ;  /* 0x00000000060079b9 */ /* 0x0003e40008040000 */
[----:B------:R1:W-:Y:S02]  /*0130*/  UTMACCTL.PF [UR8] ;  /* 0x00000000080079b9 */ /* 0x0003e40008040000 */
[----:B------:R1:W-:Y:S02]  /*0140*/  UTMACCTL.PF [UR10] ;  /* 0x000000000a0079b9 */ /* 0x0003e40008040000 */
[----:B------:R1:W-:Y:S02]  /*0150*/  UTMACCTL.PF [UR4] ;  /* 0x00000000040079b9 */ /* 0x0003e40008040000 */
[----:B-1----:R-:W-:Y:S01]  /*0160*/  NOP ;  /* 0x0000000000007918 */ /* 0x002fe20000000000 */
.L_x_1:
[----:B------:R-:W-:Y:S05]  /*0170*/  BSYNC B0 ;  /* 0x0000000000007941 */ /* 0x000fea0003800000 */
.L_x_0:
[----:B------:R-:W-:Y:S01]  /*0180*/  VOTEU.ANY UP0, P0 ;  /* 0x00000000003f7886 */ /* 0x000fe20000000100 */
[----:B------:R-:W1:Y:S01]  /*0190*/  SHFL.IDX PT, R3, R3, RZ, 0x1f ;  /* 0x00001fff03037589 */ /* 0x000e6200000e0000 */
[----:B------:R-:W-:Y:S01]  /*01a0*/  UMOV UR4, 0x1 ;  /* 0x0000000100047882 */ /* 0x000fe20000000000 */
[----:B------:R-:W-:Y:S01]  /*01b0*/  VOTEU.ANY UP1, P0 ;  /* 0x00000000003f7886 */ /* 0x000fe20000020100 */
[----:B------:R-:W-:Y:S01]  /*01c0*/  VOTEU.ANY UP2, P0 ;  /* 0x00000000003f7886 */ /* 0x000fe20000040100 */
[----:B------:R-:W2:Y:S01]  /*01d0*/  @UP0 S2UR UR7, SR_CgaCtaId ;  /* 0x00000000000709c3 */ /* 0x000ea20000008800 */
[----:B------:R-:W3:Y:S01]  /*01e0*/  SHFL.IDX PT, R4, R0, RZ, 0x1f ;  /* 0x00001fff00047589 */ /* 0x000ee200000e0000 */
[----:B------:R-:W-:Y:S01]  /*01f0*/  @UP0 UMOV UR6, 0x400 ;  /* 0x0000040000060882 */ /* 0x000fe20000000000 */
[----:B------:R-:W-:-:S04]  /*0200*/  @UP0 UIADD3 UR4, -UR4, 0x100000, URZ ;  /* 0x0010000004040890 */ /* 0x000fc8000fffe13f */
[----:B------:R-:W-:Y:S02]  /*0210*/  @UP0 USHF.L.U32 UR5, UR4, 0xb, URZ ;  /* 0x0000000b04050899 */ /* 0x000fe4000800063f */
[----:B------:R-:W-:Y:S01]  /*0220*/  @UP0 USHF.L.U32 UR4, UR4, 0x1, URZ ;  /* 0x0000000104040899 */ /* 0x000fe2000800063f */
[----:B-1----:R-:W-:Y:S01]  /*0230*/  R2UR UR8, R3 ;  /* 0x00000000030872ca */ /* 0x002fe200000e0000 */
[----:B--2---:R-:W-:Y:S01]  /*0240*/  @UP0 ULEA UR6, UR7, UR6, 0x18 ;  /* 0x0000000607060291 */ /* 0x004fe2000f8ec03f */
[----:B---3--:R-:W-:-:S11]  /*0250*/  ISETP.NE.AND P1, PT, R4, RZ, PT ;  /* 0x000000ff0400720c */ /* 0x008fd60003f25270 */
[----:B------:R-:W-:Y:S01]  /*0260*/  UISETP.NE.AND UP0, UPT, UR8, URZ, UPT ;  /* 0x0000003f0800728c */ /* 0x000fe2000bf05270 */
[----:B------:R-:W1:Y:S02]  /*0270*/  FENCE.VIEW.ASYNC.S ;  /* 0x00000000000073c6 */ /* 0x000e640000000000 */
[----:B-1----:R1:W2:Y:S01]  /*0280*/  @UP1 SYNCS.EXCH.64 URZ, [UR6+0x19c00], UR4 ;  /* 0x019c0004063f15b2 */ /* 0x0022a20008000100 */
[----:B------:R1:W3:Y:S01]  /*0290*/  @UP2 SYNCS.EXCH.64 URZ, [UR6+0x19c20], UR4 ;  /* 0x019c2004063f25b2 */ /* 0x0002e20008000100 */
[----:B------:R-:W-:Y:S06]  /*02a0*/  @P1 BRA `(.L_x_2) ;  /* 0x0000000000481947 */ /* 0x000fec0003800000 */
[----:B-1----:R-:W1:Y:S01]  /*02b0*/  S2UR UR5, SR_CgaCtaId ;  /* 0x00000000000579c3 */ /* 0x002e620000008800 */
[----:B------:R-:W-:Y:S01]  /*02c0*/  UMOV UR4, 0x400 ;  /* 0x0000040000047882 */ /* 0x000fe20000000000 */
[----:B------:R-:W-:Y:S01]  /*02d0*/  UMOV UR6, 0x1 ;  /* 0x0000000100067882 */ /* 0x000fe20000000000 */
[----:B------:R-:W-:Y:S01]  /*02e0*/  UMOV UR9, 0x3 ;  /* 0x0000000300097882 */ /* 0x000fe20000000000 */
[----:B------:R-:W-:-:S04]  /*02f0*/  UIADD3 UR6, -UR6, 0x100000, URZ ;  /* 0x0010000006067890 */ /* 0x000fc8000fffe13f */
[----:B------:R-:W-:Y:S02]  /*0300*/  USHF.L.U32 UR7, UR6, 0xb, URZ ;  /* 0x0000000b06077899 */ /* 0x000fe4000800063f */
[----:B------:R-:W-:Y:S01]  /*0310*/  USHF.L.U32 UR6, UR6, 0x1, URZ ;  /* 0x0000000106067899 */ /* 0x000fe2000800063f */
[----:B------:R-:W-:Y:S01]  /*0320*/  ELECT P0, URZ, PT ;  /* 0x00000000003f782f */ /* 0x000fe20003800000 */
[----:B-1----:R-:W-:Y:S02]  /*0330*/  ULEA UR8, UR5, UR4, 0x18 ;  /* 0x0000000405087291 */ /* 0x002fe4000f8ec03f */
[----:B------:R-:W-:-:S04]  /*0340*/  UIADD3 UR4, -UR9, 0x100000, URZ ;  /* 0x0010000009047890 */ /* 0x000fc8000fffe13f */
[----:B------:R-:W-:Y:S02]  /*0350*/  USHF.L.U32 UR5, UR4, 0xb, URZ ;  /* 0x0000000b04057899 */ /* 0x000fe4000800063f */
[----:B------:R-:W-:Y:S01]  /*0360*/  USHF.L.U32 UR4, UR4, 0x1, URZ ;  /* 0x0000000104047899 */ /* 0x000fe2000800063f */
[----:B------:R-:W1:Y:S03]  /*0370*/  FENCE.VIEW.ASYNC.S ;  /* 0x00000000000073c6 */ /* 0x000e660000000000 */
[----:B-1----:R4:W1:Y:S08]  /*0380*/  SYNCS.EXCH.64 URZ, [UR8+0x19c30], UR6 ;  /* 0x019c3006083f75b2 */ /* 0x0028700008000100 */
[----:B------:R4:W1:Y:S01]  /*0390*/  SYNCS.EXCH.64 URZ, [UR8+0x19c40], UR4 ;  /* 0x019c4004083f75b2 */ /* 0x0008620008000100 */
[----:B------:R4:W1:Y:S01]  /*03a0*/  SYNCS.EXCH.64 URZ, [UR8+0x19c38], UR6 ;  /* 0x019c3806083f75b2 */ /* 0x0008620008000100 */
[----:B------:R4:W1:Y:S02]  /*03b0*/  SYNCS.EXCH.64 URZ, [UR8+0x19c48], UR4 ;  /* 0x019c4804083f75b2 */ /* 0x0008640008000100 */
[----:B----4-:R-:W-:Y:S01]  /*03c0*/  NOP ;  /* 0x0000000000007918 */ /* 0x010fe20000000000 */
.L_x_2:
[----:B------:R-:W4:Y:S01]  /*03d0*/  SHFL.IDX PT, R3, R0, RZ, 0x1f ;  /* 0x00001fff00037589 */ /* 0x000f2200000e0000 */
[----:B------:R-:W-:Y:S01]  /*03e0*/  NOP ;  /* 0x0000000000007918 */ /* 0x000fe20000000000 */
[----:B----4-:R-:W-:-:S13]  /*03f0*/  ISETP.NE.AND P0, PT, R3, RZ, PT ;  /* 0x000000ff0300720c */ /* 0x010fda0003f05270 */
[----:B------:R-:W-:Y:S05]  /*0400*/  @P0 BRA `(.L_x_3) ;  /* 0x0000000000480947 */ /* 0x000fea0003800000 */
[----:B-1----:R-:W1:Y:S01]  /*0410*/  S2UR UR5, SR_CgaCtaId ;  /* 0x00000000000579c3 */ /* 0x002e620000008800 */
[----:B------:R-:W-:Y:S01]  /*0420*/  UMOV UR4, 0x400 ;  /* 0x0000040000047882 */ /* 0x000fe20000000000 */
[----:B------:R-:W-:Y:S01]  /*0430*/  UMOV UR6, 0x80 ;  /* 0x0000008000067882 */ /* 0x000fe20000000000 */
[----:B------:R-:W-:Y:S01]  /*0440*/  UMOV UR7, 0x180 ;  /* 0x0000018000077882 */ /* 0x000fe20000000000 */
[----:B------:R-:W-:Y:S01]  /*0450*/  ELECT P0, URZ, PT ;  /* 0x00000000003f782f */ /* 0x000fe20003800000 */
[----:B-1----:R-:W-:Y:S02]  /*0460*/  ULEA UR8, UR5, UR4, 0x18 ;  /* 0x0000000405087291 */ /* 0x002fe4000f8ec03f */
[----:B------:R-:W-:-:S04]  /*0470*/  UIADD3 UR4, -UR6, 0x100000, URZ ;  /* 0x0010000006047890 */ /* 0x000fc8000fffe13f */
[----:B------:R-:W-:Y:S02]  /*0480*/  USHF.L.U32 UR5, UR4, 0xb, URZ ;  /* 0x0000000b04057899 */ /* 0x000fe4000800063f */
[----:B------:R-:W-:Y:S02]  /*0490*/  USHF.L.U32 UR4, UR4, 0x1, URZ ;  /* 0x0000000104047899 */ /* 0x000fe4000800063f */
        /* <DEDUP_REMOVED lines=9> */
.L_x_3:
[----:B------:R-:W4:Y:S01]  /*0530*/  SHFL.IDX PT, R3, R0, RZ, 0x1f ;  /* 0x00001fff00037589 */ /* 0x000f2200000e0000 */
[----:B------:R-:W-:Y:S01]  /*0540*/  NOP ;  /* 0x0000000000007918 */ /* 0x000fe20000000000 */
[----:B----4-:R-:W-:-:S13]  /*0550*/  ISETP.NE.AND P0, PT, R3, RZ, PT ;  /* 0x000000ff0300720c */ /* 0x010fda0003f05270 */
[----:B------:R-:W-:Y:S05]  /*0560*/  @P0 BRA `(.L_x_4) ;  /* 0x0000000000380947 */ /* 0x000fea0003800000 */
[----:B-1----:R-:W1:Y:S01]  /*0570*/  S2UR UR5, SR_CgaCtaId ;  /* 0x00000000000579c3 */ /* 0x002e620000008800 */
[----:B------:R-:W-:Y:S01]  /*0580*/  UMOV UR4, 0x400 ;  /* 0x0000040000047882 */ /* 0x000fe20000000000 */
[----:B------:R-:W-:Y:S01]  /*0590*/  UMOV UR7, 0x1 ;  /* 0x0000000100077882 */ /* 0x000fe20000000000 */
[----:B------:R-:W-:Y:S01]  /*05a0*/  ELECT P0, URZ, PT ;  /* 0x00000000003f782f */ /* 0x000fe20003800000 */
[----:B-1----:R-:W-:Y:S02]  /*05b0*/  ULEA UR6, UR5, UR4, 0x18 ;  /* 0x0000000405067291 */ /* 0x002fe4000f8ec03f */
[----:B------:R-:W-:-:S04]  /*05c0*/  UIADD3 UR4, -UR7, 0x100000, URZ ;  /* 0x0010000007047890 */ /* 0x000fc8000fffe13f */
[----:B------:R-:W-:Y:S02]  /*05d0*/  USHF.L.U32 UR5, UR4, 0xb, URZ ;  /* 0x0000000b04057899 */ /* 0x000fe4000800063f */
[----:B------:R-:W-:Y:S01]  /*05e0*/  USHF.L.U32 UR4, UR4, 0x1, URZ ;  /* 0x0000000104047899 */ /* 0x000fe2000800063f */
[----:B------:R-:W1:Y:S11]  /*05f0*/  FENCE.VIEW.ASYNC.S ;  /* 0x00000000000073c6 */ /* 0x000e760000000000 */
[----:B-1----:R4:W1:Y:S01]  /*0600*/  SYNCS.EXCH.64 URZ, [UR6+0x19c70], UR4 ;  /* 0x019c7004063f75b2 */ /* 0x0028620008000100 */
[----:B------:R4:W1:Y:S01]  /*0610*/  SYNCS.EXCH.64 URZ, [UR6+0x19c80], UR4 ;  /* 0x019c8004063f75b2 */ /* 0x0008620008000100 */
[----:B------:R4:W1:Y:S01]  /*0620*/  SYNCS.EXCH.64 URZ, [UR6+0x19c78], UR4 ;  /* 0x019c7804063f75b2 */ /* 0x0008620008000100 */
[----:B------:R4:W1:Y:S02]  /*0630*/  SYNCS.EXCH.64 URZ, [UR6+0x19c88], UR4 ;  /* 0x019c8804063f75b2 */ /* 0x0008640008000100 */
[----:B----4-:R-:W-:Y:S01]  /*0640*/  NOP ;  /* 0x0000000000007918 */ /* 0x010fe20000000000 */
.L_x_4:
        /* <DEDUP_REMOVED lines=22> */
.L_x_5:
        /* <DEDUP_REMOVED lines=22> */
.L_x_6:
[----:B------:R-:W-:Y:S01]  /*0910*/  PLOP3.LUT P0, PT, PT, PT, UP0, 0x80, 0x0 ;  /* 0x000000000000781c */ /* 0x000fe20003f0f008 */
[----:B------:R-:W-:Y:S01]  /*0920*/  UMOV UR46, 0x1 ;  /* 0x00000001002e7882 */ /* 0x000fe20000000000 */
[----:B------:R-:W-:Y:S01]  /*0930*/  NOP ;  /* 0x0000000000007918 */ /* 0x000fe20000000000 */
[----:B------:R-:W-:Y:S01]  /*0940*/  USEL UR46, UR46, 0x2, !UP0 ;  /* 0x000000022e2e7887 */ /* 0x000fe2000c000000 */
[----:B------:R-:W-:Y:S01]  /*0950*/  LOP3.LUT R23, R2, 0x7f, RZ, 0xc0, !PT ;  /* 0x0000007f02177812 */ /* 0x000fe200078ec0ff */
[----:B------:R-:W-:Y:S01]  /*0960*/  ULDC.64 UR50, c[0x0][0x208] ;  /* 0x0000820000327ab9 */ /* 0x000fe20000000a00 */
[----:B-123--:R-:W-:Y:S07]  /*0970*/  BAR.SYNC.DEFER_BLOCKING 0x0 ;  /* 0x0000000000007b1d */ /* 0x00efee0000010000 */
[----:B------:R-:W-:Y:S05]  /*0980*/  @!P0 BRA `(.L_x_7) ;  /* 0x0000005c00d08947 */ /* 0x000fea0003800000 */
.L_x_8:
[----:B------:R-:W-:-:S08]  /*0990*/  NOP ;  /* 0x0000000000007918 */ /* 0x000fd00000000000 */
[----:B------:R-:W1:Y:S02]  /*09a0*/  USETMAXREG.TRY_ALLOC.CTAPOOL UP0, 0xa0 ;  /* 0x000000a0000079c8 */ /* 0x000e640008000600 */
[----:B-1----:R-:W-:-:S13]  /*09b0*/  PLOP3.LUT P0, PT, PT, PT, UP0, 0x80, 0x0 ;  /* 0x000000000000781c */ /* 0x002fda0003f0f008 */
[----:B------:R-:W-:Y:S05]  /*09c0*/  @!P0 BRA `(.L_x_8) ;  /* 0xfffffffc00f08947 */ /* 0x000fea000383ffff */
[----:B------:R-:W1:Y:S08]  /*09d0*/  S2UR UR39, SR_CTAID.X ;  /* 0x00000000002779c3 */ /* 0x000e700000002500 */
[----:B------:R-:W-:Y:S08]  /*09e0*/  BAR.ARV 0x8, 0x1a0 ;  /* 0x0206800000007b1d */ /* 0x000ff00000002000 */
[----:B------:R-:W1:Y:S02]  /*09f0*/  LDC R0, c[0x0][0xda4] ;  /* 0x00036900ff007b82 */ /* 0x000e640000000800 */
[----:B-1----:R-:W-:-:S13]  /*0a00*/  ISETP.LE.AND P0, PT, R0, UR39, PT ;  /* 0x0000002700007c0c */ /* 0x002fda000bf03270 */
[----:B------:R-:W-:Y:S05]  /*0a10*/  @P0 EXIT ;  /* 0x000000000000094d */ /* 0x000fea0003800000 */
[----:B------:R-:W-:Y:S01]  /*0a20*/  VIADD R0, R2, 0xffffff80 ;  /* 0xffffff8002007836 */ /* 0x000fe20000000000 */
[----:B------:R-:W1:Y:S01]  /*0a30*/  S2UR UR49, SR_CgaCtaId ;  /* 0x00000000003179c3 */ /* 0x000e620000008800 */
[----:B------:R-:W-:Y:S01]  /*0a40*/  UMOV UR48, 0x400 ;  /* 0x0000040000307882 */ /* 0x000fe20000000000 */
[----:B------:R-:W-:Y:S02]  /*0a50*/  ULOP3.LUT UR47, UR46, 0x1, URZ, 0xfc, !UPT ;  /* 0x000000012e2f7892 */ /* 0x000fe4000f8efc3f */
[----:B------:R-:W-:Y:S01]  /*0a60*/  SHF.R.S32.HI R3, RZ, 0x1f, R0 ;  /* 0x0000001fff037819 */ /* 0x000fe20000011400 */
[----:B------:R-:W-:Y:S01]  /*0a70*/  ULDC.64 UR52, c[0x0][0x198] ;  /* 0x0000660000347ab9 */ /* 0x000fe20000000a00 */
[----:B------:R-:W-:Y:S01]  /*0a80*/  UMOV UR38, URZ ;  /* 0x0000003f00267c82 */ /* 0x000fe20008000000 */
[----:B------:R-:W-:Y:S01]  /*0a90*/  UMOV UR37, URZ ;  /* 0x0000003f00257c82 */ /* 0x000fe20008000000 */
[CC--:B------:R-:W-:Y:S01]  /*0aa0*/  LEA.HI R22, R3.reuse, R0.reuse, RZ, 0x7 ;  /* 0x0000000003167211 */ /* 0x0c0fe200078f38ff */
[----:B------:R-:W2:Y:S01]  /*0ab0*/  S2UR UR6, SR_SWINHI ;  /* 0x00000000000679c3 */ /* 0x000ea20000002f00 */
[----:B------:R-:W-:Y:S01]  /*0ac0*/  LEA.HI R6, R3, R0, RZ, 0x4 ;  /* 0x0000000003067211 */ /* 0x000fe200078f20ff */
[----:B------:R-:W-:Y:S01]  /*0ad0*/  UMOV UR36, URZ ;  /* 0x0000003f00247c82 */ /* 0x000fe20008000000 */
[----:B------:R-:W-:-:S02]  /*0ae0*/  LOP3.LUT R19, R22, 0xffffff80, RZ, 0xc0, !PT ;  /* 0xffffff8016137812 */ /* 0x000fc400078ec0ff */
[----:B------:R-:W-:Y:S02]  /*0af0*/  SHF.R.S32.HI R7, RZ, 0x4, R6 ;  /* 0x00000004ff077819 */ /* 0x000fe40000011406 */
[----:B------:R-:W-:Y:S01]  /*0b00*/  LEA.HI R17, R3, R0, RZ, 0x5 ;  /* 0x0000000003117211 */ /* 0x000fe200078f28ff */
[----:B------:R-:W-:Y:S01]  /*0b10*/  IMAD.IADD R19, R0, 0x1, -R19 ;  /* 0x0000000100137824 */ /* 0x000fe200078e0a13 */
[C---:B------:R-:W-:Y:S02]  /*0b20*/  LEA.HI R8, R6.reuse, R7, RZ, 0x1 ;  /* 0x0000000706087211 */ /* 0x040fe400078f08ff */
[----:B------:R-:W-:Y:S02]  /*0b30*/  LOP3.LUT R3, R6, 0x7fffff0, RZ, 0xc0, !PT ;  /* 0x07fffff006037812 */ /* 0x000fe400078ec0ff */
[----:B------:R-:W-:Y:S02]  /*0b40*/  SHF.R.S32.HI R4, RZ, 0x1f, R19 ;  /* 0x0000001fff047819 */ /* 0x000fe40000011413 */
[----:B------:R-:W-:Y:S01]  /*0b50*/  SHF.R.S32.HI R17, RZ, 0x5, R17 ;  /* 0x00000005ff117819 */ /* 0x000fe20000011411 */
[----:B------:R-:W-:Y:S01]  /*0b60*/  IMAD.IADD R0, R0, 0x1, -R3 ;  /* 0x0000000100007824 */ /* 0x000fe200078e0a03 */
[----:B------:R-:W-:Y:S01]  /*0b70*/  LEA.HI R5, R4, R19, RZ, 0x2 ;  /* 0x0000001304057211 */ /* 0x000fe200078f10ff */
[----:B-1----:R-:W-:Y:S01]  /*0b80*/  ULEA UR48, UR49, UR48, 0x18 ;  /* 0x0000003031307291 */ /* 0x002fe2000f8ec03f */
[----:B------:R-:W-:Y:S01]  /*0b90*/  LOP3.LUT R8, R8, 0x1ffffffe, RZ, 0xc0, !PT ;  /* 0x1ffffffe08087812 */ /* 0x000fe200078ec0ff */
[----:B------:R-:W-:Y:S01]  /*0ba0*/  IMAD R3, R17, 0x10, R0 ;  /* 0x0000001011037824 */ /* 0x000fe200078e0200 */
[----:B------:R-:W-:-:S02]  /*0bb0*/  SHF.R.S32.HI R6, RZ, 0x2, R5 ;  /* 0x00000002ff067819 */ /* 0x000fc40000011405 */
[----:B------:R-:W-:Y:S01]  /*0bc0*/  SHF.R.S32.HI R9, RZ, 0x1f, R5 ;  /* 0x0000001fff097819 */ /* 0x000fe20000011405 */
[----:B------:R-:W-:Y:S01]  /*0bd0*/  IMAD.IADD R8, R7, 0x1, -R8 ;  /* 0x0000000107087824 */ /* 0x000fe200078e0a08 */
[----:B------:R-:W-:Y:S01]  /*0be0*/  SHF.R.S32.HI R22, RZ, 0x7, R22 ;  /* 0x00000007ff167819 */ /* 0x000fe20000011416 */
[----:B------:R-:W-:Y:S01]  /*0bf0*/  UMOV UR4, UR48 ;  /* 0x0000003000047c82 */ /* 0x000fe20008000000 */
[----:B--2---:R-:W-:Y:S01]  /*0c00*/  UMOV UR5, UR6 ;  /* 0x0000000600057c82 */ /* 0x004fe20008000000 */
[----:B------:R-:W-:Y:S01]  /*0c10*/  LEA.HI R9, R9, R6, RZ, 0x3 ;  /* 0x0000000609097211 */ /* 0x000fe200078f18ff */
[----:B------:R-:W-:Y:S02]  /*0c20*/  IMAD R8, R3, 0x4, R8 ;  /* 0x0000000403087824 */ /* 0x000fe400078e0208 */
[----:B------:R-:W-:Y:S01]  /*0c30*/  IMAD.HI R0, R22, 0x55555556, RZ ;  /* 0x5555555616007827 */ /* 0x000fe200078e02ff */
[----:B------:R-:W-:-:S03]  /*0c40*/  LOP3.LUT R9, R9, 0xfffffff8, RZ, 0xc0, !PT ;  /* 0xfffffff809097812 */ /* 0x000fc600078ec0ff */
[----:B------:R-:W-:Y:S01]  /*0c50*/  IMAD.MOV.U32 R7, RZ, RZ, -0x2 ;  /* 0xfffffffeff077424 */ /* 0x000fe200078e00ff */
[----:B------:R-:W-:Y:S01]  /*0c60*/  LEA.HI R3, R0, R0, RZ, 0x1 ;  /* 0x0000000000037211 */ /* 0x000fe200078f08ff */
[----:B------:R-:W-:Y:S01]  /*0c70*/  IMAD.IADD R9, R6, 0x1, -R9 ;  /* 0x0000000106097824 */ /* 0x000fe200078e0a09 */
[----:B------:R-:W-:Y:S01]  /*0c80*/  LEA.HI R6, R4, R19, RZ, 0x5 ;  /* 0x0000001304067211 */ /* 0x000fe200078f28ff */
[----:B------:R-:W-:Y:S01]  /*0c90*/  IMAD.U32 R152, RZ, RZ, UR4 ;  /* 0x00000004ff987e24 */ /* 0x000fe2000f8e00ff */
[----:B------:R-:W-:Y:S01]  /*0ca0*/  LOP3.LUT R4, R5, 0x7ffffffc, RZ, 0xc0, !PT ;  /* 0x7ffffffc05047812 */ /* 0x000fe200078ec0ff */
[----:B------:R-:W-:Y:S01]  /*0cb0*/  IMAD.U32 R153, RZ, RZ, UR5 ;  /* 0x00000005ff997e24 */ /* 0x000fe2000f8e00ff */
[----:B------:R-:W-:Y:S01]  /*0cc0*/  SHF.R.S32.HI R6, RZ, 0x5, R6 ;  /* 0x00000005ff067819 */ /* 0x000fe20000011406 */
[----:B------:R-:W-:Y:S02]  /*0cd0*/  IMAD.SHL.U32 R5, R8, 0x8, RZ ;  /* 0x0000000808057824 */ /* 0x000fe400078e00ff */
[----:B------:R-:W-:-:S02]  /*0ce0*/  IMAD.IADD R4, R19, 0x1, -R4 ;  /* 0x0000000113047824 */ /* 0x000fc400078e0a04 */
[----:B------:R-:W-:Y:S02]  /*0cf0*/  IMAD R3, R3, -0x3, R22 ;  /* 0xfffffffd03037824 */ /* 0x000fe400078e0216 */
[----:B------:R-:W-:Y:S02]  /*0d00*/  IMAD R6, R6, 0x10, R9 ;  /* 0x0000001006067824 */ /* 0x000fe400078e0209 */
[----:B------:R-:W-:Y:S02]  /*0d10*/  IMAD R18, R4, R7, 0x80 ;  /* 0x0000008004127424 */ /* 0x000fe400078e0207 */
[----:B------:R-:W-:-:S04]  /*0d20*/  IMAD.WIDE R152, R5, 0x2, R152 ;  /* 0x0000000205987825 */ /* 0x000fc800078e0298 */
[----:B------:R-:W-:-:S07]  /*0d30*/  IMAD R16, R3, 0x40, R6 ;  /* 0x0000004003107824 */ /* 0x000fce00078e0206 */
.L_x_33:
[----:B------:R-:W-:Y:S01]  /*0d40*/  ULDC UR4, c[0x0][0xda8] ;  /* 0x00036a0000047ab9 */ /* 0x000fe20000000800 */
[----:B------:R-:W-:Y:S01]  /*0d50*/  ULDC UR43, c[0x0][0xdb4] ;  /* 0x00036d00002b7ab9 */ /* 0x000fe20000000800 */
[----:B------:R-:W-:Y:S01]  /*0d60*/  UISETP.NE.AND UP1, UPT, UR4, 0x1, UPT ;  /* 0x000000010400788c */ /* 0x000fe2000bf25270 */
[----:B-1----:R-:W-:Y:S01]  /*0d70*/  IMAD.MOV.U32 R3, RZ, RZ, 0x3f800000 ;  /* 0x3f800000ff037424 */ /* 0x002fe200078e00ff */
[----:B------:R-:W-:Y:S01]  /*0d80*/  UISETP.NE.AND UP2, UPT, UR43, 0x1, UPT ;  /* 0x000000012b00788c */ /* 0x000fe2000bf45270 */
[----:B------:R-:W-:Y:S01]  /*0d90*/  IMAD.MOV.U32 R0, RZ, RZ, 0x3f800000 ;  /* 0x3f800000ff007424 */ /* 0x000fe200078e00ff */
[----:B------:R-:W-:Y:S01]  /*0da0*/  ULDC.64 UR4, c[0x0][0x990] ;  /* 0x0002640000047ab9 */ /* 0x000fe20000000a00 */
[----:B------:R-:W-:Y:S01]  /*0db0*/  UMOV UR42, UR39 ;  /* 0x00000027002a7c82 */ /* 0x000fe20008000000 */
[----:B------:R-:W-:Y:S01]  /*0dc0*/  UISETP.NE.U32.AND UP0, UPT, UR4, URZ, UPT ;  /* 0x0000003f0400728c */ /* 0x000fe2000bf05070 */
[----:B------:R-:W1:Y:S01]  /*0dd0*/  SHFL.IDX PT, R8, R22, RZ, 0x1f ;  /* 0x00001fff16087589 */ /* 0x000e6200000e0000 */
[----:B------:R-:W-:-:S02]  /*0de0*/  ULDC UR54, c[0x0][0x404] ;  /* 0x0001010000367ab9 */ /* 0x000fc40000000800 */
[----:B------:R-:W-:Y:S01]  /*0df0*/  UISETP.NE.AND.EX UP0, UPT, UR5, URZ, UPT, UP0 ;  /* 0x0000003f0500728c */ /* 0x000fe2000bf05300 */
[----:B------:R-:W-:Y:S01]  /*0e00*/  @UP1 ULDC UR6, c[0x0][0xdac] ;  /* 0x00036b0000061ab9 */ /* 0x000fe20000000800 */
[----:B------:R-:W-:Y:S01]  /*0e10*/  @UP1 ULDC UR8, c[0x0][0xdb0] ;  /* 0x00036c0000081ab9 */ /* 0x000fe20000000800 */
[----:B------:R-:W-:Y:S01]  /*0e20*/  UIMAD.WIDE.U32 UR6, UR39, UR6, URZ ;  /* 0x00000006270672a5 */ /* 0x000fe2000f8e003f */
[----:B------:R-:W-:Y:S02]  /*0e30*/  @UP2 ULDC.64 UR10, c[0x0][0xdb8] ;  /* 0x00036e00000a2ab9 */ /* 0x000fe40000000a00 */
[----:B------:R-:W-:Y:S01]  /*0e40*/  PLOP3.LUT P0, PT, PT, PT, UP0, 0x80, 0x0 ;  /* 0x000000000000781c */ /* 0x000fe20003f0f008 */
[----:B------:R-:W-:-:S03]  /*0e50*/  @UP1 USHF.R.U32.HI UR42, URZ, UR8, UR7 ;  /* 0x000000083f2a1299 */ /* 0x000fc60008011607 */
[----:B------:R-:W-:Y:S01]  /*0e60*/  ULDC.64 UR6, c[0x0][0x998] ;  /* 0x0002660000067ab9 */ /* 0x000fe20000000a00 */
[----:B------:R-:W-:Y:S02]  /*0e70*/  UIMAD.WIDE.U32 UR8, UR42, UR10, URZ ;  /* 0x0000000a2a0872a5 */ /* 0x000fe4000f8e003f */
[----:B------:R-:W-:Y:S01]  /*0e80*/  UISETP.NE.U32.AND UP1, UPT, UR6, URZ, UPT ;  /* 0x0000003f0600728c */ /* 0x000fe2000bf25070 */
[----:B------:R-:W-:Y:S01]  /*0e90*/  ULDC UR10, c[0x0][0x428] ;  /* 0x00010a00000a7ab9 */ /* 0x000fe20000000800 */
[----:B------:R-:W-:Y:S02]  /*0ea0*/  UMOV UR44, UR42 ;  /* 0x0000002a002c7c82 */ /* 0x000fe40008000000 */
[----:B------:R-:W-:Y:S02]  /*0eb0*/  UISETP.NE.AND.EX UP1, UPT, UR7, URZ, UPT, UP1 ;  /* 0x0000003f0700728c */ /* 0x000fe4000bf25310 */
[----:B------:R-:W-:Y:S02]  /*0ec0*/  @UP2 USHF.R.U32.HI UR44, URZ, UR11, UR9 ;  /* 0x0000000b3f2c2299 */ /* 0x000fe40008011609 */
[----:B------:R-:W-:-:S02]  /*0ed0*/  UISETP.NE.AND UP2, UPT, UR10, 0x1, UPT ;  /* 0x000000010a00788c */ /* 0x000fc4000bf45270 */
[----:B------:R-:W-:Y:S01]  /*0ee0*/  @UP0 USHF.R.S32.HI UR8, URZ, 0x1f, UR44 ;  /* 0x0000001f3f080899 */ /* 0x000fe2000801142c */
[----:B------:R-:W-:Y:S01]  /*0ef0*/  PLOP3.LUT P1, PT, PT, PT, UP1, 0x80, 0x0 ;  /* 0x000000000000781c */ /* 0x000fe20003f2f018 */
[----:B------:R-:W-:Y:S01]  /*0f00*/  @UP0 ULDC.64 UR14, c[0x0][0x9a8] ;  /* 0x00026a00000e0ab9 */ /* 0x000fe20000000a00 */
[----:B------:R-:W-:Y:S02]  /*0f10*/  UIADD3 UR11, -UR44, URZ, URZ ;  /* 0x0000003f2c0b7290 */ /* 0x000fe4000fffe13f */
[----:B------:R-:W-:Y:S02]  /*0f20*/  @UP0 UIMAD UR10, UR8, UR14, URZ ;  /* 0x0000000e080a02a4 */ /* 0x000fe4000f8e023f */
[----:B------:R-:W-:Y:S02]  /*0f30*/  @UP0 UIMAD.WIDE.U32 UR8, UR44, UR14, URZ ;  /* 0x0000000e2c0802a5 */ /* 0x000fe4000f8e003f */
[----:B------:R-:W-:Y:S02]  /*0f40*/  UIMAD UR43, UR43, UR11, UR42 ;  /* 0x0000000b2b2b72a4 */ /* 0x000fe4000f8e022a */
[----:B------:R-:W-:Y:S01]  /*0f50*/  @UP1 USHF.R.S32.HI UR14, URZ, 0x1f, UR44 ;  /* 0x0000001f3f0e1899 */ /* 0x000fe2000801142c */
[----:B------:R-:W-:Y:S01]  /*0f60*/  @UP1 ULDC.64 UR16, c[0x0][0x9b8] ;  /* 0x00026e0000101ab9 */ /* 0x000fe20000000a00 */
[----:B------:R-:W-:Y:S01]  /*0f70*/  @UP0 UIMAD UR15, UR44, UR15, UR10 ;  /* 0x0000000f2c0f02a4 */ /* 0x000fe2000f8e020a */
[----:B------:R-:W-:Y:S01]  /*0f80*/  @UP2 ULDC UR12, c[0x0][0x42c] ;  /* 0x00010b00000c2ab9 */ /* 0x000fe20000000800 */
[----:B------:R-:W-:-:S02]  /*0f90*/  @UP1 UIMAD.WIDE.U32 UR10, UR44, UR16, URZ ;  /* 0x000000102c0a12a5 */ /* 0x000fc4000f8e003f */
[----:B------:R-:W-:Y:S02]  /*0fa0*/  UIMAD.WIDE.U32 UR12, UR43, UR12, URZ ;  /* 0x0000000c2b0c72a5 */ /* 0x000fe4000f8e003f */
[----:B------:R-:W-:Y:S01]  /*0fb0*/  @UP1 UIMAD UR16, UR14, UR16, URZ ;  /* 0x000000100e1012a4 */ /* 0x000fe2000f8e023f */
[----:B------:R-:W-:Y:S02]  /*0fc0*/  @UP2 ULDC UR18, c[0x0][0x430] ;  /* 0x00010c0000122ab9 */ /* 0x000fe40000000800 */
[----:B------:R-:W-:Y:S01]  /*0fd0*/  UMOV UR14, UR43 ;  /* 0x0000002b000e7c82 */ /* 0x000fe20008000000 */
[----:B------:R-:W-:Y:S02]  /*0fe0*/  @UP2 USHF.R.U32.HI UR14, URZ, UR18, UR13 ;  /* 0x000000123f0e2299 */ /* 0x000fe4000801160d */
[----:B------:R-:W-:Y:S02]  /*0ff0*/  @UP1 UIMAD UR16, UR44, UR17, UR16 ;  /* 0x000000112c1012a4 */ /* 0x000fe4000f8e0210 */
[----:B------:R-:W-:-:S02]  /*1000*/  @UP0 USHF.R.S32.HI UR12, URZ, 0x1f, UR14 ;  /* 0x0000001f3f0c0899 */ /* 0x000fc4000801140e */
[----:B------:R-:W-:Y:S01]  /*1010*/  @UP1 USHF.R.S32.HI UR13, URZ, 0x1f, UR14 ;  /* 0x0000001f3f0d1899 */ /* 0x000fe2000801140e */
[----:B------:R-:W-:Y:S01]  /*1020*/  @UP0 ULDC.64 UR18, c[0x0][0x9b0] ;  /* 0x00026c0000120ab9 */ /* 0x000fe20000000a00 */
[----:B------:R-:W-:Y:S02]  /*1030*/  @UP1 UIADD3 UR11, UR11, UR16, URZ ;  /* 0x000000100b0b1290 */ /* 0x000fe4000fffe03f */
[----:B------:R-:W-:Y:S01]  /*1040*/  @UP0 UIADD3 UR9, UR9, UR15, URZ ;  /* 0x0000000f09090290 */ /* 0x000fe2000fffe03f */
[----:B------:R-:W-:Y:S01]  /*1050*/  @UP1 ULDC.64 UR16, c[0x0][0x9c0] ;  /* 0x0002700000101ab9 */ /* 0x000fe20000000a00 */
[----:B------:R-:W-:Y:S02]  /*1060*/  @UP0 UIMAD UR12, UR12, UR18, URZ ;  /* 0x000000120c0c02a4 */ /* 0x000fe4000f8e023f */
[----:B------:R-:W-:Y:S02]  /*1070*/  @UP1 UIMAD UR13, UR13, UR16, URZ ;  /* 0x000000100d0d12a4 */ /* 0x000fe4000f8e023f */
[----:B------:R-:W-:-:S02]  /*1080*/  @UP0 UIMAD.WIDE.U32 UR8, UR14, UR18, UR8 ;  /* 0x000000120e0802a5 */ /* 0x000fc4000f8e0008 */
[----:B------:R-:W-:Y:S02]  /*1090*/  @UP0 UIMAD UR12, UR14, UR19, UR12 ;  /* 0x000000130e0c02a4 */ /* 0x000fe4000f8e020c */
[----:B------:R-:W-:Y:S02]  /*10a0*/  @UP1 UIMAD.WIDE.U32 UR10, UR14, UR16, UR10 ;  /* 0x000000100e0a12a5 */ /* 0x000fe4000f8e000a */
[----:B------:R-:W-:Y:S02]  /*10b0*/  @UP1 UIMAD UR13, UR14, UR17, UR13 ;  /* 0x000000110e0d12a4 */ /* 0x000fe4000f8e020d */
[----:B------:R-:W-:Y:S02]  /*10c0*/  @UP0 UIADD3 UR12, UR9, UR12, URZ ;  /* 0x0000000c090c0290 */ /* 0x000fe4000fffe03f */
[----:B------:R-:W-:Y:S02]  /*10d0*/  @UP0 ULEA UR4, UP3, UR8, UR4, 0x2 ;  /* 0x0000000408040291 */ /* 0x000fe4000f86103f */
[----:B------:R-:W-:-:S02]  /*10e0*/  @UP1 ULEA UR6, UP4, UR10, UR6, 0x2 ;  /* 0x000000060a061291 */ /* 0x000fc4000f88103f */
[----:B------:R-:W-:Y:S02]  /*10f0*/  @UP1 UIADD3 UR9, UR11, UR13, URZ ;  /* 0x0000000d0b091290 */ /* 0x000fe4000fffe03f */
[----:B------:R-:W-:Y:S01]  /*1100*/  @UP0 ULEA.HI.X UR5, UR8, UR5, UR12, 0x2, UP3 ;  /* 0x0000000508050291 */ /* 0x000fe200098f140c */
[----:B------:R-:W-:Y:S01]  /*1110*/  IMAD.U32 R4, RZ, RZ, UR4 ;  /* 0x00000004ff047e24 */ /* 0x000fe2000f8e00ff */
[----:B------:R-:W-:Y:S01]  /*1120*/  @UP1 ULEA.HI.X UR7, UR10, UR7, UR9, 0x2, UP4 ;  /* 0x000000070a071291 */ /* 0x000fe2000a0f1409 */
[----:B------:R-:W-:Y:S01]  /*1130*/  IMAD.U32 R6, RZ, RZ, UR6 ;  /* 0x00000006ff067e24 */ /* 0x000fe2000f8e00ff */
[----:B------:R-:W-:Y:S01]  /*1140*/  ULDC UR8, c[0x0][0x2e0] ;  /* 0x0000b80000087ab9 */ /* 0x000fe20000000800 */
[----:B------:R-:W-:Y:S01]  /*1150*/  ULDC UR9, c[0x0][0x988] ;  /* 0x0002620000097ab9 */ /* 0x000fe20000000800 */
[----:B------:R-:W-:Y:S01]  /*1160*/  IMAD.U32 R5, RZ, RZ, UR5 ;  /* 0x00000005ff057e24 */ /* 0x000fe2000f8e00ff */
[----:B------:R-:W-:Y:S01]  /*1170*/  @UP2 ULDC UR10, c[0x0][0x430] ;  /* 0x00010c00000a2ab9 */ /* 0x000fe20000000800 */
[----:B------:R-:W-:Y:S01]  /*1180*/  IMAD.U32 R7, RZ, RZ, UR7 ;  /* 0x00000007ff077e24 */ /* 0x000fe2000f8e00ff */
[----:B-1----:R-:W-:Y:S01]  /*1190*/  R2UR UR6, R8 ;  /* 0x00000000080672ca */ /* 0x002fe200000e0000 */
[----:B------:R-:W-:Y:S01]  /*11a0*/  ULDC.64 UR4, c[0x0][0x3f8] ;  /* 0x0000fe0000047ab9 */ /* 0x000fe20000000a00 */
[----:B------:R-:W2:Y:S04]  /*11b0*/  @P0 LDG.E R3, desc[UR50][R4.64] ;  /* 0x0000003204030981 */ /* 0x000ea8000c1e1900 */
[----:B------:R-:W2:Y:S01]  /*11c0*/  @P1 LDG.E R0, desc[UR50][R6.64] ;  /* 0x0000003206001981 */ /* 0x000ea2000c1e1900 */
[----:B------:R-:W-:-:S02]  /*11d0*/  UISETP.NE.U32.AND UP0, UPT, UR4, URZ, UPT ;  /* 0x0000003f0400728c */ /* 0x000fc4000bf05070 */
[----:B------:R-:W-:Y:S02]  /*11e0*/  UIADD3 UR7, UR48, 0xf000, URZ ;  /* 0x0000f00030077890 */ /* 0x000fe4000fffe03f */
[----:B------:R-:W-:Y:S02]  /*11f0*/  UISETP.NE.AND.EX UP0, UPT, UR5, URZ, UPT, UP0 ;  /* 0x0000003f0500728c */ /* 0x000fe4000bf05300 */
[----:B------:R-:W-:Y:S02]  /*1200*/  UIMAD.WIDE UR4, UR6, 0x55555556, URZ ;  /* 0x55555556060478a5 */ /* 0x000fe4000f8e023f */
[----:B------:R-:W-:Y:S02]  /*1210*/  USEL UR54, UR54, 0x1, UP0 ;  /* 0x0000000136367887 */ /* 0x000fe40008000000 */
[----:B------:R-:W-:Y:S02]  /*1220*/  ULOP3.LUT UP1, URZ, UR7, 0x3ff, URZ, 0xc0, !UPT ;  /* 0x000003ff073f7892 */ /* 0x000fe4000f82c03f */
[----:B------:R-:W-:-:S02]  /*1230*/  ULEA.HI UR5, UR5, UR5, URZ, 0x1 ;  /* 0x0000000505057291 */ /* 0x000fc4000f8f083f */
[----:B------:R-:W-:Y:S02]  /*1240*/  UIMAD UR54, UR54, UR8, URZ ;  /* 0x00000008363672a4 */ /* 0x000fe4000f8e023f */
[----:B------:R-:W-:Y:S01]  /*1250*/  UIMAD UR5, UR5, -0x3, UR6 ;  /* 0xfffffffd050578a4 */ /* 0x000fe2000f8e0206 */
[----:B------:R-:W-:Y:S01]  /*1260*/  PLOP3.LUT P0, PT, PT, PT, UP1, 0x80, 0x0 ;  /* 0x000000000000781c */ /* 0x000fe20003f0f018 */
[----:B------:R-:W-:Y:S02]  /*1270*/  UIADD3 UR4, UR54, 0x7f, URZ ;  /* 0x0000007f36047890 */ /* 0x000fe4000fffe03f */
[----:B------:R-:W-:Y:S02]  /*1280*/  ULEA UR5, UR5, UR7, 0xb ;  /* 0x0000000705057291 */ /* 0x000fe4000f8e583f */
[----:B------:R-:W-:Y:S01]  /*1290*/  USHF.R.S32.HI UR6, URZ, 0x1f, UR4 ;  /* 0x0000001f3f067899 */ /* 0x000fe20008011404 */
[----:B------:R-:W-:Y:S01]  /*12a0*/  @UP2 ULDC UR8, c[0x0][0x42c] ;  /* 0x00010b0000082ab9 */ /* 0x000fe20000000800 */
[----:B------:R-:W-:-:S02]  /*12b0*/  USHF.R.U32.HI UR55, URZ, 0x4, UR5 ;  /* 0x000000043f377899 */ /* 0x000fc40008011605 */
[----:B------:R-:W-:Y:S02]  /*12c0*/  ULEA.HI UR6, UR6, UR4, URZ, 0x7 ;  /* 0x0000000406067291 */ /* 0x000fe4000f8f383f */
[----:B------:R-:W-:Y:S02]  /*12d0*/  UIMAD.WIDE.U32 UR4, UR43, UR8, URZ ;  /* 0x000000082b0472a5 */ /* 0x000fe4000f8e003f */
[----:B------:R-:W-:Y:S01]  /*12e0*/  UMOV UR41, UR43 ;  /* 0x0000002b00297c82 */ /* 0x000fe20008000000 */
[----:B------:R-:W-:Y:S02]  /*12f0*/  ULOP3.LUT UR55, UR55, 0x3fff, URZ, 0xc0, !UPT ;  /* 0x00003fff37377892 */ /* 0x000fe4000f8ec03f */
[----:B------:R-:W-:Y:S02]  /*1300*/  USHF.R.S32.HI UR45, URZ, 0x7, UR6 ;  /* 0x000000073f2d7899 */ /* 0x000fe40008011406 */
[----:B------:R-:W-:Y:S01]  /*1310*/  @UP2 USHF.R.U32.HI UR41, URZ, UR10, UR5 ;  /* 0x0000000a3f292299 */ /* 0x000fe20008011605 */
[----:B--2---:R-:W-:-:S04]  /*1320*/  FMUL.FTZ R0, R3, R0 ;  /* 0x0000000003007220 */ /* 0x004fc80000410000 */
[----:B------:R-:W-:-:S05]  /*1330*/  FMUL.FTZ R0, R0, UR9 ;  /* 0x0000000900007c20 */ /* 0x000fca0008410000 */
[----:B------:R-:W-:Y:S01]  /*1340*/  R2UR UR40, R0 ;  /* 0x00000000002872ca */ /* 0x000fe200000e0000 */
[----:B------:R-:W-:-:S14]  /*1350*/  @!P0 BRA `(.L_x_9) ;  /* 0x0000000000408947 */ /* 0x000fdc0003800000 */
[----:B------:R-:W-:Y:S01]  /*1360*/  MOV R0, 0x0 ;  /* 0x0000000000007802 */ /* 0x000fe20000000f00 */
[----:B------:R-:W-:Y:S01]  /*1370*/  ULDC.64 UR4, c[0x4][0x98] ;  /* 0x0100260000047ab9 */ /* 0x000fe20000000a00 */
[----:B------:R-:W-:Y:S01]  /*1380*/  ULDC.64 UR6, c[0x4][0x28] ;  /* 0x01000a0000067ab9 */ /* 0x000fe20000000a00 */
[----:B------:R-:W-:Y:S01]  /*1390*/  IMAD.U32 R4, RZ, RZ, UR4 ;  /* 0x00000004ff047e24 */ /* 0x000fe2000f8e00ff */
[----:B------:R1:W2:Y:S01]  /*13a0*/  LDC.64 R14, c[0x4][R0] ;  /* 0x01000000000e7b82 */ /* 0x0002a20000000a00 */
[----:B------:R-:W-:Y:S01]  /*13b0*/  IMAD.U32 R5, RZ, RZ, UR5 ;  /* 0x00000005ff057e24 */ /* 0x000fe2000f8e00ff */
[----:B------:R-:W-:Y:S01]  /*13c0*/  ULDC.64 UR4, c[0x4][0xa0] ;  /* 0x0100280000047ab9 */ /* 0x000fe20000000a00 */
[----:B------:R-:W-:Y:S02]  /*13d0*/  IMAD.U32 R10, RZ, RZ, UR6 ;  /* 0x00000006ff0a7e24 */ /* 0x000fe4000f8e00ff */
[----:B------:R-:W-:Y:S02]  /*13e0*/  IMAD.U32 R6, RZ, RZ, UR4 ;  /* 0x00000004ff067e24 */ /* 0x000fe4000f8e00ff */
[----:B------:R-:W-:-:S02]  /*13f0*/  IMAD.U32 R7, RZ, RZ, UR5 ;  /* 0x00000005ff077e24 */ /* 0x000fc4000f8e00ff */
[----:B------:R-:W-:Y:S02]  /*1400*/  IMAD.U32 R11, RZ, RZ, UR7 ;  /* 0x00000007ff0b7e24 */ /* 0x000fe4000f8e00ff */
[----:B------:R-:W-:Y:S02]  /*1410*/  IMAD.MOV.U32 R8, RZ, RZ, 0x70 ;  /* 0x00000070ff087424 */ /* 0x000fe400078e00ff */
[----:B------:R-:W-:Y:S02]  /*1420*/  IMAD.MOV.U32 R12, RZ, RZ, 0x1 ;  /* 0x00000001ff0c7424 */ /* 0x000fe400078e00ff */
[----:B-1----:R-:W-:-:S07]  /*1430*/  IMAD.MOV.U32 R13, RZ, RZ, RZ ;  /* 0x000000ffff0d7224 */ /* 0x002fce00078e00ff */
[----:B------:R-:W-:-:S07]  /*1440*/  LEPC R20, `(.L_x_9) ;  /* 0x000000001014794e */ /* 0x000fce0000000000 */
[----:B--2---:R-:W-:Y:S05]  /*1450*/  CALL.ABS.NOINC R14 ;  /* 0x000000000e007343 */ /* 0x004fea0003c00000 */
.L_x_9:
[----:B------:R-:W-:Y:S01]  /*1460*/  ULOP3.LUT UR4, UR38, 0x1, URZ, 0xc0, !UPT ;  /* 0x0000000126047892 */ /* 0x000fe2000f8ec03f */
[----:B------:R-:W-:-:S05]  /*1470*/  IMAD.U32 R3, RZ, RZ, UR47 ;  /* 0x0000002fff037e24 */ /* 0x000fca000f8e00ff */
[----:B------:R-:W-:Y:S01]  /*1480*/  IMAD.U32 R0, RZ, RZ, UR4 ;  /* 0x00000004ff007e24 */ /* 0x000fe2000f8e00ff */
[----:B------:R-:W-:-:S04]  /*1490*/  ISETP.NE.AND P0, PT, R3, 0x3, PT ;  /* 0x000000030300780c */ /* 0x000fc80003f05270 */
[----:B------:R-:W-:-:S04]  /*14a0*/  SHF.L.U32 R0, R0, 0x1f, RZ ;  /* 0x0000001f00007819 */ /* 0x000fc800000006ff */
[----:B------:R-:W1:Y:S02]  /*14b0*/  SYNCS.PHASECHK.TRANS64.TRYWAIT P1, [UR48+0x19c00], R0 ;  /* 0x019c0000ff0075a7 */ /* 0x000e640008020170 */
[----:B-1----:R-:W-:Y:S05]  /*14c0*/  @!P1 BRA `(.L_x_10) ;  /* 0x0000008000109947 */ /* 0x002fea0003800000 */
.L_x_94:
[----:B------:R-:W-:Y:S05]  /*14d0*/  @!P0 BRA `(.L_x_11) ;  /* 0x0000000000048947 */ /* 0x000fea0003800000 */
[----:B------:R-:W-:Y:S01]  /*14e0*/  BPT.TRAP 0x1 ;  /* 0x000000040000795c */ /* 0x000fe20000300000 */
.L_x_11:
[----:B-1----:R-:W-:Y:S02]  /*14f0*/  IMAD.U32 R3, RZ, RZ, UR36 ;  /* 0x00000024ff037e24 */ /* 0x002fe4000f8e00ff */
[----:B------:R-:W-:-:S03]  /*1500*/  IMAD.U32 R0, RZ, RZ, UR37 ;  /* 0x00000025ff007e24 */ /* 0x000fc6000f8e00ff */
[----:B------:R-:W-:Y:S02]  /*1510*/  LEA R3, R3, UR48, 0x3 ;  /* 0x0000003003037c11 */ /* 0x000fe4000f8e18ff */
[----:B------:R-:W-:-:S04]  /*1520*/  SHF.L.U32 R0, R0, 0x1f, RZ ;  /* 0x0000001f00007819 */ /* 0x000fc800000006ff */
[----:B------:R1:W2:Y:S01]  /*1530*/  SYNCS.PHASECHK.TRANS64.TRYWAIT P1, [R3+URZ+0x19c30], R0 ;  /* 0x019c3000030075a7 */ /* 0x0002a2000802017f */
[----:B------:R-:W-:Y:S05]  /*1540*/  @!P0 BRA `(.L_x_12) ;  /* 0x0000000000048947 */ /* 0x000fea0003800000 */
[----:B------:R-:W-:Y:S01]  /*1550*/  BPT.TRAP 0x1 ;  /* 0x000000040000795c */ /* 0x000fe20000300000 */
.L_x_12:
[----:B------:R-:W-:Y:S01]  /*1560*/  LOP3.LUT P2, RZ, R2, 0x7f, RZ, 0xc0, !PT ;  /* 0x0000007f02ff7812 */ /* 0x000fe2000784c0ff */
[----:B------:R-:W-:Y:S01]  /*1570*/  IMAD.MOV.U32 R135, RZ, RZ, RZ ;  /* 0x000000ffff877224 */ /* 0x000fe200078e00ff */
[----:B------:R-:W-:-:S11]  /*1580*/  LOP3.LUT R4, R4, 0xffffffef, RZ, 0xc0, !PT ;  /* 0xffffffef04047812 */ /* 0x000fd600078ec0ff */
[----:B------:R-:W-:Y:S01]  /*1590*/  @P2 LOP3.LUT R4, R4, 0x10, RZ, 0xfc, !PT ;  /* 0x0000001004042812 */ /* 0x000fe200078efcff */
[----:B--2---:R-:W-:Y:S06]  /*15a0*/  @P1 BRA `(.L_x_13) ;  /* 0x0000000000081947 */ /* 0x004fec0003800000 */
[----:B------:R-:W2:Y:S02]  /*15b0*/  SYNCS.PHASECHK.TRANS64.TRYWAIT P1, [R3+URZ+0x19c30], R0 ;  /* 0x019c3000030075a7 */ /* 0x000ea4000802017f */
[----:B--2---:R-:W-:Y:S05]  /*15c0*/  @!P1 BRA `(.L_x_14) ;  /* 0x0000007c00e89947 */ /* 0x004fea0003800000 */
.L_x_13:
[----:B------:R-:W-:Y:S05]  /*15d0*/  WARPSYNC.ALL ;  /* 0x0000000000007948 */ /* 0x000fea0003800000 */
[----:B------:R-:W-:Y:S01]  /*15e0*/  UIADD3 UR4, UR48, 0x13800, URZ ;  /* 0x0001380030047890 */ /* 0x000fe2000fffe03f */
[----:B------:R-:W-:Y:S01]  /*15f0*/  WARPGROUP.ARRIVE ;  /* 0x00000000000079c5 */ /* 0x000fe20000000000 */
[----:B------:R-:W-:Y:S01]  /*1600*/  ULOP3.LUT UR12, UR55, 0x10000, URZ, 0xfc, !UPT ;  /* 0x00010000370c7892 */ /* 0x000fe2000f8efc3f */
[----:B------:R-:W-:Y:S01]  /*1610*/  VIADD R4, R18, UR54 ;  /* 0x0000003612047c36 */ /* 0x000fe20008000000 */
[----:B------:R-:W-:Y:S01]  /*1620*/  USHF.R.U32.HI UR4, URZ, 0x4, UR4 ;  /* 0x000000043f047899 */ /* 0x000fe20008011604 */
[----:B------:R-:W-:Y:S01]  /*1630*/  IMAD.U32 R5, RZ, RZ, UR45 ;  /* 0x0000002dff057e24 */ /* 0x000fe2000f8e00ff */
[----:B------:R-:W-:Y:S01]  /*1640*/  UMOV UR13, 0xc0000010 ;  /* 0xc0000010000d7882 */ /* 0x000fe20000000000 */
[----:B------:R-:W-:Y:S01]  /*1650*/  UMOV UR15, 0xc0000010 ;  /* 0xc0000010000f7882 */ /* 0x000fe20000000000 */
[----:B------:R-:W-:Y:S01]  /*1660*/  ULOP3.LUT UR4, UR4, 0x3fff, URZ, 0xc0, !UPT ;  /* 0x00003fff04047892 */ /* 0x000fe2000f8ec03f */
[----:B------:R-:W-:Y:S01]  /*1670*/  IMAD R4, R5, -0x80, R4 ;  /* 0xffffff8005047824 */ /* 0x000fe200078e0204 */
[----:B------:R-:W-:Y:S01]  /*1680*/  UMOV UR5, 0xc0000010 ;  /* 0xc000001000057882 */ /* 0x000fe20000000000 */
[----:B------:R-:W-:Y:S01]  /*1690*/  UMOV UR7, 0xc0000010 ;  /* 0xc000001000077882 */ /* 0x000fe20000000000 */
[----:B------:R-:W-:Y:S01]  /*16a0*/  ULOP3.LUT UR16, UR4, 0x10000, URZ, 0xfc, !UPT ;  /* 0x0001000004107892 */ /* 0x000fe2000f8efc3f */
[----:B------:R-:W-:Y:S01]  /*16b0*/  P2R R6, PR, RZ, 0x1 ;  /* 0x00000001ff067803 */ /* 0x000fe20000000000 */
[----:B------:R-:W-:Y:S01]  /*16c0*/  UIADD3 UR4, UR12, 0x180, URZ ;  /* 0x000001800c047890 */ /* 0x000fe2000fffe03f */
[C---:B------:R-:W-:Y:S01]  /*16d0*/  ISETP.GT.AND P3, PT, R4.reuse, RZ, PT ;  /* 0x000000ff0400720c */ /* 0x040fe20003f64270 */
[----:B------:R-:W-:Y:S01]  /*16e0*/  UIMAD UR14, UR36, 0x300, UR16 ;  /* 0x00000300240e78a4 */ /* 0x000fe2000f8e0210 */
[C---:B------:R-:W-:Y:S01]  /*16f0*/  ISETP.GT.AND P1, PT, R4.reuse, 0x1, PT ;  /* 0x000000010400780c */ /* 0x040fe20003f24270 */
[----:B------:R-:W-:Y:S01]  /*1700*/  UIADD3 UR8, UR12, 0x300, URZ ;  /* 0x000003000c087890 */ /* 0x000fe2000fffe03f */
[C---:B------:R-:W-:Y:S01]  /*1710*/  ISETP.GT.AND P2, PT, R4.reuse, 0x8, PT ;  /* 0x000000080400780c */ /* 0x040fe20003f44270 */
[----:B------:R-:W-:Y:S01]  /*1720*/  UIADD3 UR6, UR14, 0x100, URZ ;  /* 0x000001000e067890 */ /* 0x000fe2000fffe03f */
[C---:B------:R-:W-:Y:S01]  /*1730*/  ISETP.GT.AND P5, PT, R4.reuse, 0x9, PT ;  /* 0x000000090400780c */ /* 0x040fe20003fa4270 */
[----:B------:R-:W-:Y:S01]  /*1740*/  UIADD3 UR10, UR14, 0x200, URZ ;  /* 0x000002000e0a7890 */ /* 0x000fe2000fffe03f */
[C---:B------:R-:W-:Y:S01]  /*1750*/  ISETP.GT.AND P4, PT, R4.reuse, 0x10, PT ;  /* 0x000000100400780c */ /* 0x040fe20003f84270 */
[----:B------:R-:W-:Y:S01]  /*1760*/  UMOV UR9, 0xc0000010 ;  /* 0xc000001000097882 */ /* 0x000fe20000000000 */
[----:B------:R-:W-:Y:S01]  /*1770*/  QGMMA.64x128x32.F32.E4M3.E4M3 R24, gdesc[UR12], RZ, !UPT, gsb0 ;  /* 0x01e000000c1879f3 */ /* 0x000fe2000c0008ff */
[----:B------:R-:W-:Y:S01]  /*1780*/  UMOV UR11, 0xc0000010 ;  /* 0xc0000010000b7882 */ /* 0x000fe20000000000 */
[C---:B------:R-:W-:Y:S01]  /*1790*/  ISETP.GT.AND P0, PT, R4.reuse, 0x59, PT ;  /* 0x000000590400780c */ /* 0x040fe20003f04270 */
[----:B------:R-:W-:Y:S01]  /*17a0*/  IMAD.U32 R9, RZ, RZ, UR40 ;  /* 0x00000028ff097e24 */ /* 0x000fe2000f8e00ff */
[----:B------:R-:W-:Y:S01]  /*17b0*/  ISETP.GT.AND P6, PT, R4, 0x60, PT ;  /* 0x000000600400780c */ /* 0x000fe20003fc4270 */
[----:B------:R-:W-:Y:S01]  /*17c0*/  UISETP.GE.AND UP0, UPT, UR54, 0x81, UPT ;  /* 0x000000813600788c */ /* 0x000fe2000bf06270 */
[----:B------:R-:W-:-:S02]  /*17d0*/  IMAD.MOV.U32 R134, RZ, RZ, R135 ;  /* 0x000000ffff867224 */ /* 0x000fc400078e0087 */
[--C-:B------:R-:W-:Y:S02]  /*17e0*/  IMAD.MOV.U32 R133, RZ, RZ, R135.reuse ;  /* 0x000000ffff857224 */ /* 0x100fe400078e0087 */
[--C-:B------:R-:W-:Y:S02]  /*17f0*/  IMAD.MOV.U32 R132, RZ, RZ, R135.reuse ;  /* 0x000000ffff847224 */ /* 0x100fe400078e0087 */
[--C-:B------:R-:W-:Y:S02]  /*1800*/  IMAD.MOV.U32 R131, RZ, RZ, R135.reuse ;  /* 0x000000ffff837224 */ /* 0x100fe400078e0087 */
[--C-:B------:R-:W-:Y:S02]  /*1810*/  IMAD.MOV.U32 R130, RZ, RZ, R135.reuse ;  /* 0x000000ffff827224 */ /* 0x100fe400078e0087 */
[--C-:B------:R-:W-:Y:S02]  /*1820*/  IMAD.MOV.U32 R129, RZ, RZ, R135.reuse ;  /* 0x000000ffff817224 */ /* 0x100fe400078e0087 */
        /* <DEDUP_REMOVED lines=39> */
[----:B------:R-:W-:Y:S01]  /*1aa0*/  IMAD.MOV.U32 R89, RZ, RZ, R135 ;  /* 0x000000ffff597224 */ /* 0x000fe200078e0087 */
[----:B------:R-:W-:Y:S02]  /*1ab0*/  WARPGROUP.DEPBAR.LE gsb0, 0x0 ;  /* 0x00008000000079c5 */ /* 0x000fe40000010000 */
[----:B------:R-:W-:-:S06]  /*1ac0*/  WARPGROUP.ARRIVE ;  /* 0x00000000000079c5 */ /* 0x000fcc0000000000 */
[----:B------:R-:W-:Y:S03]  /*1ad0*/  QGMMA.64x128x32.F32.E4M3.E4M3 R24, gdesc[UR4], R24, gsb0 ;  /* 0x01e00000041879f3 */ /* 0x000fe60008000818 */
[----:B------:R-:W-:Y:S02]  /*1ae0*/  WARPGROUP.DEPBAR.LE gsb0, 0x0 ;  /* 0x00008000000079c5 */ /* 0x000fe40000010000 */
[----:B------:R-:W-:-:S07]  /*1af0*/  WARPGROUP.ARRIVE ;  /* 0x00000000000079c5 */ /* 0x000fce0000000000 */
[----:B------:R-:W-:Y:S03]  /*1b00*/  QGMMA.64x128x32.F32.E4M3.E4M3 R24, gdesc[UR8], R24, gsb0 ;  /* 0x01e00000081879f3 */ /* 0x000fe60008000818 */
[----:B------:R-:W-:Y:S02]  /*1b10*/  WARPGROUP.DEPBAR.LE gsb0, 0x0 ;  /* 0x00008000000079c5 */ /* 0x000fe40000010000 */
[----:B------:R-:W-:Y:S02]  /*1b20*/  FSEL R26, R26, -INF , P3 ;  /* 0xff8000001a1a7808 */ /* 0x000fe40001800000 */
[----:B------:R-:W-:Y:S02]  /*1b30*/  FSEL R27, R27, -INF , P1 ;  /* 0xff8000001b1b7808 */ /* 0x000fe40000800000 */
[----:B------:R-:W-:Y:S02]  /*1b40*/  FSEL R30, R30, -INF , P2 ;  /* 0xff8000001e1e7808 */ /* 0x000fe40001000000 */
[----:B------:R-:W-:-:S02]  /*1b50*/  FMNMX.FTZ R5, R26, R27, !PT ;  /* 0x0000001b1a057209 */ /* 0x000fc40007810000 */
[----:B------:R-:W-:Y:S02]  /*1b60*/  FSEL R31, R31, -INF , P5 ;  /* 0xff8000001f1f7808 */ /* 0x000fe40002800000 */
[----:B-12---:R-:W-:Y:S02]  /*1b70*/  FMNMX.FTZ R0, R30, R5, !PT ;  /* 0x000000051e007209 */ /* 0x006fe40007810000 */
[----:B------:R-:W-:Y:S02]  /*1b80*/  FSEL R24, R24, -INF , P3 ;  /* 0xff80000018187808 */ /* 0x000fe40001800000 */
[----:B------:R-:W-:Y:S02]  /*1b90*/  ISETP.GT.AND P3, PT, R4, 0x11, PT ;  /* 0x000000110400780c */ /* 0x000fe40003f64270 */
[----:B------:R-:W-:Y:S02]  /*1ba0*/  FSEL R34, R34, -INF , P4 ;  /* 0xff80000022227808 */ /* 0x000fe40002000000 */
[----:B------:R-:W-:-:S02]  /*1bb0*/  FMNMX.FTZ R5, R31, R0, !PT ;  /* 0x000000001f057209 */ /* 0x000fc40007810000 */
[----:B------:R-:W-:Y:S02]  /*1bc0*/  FSEL R25, R25, -INF , P1 ;  /* 0xff80000019197808 */ /* 0x000fe40000800000 */
[----:B------:R-:W-:Y:S02]  /*1bd0*/  ISETP.GT.AND P1, PT, R4, 0x18, PT ;  /* 0x000000180400780c */ /* 0x000fe40003f24270 */
[----:B------:R-:W-:Y:S02]  /*1be0*/  FSEL R35, R35, -INF , P3 ;  /* 0xff80000023237808 */ /* 0x000fe40001800000 */
[----:B------:R-:W-:Y:S02]  /*1bf0*/  FMNMX.FTZ R0, R34, R5, !PT ;  /* 0x0000000522007209 */ /* 0x000fe40007810000 */
[----:B------:R-:W-:Y:S02]  /*1c00*/  FSEL R28, R28, -INF , P2 ;  /* 0xff8000001c1c7808 */ /* 0x000fe40001000000 */
[----:B------:R-:W-:-:S02]  /*1c10*/  ISETP.GT.AND P2, PT, R4, 0x19, PT ;  /* 0x000000190400780c */ /* 0x000fc40003f44270 */
[----:B------:R-:W-:Y:S02]  /*1c20*/  FSEL R38, R38, -INF , P1 ;  /* 0xff80000026267808 */ /* 0x000fe40000800000 */
[----:B------:R-:W-:Y:S02]  /*1c30*/  FMNMX.FTZ R5, R35, R0, !PT ;  /* 0x0000000023057209 */ /* 0x000fe40007810000 */
        /* <DEDUP_REMOVED lines=61> */
[----:B------:R-:W-:Y:S02]  /*2010*/  FMNMX.FTZ R5, R67, R0, !PT ;  /* 0x0000000043057209 */ /* 0x000fe40007810000 */
[----:B------:R-:W-:Y:S02]  /*2020*/  FSEL R71, R71, -INF , P0 ;  /* 0xff80000047477808 */ /* 0x000fe40000000000 */
[----:B------:R-:W-:-:S02]  /*2030*/  FMNMX.FTZ R0, R70, R5, !PT ;  /* 0x0000000546007209 */ /* 0x000fc40007810000 */
[----:B------:R-:W-:Y:S02]  /*2040*/  ISETP.GT.AND P0, PT, R4, 0x61, PT ;  /* 0x000000610400780c */ /* 0x000fe40003f04270 */
[----:B------:R-:W-:Y:S02]  /*2050*/  FSEL R74, R74, -INF , P6 ;  /* 0xff8000004a4a7808 */ /* 0x000fe40003000000 */
[----:B------:R-:W-:Y:S02]  /*2060*/  FMNMX.FTZ R5, R71, R0, !PT ;  /* 0x0000000047057209 */ /* 0x000fe40007810000 */
[----:B------:R-:W-:Y:S02]  /*2070*/  FSEL R65, R65, -INF , P1 ;  /* 0xff80000041417808 */ /* 0x000fe40000800000 */
[----:B------:R-:W-:Y:S02]  /*2080*/  ISETP.GT.AND P1, PT, R4, 0x68, PT ;  /* 0x000000680400780c */ /* 0x000fe40003f24270 */
[----:B------:R-:W-:-:S02]  /*2090*/  FSEL R75, R75, -INF , P0 ;  /* 0xff8000004b4b7808 */ /* 0x000fc40000000000 */
[----:B------:R-:W-:Y:S02]  /*20a0*/  FMNMX.FTZ R0, R74, R5, !PT ;  /* 0x000000054a007209 */ /* 0x000fe40007810000 */
[----:B------:R-:W-:Y:S02]  /*20b0*/  FSEL R68, R68, -INF , P2 ;  /* 0xff80000044447808 */ /* 0x000fe40001000000 */
[----:B------:R-:W-:Y:S02]  /*20c0*/  ISETP.GT.AND P2, PT, R4, 0x69, PT ;  /* 0x000000690400780c */ /* 0x000fe40003f44270 */
[----:B------:R-:W-:Y:S02]  /*20d0*/  FSEL R78, R78, -INF , P1 ;  /* 0xff8000004e4e7808 */ /* 0x000fe40000800000 */
[----:B------:R-:W-:Y:S02]  /*20e0*/  FMNMX.FTZ R5, R75, R0, !PT ;  /* 0x000000004b057209 */ /* 0x000fe40007810000 */
[----:B------:R-:W-:-:S02]  /*20f0*/  FSEL R64, R64, -INF , P3 ;  /* 0xff80000040407808 */ /* 0x000fc40001800000 */
[----:B------:R-:W-:Y:S02]  /*2100*/  FSEL R79, R79, -INF , P2 ;  /* 0xff8000004f4f7808 */ /* 0x000fe40001000000 */
[----:B------:R-:W-:Y:S02]  /*2110*/  FMNMX.FTZ R0, R78, R5, !PT ;  /* 0x000000054e007209 */ /* 0x000fe40007810000 */
[----:B------:R-:W-:Y:S02]  /*2120*/  ISETP.GT.AND P3, PT, R4, 0x70, PT ;  /* 0x000000700400780c */ /* 0x000fe40003f64270 */
[----:B------:R-:W-:Y:S02]  /*2130*/  FSEL R61, R61, -INF , P4 ;  /* 0xff8000003d3d7808 */ /* 0x000fe40002000000 */
[----:B------:R-:W-:Y:S02]  /*2140*/  FSEL R82, R82, -INF , P3 ;  /* 0xff80000052527808 */ /* 0x000fe40001800000 */
[----:B------:R-:W-:-:S02]  /*2150*/  FMNMX.FTZ R5, R79, R0, !PT ;  /* 0x000000004f057209 */ /* 0x000fc40007810000 */
[----:B------:R-:W-:Y:S02]  /*2160*/  ISETP.GT.AND P4, PT, R4, 0x71, PT ;  /* 0x000000710400780c */ /* 0x000fe40003f84270 */
[----:B------:R-:W-:Y:S02]  /*2170*/  FSEL R60, R60, -INF , P5 ;  /* 0xff8000003c3c7808 */ /* 0x000fe40002800000 */
[----:B------:R-:W-:Y:S02]  /*2180*/  FSEL R83, R83, -INF , P4 ;  /* 0xff80000053537808 */ /* 0x000fe40002000000 */
[----:B------:R-:W-:Y:S02]  /*2190*/  FMNMX.FTZ R0, R82, R5, !PT ;  /* 0x0000000552007209 */ /* 0x000fe40007810000 */
[----:B------:R-:W-:Y:S02]  /*21a0*/  ISETP.GT.AND P5, PT, R4, 0x78, PT ;  /* 0x000000780400780c */ /* 0x000fe40003fa4270 */
[----:B------:R-:W-:-:S02]  /*21b0*/  FMNMX.FTZ R5, R83, R0, !PT ;  /* 0x0000000053057209 */ /* 0x000fc40007810000 */
[----:B------:R-:W-:Y:S02]  /*21c0*/  FSEL R86, R86, -INF , P5 ;  /* 0xff80000056567808 */ /* 0x000fe40002800000 */
[----:B------:R-:W-:Y:S02]  /*21d0*/  ISETP.GT.AND P6, PT, R4, 0x79, PT ;  /* 0x000000790400780c */ /* 0x000fe40003fc4270 */
[----:B------:R-:W-:Y:S02]  /*21e0*/  FMNMX.FTZ R0, R86, R5, !PT ;  /* 0x0000000556007209 */ /* 0x000fe40007810000 */
[----:B------:R-:W-:Y:S02]  /*21f0*/  FSEL R87, R87, -INF , P6 ;  /* 0xff80000057577808 */ /* 0x000fe40003000000 */
[----:B------:R-:W-:Y:S02]  /*2200*/  P2R R8, PR, RZ, 0x4 ;  /* 0x00000004ff087803 */ /* 0x000fe40000000000 */
[----:B------:R-:W-:-:S02]  /*2210*/  FMNMX.FTZ R5, R87, R0, !PT ;  /* 0x0000000057057209 */ /* 0x000fc40007810000 */
[----:B------:R-:W-:Y:S02]  /*2220*/  P2R R10, PR, RZ, 0x2 ;  /* 0x00000002ff0a7803 */ /* 0x000fe40000000000 */
[----:B------:R-:W-:Y:S01]  /*2230*/  ISETP.GT.AND P1, PT, R4, 0x59, PT ;  /* 0x000000590400780c */ /* 0x000fe20003f24270 */
[----:B------:R-:W1:Y:S01]  /*2240*/  SHFL.BFLY PT, R0, R5, 0x2, 0x1f ;  /* 0x0c401f0005007f89 */ /* 0x000e6200000e0000 */
[----:B------:R-:W-:Y:S02]  /*2250*/  P2R R11, PR, RZ, 0x1 ;  /* 0x00000001ff0b7803 */ /* 0x000fe40000000000 */
[----:B------:R-:W-:Y:S02]  /*2260*/  FSEL R69, R69, -INF , P1 ;  /* 0xff80000045457808 */ /* 0x000fe40000800000 */
[----:B------:R-:W-:Y:S02]  /*2270*/  ISETP.NE.AND P1, PT, R10, RZ, PT ;  /* 0x000000ff0a00720c */ /* 0x000fe40003f25270 */
[----:B------:R-:W-:-:S02]  /*2280*/  ISETP.GT.AND P0, PT, R4, 0x60, PT ;  /* 0x000000600400780c */ /* 0x000fc40003f04270 */
[----:B------:R-:W-:Y:S02]  /*2290*/  FSEL R76, R76, -INF , P1 ;  /* 0xff8000004c4c7808 */ /* 0x000fe40000800000 */
[----:B------:R-:W-:Y:S02]  /*22a0*/  FSEL R72, R72, -INF , P0 ;  /* 0xff80000048487808 */ /* 0x000fe40000000000 */
[----:B------:R-:W-:Y:S02]  /*22b0*/  ISETP.NE.AND P0, PT, R11, RZ, PT ;  /* 0x000000ff0b00720c */ /* 0x000fe40003f05270 */
[----:B------:R-:W-:Y:S02]  /*22c0*/  FSEL R80, R80, -INF , P3 ;  /* 0xff80000050507808 */ /* 0x000fe40001800000 */
[----:B------:R-:W-:Y:S02]  /*22d0*/  FSEL R73, R73, -INF , P0 ;  /* 0xff80000049497808 */ /* 0x000fe40000000000 */
[----:B------:R-:W-:-:S02]  /*22e0*/  ISETP.NE.AND P0, PT, R6, RZ, PT ;  /* 0x000000ff0600720c */ /* 0x000fc40003f05270 */
[----:B------:R-:W-:Y:S02]  /*22f0*/  FSEL R81, R81, -INF , P4 ;  /* 0xff80000051517808 */ /* 0x000fe40002000000 */
[----:B------:R-:W-:Y:S02]  /*2300*/  FSEL R84, R84, -INF , P5 ;  /* 0xff80000054547808 */ /* 0x000fe40002800000 */
[----:B-1----:R-:W-:Y:S02]  /*2310*/  FMNMX.FTZ R7, R5, R0, !PT ;  /* 0x0000000005077209 */ /* 0x002fe40007810000 */
[----:B------:R-:W-:-:S03]  /*2320*/  FSEL R85, R85, -INF , P6 ;  /* 0xff80000055557808 */ /* 0x000fc60003000000 */
[----:B------:R-:W1:Y:S02]  /*2330*/  SHFL.BFLY PT, R0, R7, 0x1, 0x1f ;  /* 0x0c201f0007007f89 */ /* 0x000e6400000e0000 */
[----:B-1----:R-:W-:Y:S02]  /*2340*/  FMNMX.FTZ R0, R7, R0, !PT ;  /* 0x0000000007007209 */ /* 0x002fe40007810000 */
[----:B------:R-:W-:Y:S02]  /*2350*/  FMNMX.FTZ R7, R24, R25, !PT ;  /* 0x0000001918077209 */ /* 0x000fe40007810000 */
[C---:B------:R-:W-:Y:S01]  /*2360*/  FSETP.NEU.FTZ.AND P2, PT, R0.reuse, -INF , PT ;  /* 0xff8000000000780b */ /* 0x040fe20003f5d000 */
[----:B------:R-:W-:-:S05]  /*2370*/  FFMA.FTZ R88, R0, R9, -8 ;  /* 0xc100000000587423 */ /* 0x000fca0000010009 */
[----:B------:R-:W-:Y:S02]  /*2380*/  FSEL R88, R88, RZ, P2 ;  /* 0x000000ff58587208 */ /* 0x000fe40001000000 */
[----:B------:R-:W-:Y:S02]  /*2390*/  ISETP.NE.AND P2, PT, R8, RZ, PT ;  /* 0x000000ff0800720c */ /* 0x000fe40003f45270 */
[----:B------:R-:W-:Y:S01]  /*23a0*/  FMNMX.FTZ R8, R28, R7, !PT ;  /* 0x000000071c087209 */ /* 0x000fe20007810000 */
[----:B------:R-:W-:-:S01]  /*23b0*/  FFMA.FTZ R4, R26, UR40, -R88 ;  /* 0x000000281a047c23 */ /* 0x000fc20008010858 */
[--C-:B------:R-:W-:Y:S01]  /*23c0*/  FFMA.FTZ R6, R30, UR40, -R88.reuse ;  /* 0x000000281e067c23 */ /* 0x100fe20008010858 */
[----:B------:R-:W-:Y:S01]  /*23d0*/  FSEL R77, R77, -INF , P2 ;  /* 0xff8000004d4d7808 */ /* 0x000fe20001000000 */
[--C-:B------:R-:W-:Y:S01]  /*23e0*/  FFMA.FTZ R5, R27, UR40, -R88.reuse ;  /* 0x000000281b057c23 */ /* 0x100fe20008010858 */
[----:B------:R-:W-:Y:S01]  /*23f0*/  FMNMX.FTZ R7, R29, R8, !PT ;  /* 0x000000081d077209 */ /* 0x000fe20007810000 */
[--C-:B------:R-:W-:Y:S01]  /*2400*/  FFMA.FTZ R8, R34, UR40, -R88.reuse ;  /* 0x0000002822087c23 */ /* 0x100fe20008010858 */
[----:B------:R-:W-:-:S01]  /*2410*/  FFMA.FTZ R27, R55, UR40, -R88 ;  /* 0x00000028371b7c23 */ /* 0x000fc20008010858 */
[--C-:B------:R-:W-:Y:S01]  /*2420*/  FFMA.FTZ R13, R39, UR40, -R88.reuse ;  /* 0x00000028270d7c23 */ /* 0x100fe20008010858 */
[----:B------:R-:W-:Y:S01]  /*2430*/  FMNMX.FTZ R10, R32, R7, !PT ;  /* 0x00000007200a7209 */ /* 0x000fe20007810000 */
[--C-:B------:R-:W-:Y:S01]  /*2440*/  FFMA.FTZ R39, R63, UR40, -R88.reuse ;  /* 0x000000283f277c23 */ /* 0x100fe20008010858 */
[----:B------:R-:W-:Y:S01]  /*2450*/  MUFU.EX2 R4, R4 ;  /* 0x0000000400047308 */ /* 0x000fe20000000800 */
[----:B------:R-:W-:-:S01]  /*2460*/  FFMA.FTZ R11, R35, UR40, -R88 ;  /* 0x00000028230b7c23 */ /* 0x000fc20008010858 */
[----:B------:R-:W-:Y:S01]  /*2470*/  FMNMX.FTZ R7, R33, R10, !PT ;  /* 0x0000000a21077209 */ /* 0x000fe20007810000 */
[----:B------:R-:W-:-:S01]  /*2480*/  FFMA.FTZ R9, R31, UR40, -R88 ;  /* 0x000000281f097c23 */ /* 0x000fc20008010858 */
[--C-:B------:R-:W-:Y:S01]  /*2490*/  FFMA.FTZ R35, R66, UR40, -R88.reuse ;  /* 0x0000002842237c23 */ /* 0x100fe20008010858 */
[----:B------:R-:W-:-:S01]  /*24a0*/  FFMA.FTZ R15, R43, UR40, -R88 ;  /* 0x000000282b0f7c23 */ /* 0x000fc20008010858 */
[----:B------:R-:W-:Y:S01]  /*24b0*/  FMNMX.FTZ R10, R36, R7, !PT ;  /* 0x00000007240a7209 */ /* 0x000fe20007810000 */
[----:B------:R-:W-:-:S01]  /*24c0*/  FFMA.FTZ R43, R71, UR40, -R88 ;  /* 0x00000028472b7c23 */ /* 0x000fc20008010858 */
        /* <DEDUP_REMOVED lines=9> */
[----:B------:R-:W-:Y:S01]  /*2560*/  LOP3.LUT P2, RZ, R2, 0x7f, RZ, 0xc0, !PT ;  /* 0x0000007f02ff7812 */ /* 0x000fe2000784c0ff */
[--C-:B------:R-:W-:Y:S01]  /*2570*/  FFMA.FTZ R51, R79, UR40, -R88.reuse ;  /* 0x000000284f337c23 */ /* 0x100fe20008010858 */
[----:B------:R-:W-:Y:S01]  /*2580*/  FMNMX.FTZ R7, R41, R12, !PT ;  /* 0x0000000c29077209 */ /* 0x000fe20007810000 */
[--C-:B------:R-:W-:Y:S01]  /*2590*/  FFMA.FTZ R47, R75, UR40, -R88.reuse ;  /* 0x000000284b2f7c23 */ /* 0x100fe20008010858 */
[----:B------:R-:W-:-:S02]  /*25a0*/  FFMA.FTZ R59, R87, UR40, -R88 ;  /* 0x00000028573b7c23 */ /* 0x000fc40008010858 */
[----:B------:R-:W-:Y:S01]  /*25b0*/  FMNMX.FTZ R12, R44, R7, !PT ;  /* 0x000000072c0c7209 */ /* 0x000fe20007810000 */
[----:B------:R-:W1:Y:S03]  /*25c0*/  MUFU.EX2 R9, R9 ;  /* 0x0000000900097308 */ /* 0x000e660000000800 */
[----:B------:R-:W-:Y:S01]  /*25d0*/  FMNMX.FTZ R7, R45, R12, !PT ;  /* 0x0000000c2d077209 */ /* 0x000fe20007810000 */
[--C-:B------:R-:W-:Y:S01]  /*25e0*/  FFMA.FTZ R12, R42, UR40, -R88.reuse ;  /* 0x000000282a0c7c23 */ /* 0x100fe20008010858 */
[----:B------:R-:W-:-:S02]  /*25f0*/  FFMA.FTZ R42, R70, UR40, -R88 ;  /* 0x00000028462a7c23 */ /* 0x000fc40008010858 */
[----:B------:R-:W-:Y:S01]  /*2600*/  FMNMX.FTZ R14, R48, R7, !PT ;  /* 0x00000007300e7209 */ /* 0x000fe20007810000 */
[----:B------:R-:W2:Y:S03]  /*2610*/  MUFU.EX2 R8, R8 ;  /* 0x0000000800087308 */ /* 0x000ea60000000800 */
[----:B------:R-:W-:-:S04]  /*2620*/  FMNMX.FTZ R7, R49, R14, !PT ;  /* 0x0000000e31077209 */ /* 0x000fc80007810000 */
[----:B------:R-:W-:Y:S01]  /*2630*/  FMNMX.FTZ R14, R52, R7, !PT ;  /* 0x00000007340e7209 */ /* 0x000fe20007810000 */
[----:B------:R-:W-:Y:S01]  /*2640*/  MUFU.EX2 R11, R11 ;  /* 0x0000000b000b7308 */ /* 0x000fe20000000800 */
[----:B-1----:R-:W-:Y:S02]  /*2650*/  F2FP.SATFINITE.E4M3.F32.PACK_AB_MERGE_C R137, R9, R6, RZ ;  /* 0x000000060989723e */ /* 0x002fe400048070ff */
[----:B------:R-:W-:Y:S01]  /*2660*/  FMNMX.FTZ R7, R53, R14, !PT ;  /* 0x0000000e35077209 */ /* 0x000fe20007810000 */
[----:B------:R-:W-:-:S01]  /*2670*/  FFMA.FTZ R14, R46, UR40, -R88 ;  /* 0x000000282e0e7c23 */ /* 0x000fc20008010858 */
[----:B------:R-:W-:Y:S02]  /*2680*/  F2FP.SATFINITE.E4M3.F32.PACK_AB_MERGE_C R137, R5, R4, R137 ;  /* 0x000000040589723e */ /* 0x000fe40004807089 */
[----:B------:R-:W-:Y:S01]  /*2690*/  FMNMX.FTZ R20, R56, R7, !PT ;  /* 0x0000000738147209 */ /* 0x000fe20007810000 */
[----:B------:R-:W-:Y:S03]  /*26a0*/  MUFU.EX2 R10, R10 ;  /* 0x0000000a000a7308 */ /* 0x000fe60000000800 */
[----:B------:R-:W-:-:S04]  /*26b0*/  FMNMX.FTZ R7, R57, R20, !PT ;  /* 0x0000001439077209 */ /* 0x000fc80007810000 */
[----:B------:R-:W-:Y:S01]  /*26c0*/  FMNMX.FTZ R20, R60, R7, !PT ;  /* 0x000000073c147209 */ /* 0x000fe20007810000 */
[----:B------:R-:W-:Y:S03]  /*26d0*/  MUFU.EX2 R13, R13 ;  /* 0x0000000d000d7308 */ /* 0x000fe60000000800 */
[----:B------:R-:W-:Y:S01]  /*26e0*/  FMNMX.FTZ R7, R61, R20, !PT ;  /* 0x000000143d077209 */ /* 0x000fe20007810000 */
[--C-:B------:R-:W-:Y:S01]  /*26f0*/  FFMA.FTZ R20, R50, UR40, -R88.reuse ;  /* 0x0000002832147c23 */ /* 0x100fe20008010858 */
[----:B------:R-:W-:-:S02]  /*2700*/  FFMA.FTZ R50, R78, UR40, -R88 ;  /* 0x000000284e327c23 */ /* 0x000fc40008010858 */
        /* <DEDUP_REMOVED lines=14> */
[----:B------:R-:W-:-:S03]  /*27f0*/  FFMA.FTZ R30, R58, UR40, -R88 ;  /* 0x000000283a1e7c23 */ /* 0x000fc60008010858 */
[----:B------:R-:W-:Y:S01]  /*2800*/  FMNMX.FTZ R34, R80, R7, !PT ;  /* 0x0000000750227209 */ /* 0x000fe20007810000 */
[----:B------:R-:W-:Y:S03]  /*2810*/  MUFU.EX2 R20, R20 ;  /* 0x0000001400147308 */ /* 0x000fe60000000800 */
[----:B------:R-:W-:-:S04]  /*2820*/  FMNMX.FTZ R7, R81, R34, !PT ;  /* 0x0000002251077209 */ /* 0x000fc80007810000 */
[----:B------:R-:W-:Y:S01]  /*2830*/  FMNMX.FTZ R34, R84, R7, !PT ;  /* 0x0000000754227209 */ /* 0x000fe20007810000 */
[----:B------:R-:W-:Y:S03]  /*2840*/  MUFU.EX2 R23, R23 ;  /* 0x0000001700177308 */ /* 0x000fe60000000800 */
[----:B------:R-:W-:Y:S01]  /*2850*/  FMNMX.FTZ R7, R85, R34, !PT ;  /* 0x0000002255077209 */ /* 0x000fe20007810000 */
[----:B------:R-:W-:Y:S01]  /*2860*/  FFMA.FTZ R34, R62, UR40, -R88 ;  /* 0x000000283e227c23 */ /* 0x000fe20008010858 */
[----:B------:R-:W-:-:S03]  /*2870*/  IMAD.U32 R62, RZ, RZ, UR40 ;  /* 0x00000028ff3e7e24 */ /* 0x000fc6000f8e00ff */
[----:B------:R-:W1:Y:S01]  /*2880*/  SHFL.BFLY PT, R46, R7, 0x2, 0x1f ;  /* 0x0c401f00072e7f89 */ /* 0x000e6200000e0000 */
[----:B------:R-:W-:Y:S08]  /*2890*/  MUFU.EX2 R26, R26 ;  /* 0x0000001a001a7308 */ /* 0x000ff00000000800 */
[----:B------:R-:W-:Y:S08]  /*28a0*/  MUFU.EX2 R27, R27 ;  /* 0x0000001b001b7308 */ /* 0x000ff00000000800 */
[----:B------:R-:W-:Y:S01]  /*28b0*/  MUFU.EX2 R30, R30 ;  /* 0x0000001e001e7308 */ /* 0x000fe20000000800 */
[----:B-1----:R-:W-:Y:S01]  /*28c0*/  FMNMX.FTZ R55, R7, R46, !PT ;  /* 0x0000002e07377209 */ /* 0x002fe20007810000 */
[----:B------:R-:W-:-:S06]  /*28d0*/  FFMA.FTZ R46, R74, UR40, -R88 ;  /* 0x000000284a2e7c23 */ /* 0x000fcc0008010858 */
[----:B------:R-:W-:Y:S01]  /*28e0*/  MUFU.EX2 R31, R31 ;  /* 0x0000001f001f7308 */ /* 0x000fe20000000800 */
[----:B------:R-:W1:Y:S07]  /*28f0*/  SHFL.BFLY PT, R58, R55, 0x1, 0x1f ;  /* 0x0c201f00373a7f89 */ /* 0x000e6e00000e0000 */
[----:B------:R-:W-:Y:S08]  /*2900*/  MUFU.EX2 R34, R34 ;  /* 0x0000002200227308 */ /* 0x000ff00000000800 */
[----:B------:R-:W-:Y:S08]  /*2910*/  MUFU.EX2 R39, R39 ;  /* 0x0000002700277308 */ /* 0x000ff00000000800 */
[----:B------:R-:W-:Y:S01]  /*2920*/  MUFU.EX2 R35, R35 ;  /* 0x0000002300237308 */ /* 0x000fe20000000800 */
[----:B-1----:R-:W-:Y:S01]  /*2930*/  FMNMX.FTZ R7, R55, R58, !PT ;  /* 0x0000003a37077209 */ /* 0x002fe20007810000 */
[--C-:B------:R-:W-:Y:S01]  /*2940*/  FFMA.FTZ R58, R86, UR40, -R88.reuse ;  /* 0x00000028563a7c23 */ /* 0x100fe20008010858 */
[----:B------:R-:W-:-:S01]  /*2950*/  FFMA.FTZ R55, R83, UR40, -R88 ;  /* 0x0000002853377c23 */ /* 0x000fc20008010858 */
[----:B------:R-:W-:Y:S01]  /*2960*/  IMAD.MOV.U32 R88, RZ, RZ, R135 ;  /* 0x000000ffff587224 */ /* 0x000fe200078e0087 */
[C---:B------:R-:W-:Y:S01]  /*2970*/  FSETP.NEU.FTZ.AND P1, PT, R7.reuse, -INF , PT ;  /* 0xff8000000700780b */ /* 0x040fe20003f3d000 */
[----:B------:R-:W-:-:S02]  /*2980*/  FFMA.FTZ R62, R7, R62, -8 ;  /* 0xc1000000073e7423 */ /* 0x000fc4000001003e */
[----:B------:R-:W-:Y:S03]  /*2990*/  MUFU.EX2 R38, R38 ;  /* 0x0000002600267308 */ /* 0x000fe60000000800 */
[----:B------:R-:W-:Y:S02]  /*29a0*/  FSEL R62, R62, RZ, P1 ;  /* 0x000000ff3e3e7208 */ /* 0x000fe40000800000 */
[----:B------:R-:W-:-:S03]  /*29b0*/  PLOP3.LUT P1, PT, PT, PT, UP0, 0x80, 0x0 ;  /* 0x000000000000781c */ /* 0x000fc60003f2f008 */
[----:B------:R-:W-:Y:S01]  /*29c0*/  MUFU.EX2 R42, R42 ;  /* 0x0000002a002a7308 */ /* 0x000fe20000000800 */
[----:B------:R-:W-:-:S01]  /*29d0*/  FFMA.FTZ R24, R24, UR40, -R62 ;  /* 0x0000002818187c23 */ /* 0x000fc2000801083e */
[--C-:B------:R-:W-:Y:S01]  /*29e0*/  FFMA.FTZ R25, R25, UR40, -R62.reuse ;  /* 0x0000002819197c23 */ /* 0x100fe2000801083e */
[----:B------:R-:W-:-:S01]  /*29f0*/  FFMA.FTZ R63, R28, UR40, -R62 ;  /* 0x000000281c3f7c23 */ /* 0x000fc2000801083e */
[--C-:B------:R-:W-:Y:S01]  /*2a00*/  FFMA.FTZ R66, R29, UR40, -R62.reuse ;  /* 0x000000281d427c23 */ /* 0x100fe2000801083e */
[----:B------:R-:W-:-:S01]  /*2a10*/  FFMA.FTZ R28, R32, UR40, -R62 ;  /* 0x00000028201c7c23 */ /* 0x000fc2000801083e */
[--C-:B------:R-:W-:Y:S01]  /*2a20*/  FFMA.FTZ R29, R33, UR40, -R62.reuse ;  /* 0x00000028211d7c23 */ /* 0x100fe2000801083e */
[----:B------:R-:W-:-:S01]  /*2a30*/  FFMA.FTZ R45, R45, UR40, -R62 ;  /* 0x000000282d2d7c23 */ /* 0x000fc2000801083e */
        /* <DEDUP_REMOVED lines=8> */
[----:B------:R-:W1:Y:S01]  /*2ac0*/  MUFU.EX2 R25, R25 ;  /* 0x0000001900197308 */ /* 0x000e620000000800 */
[----:B------:R-:W-:-:S01]  /*2ad0*/  FFMA.FTZ R40, R56, UR40, -R62 ;  /* 0x0000002838287c23 */ /* 0x000fc2000801083e */
[--C-:B------:R-:W-:Y:S01]  /*2ae0*/  FFMA.FTZ R52, R52, UR40, -R62.reuse ;  /* 0x0000002834347c23 */ /* 0x100fe2000801083e */
[----:B------:R-:W-:-:S01]  /*2af0*/  FFMA.FTZ R53, R53, UR40, -R62 ;  /* 0x0000002835357c23 */ /* 0x000fc2000801083e */
[--C-:B------:R-:W-:Y:S01]  /*2b00*/  FFMA.FTZ R41, R57, UR40, -R62.reuse ;  /* 0x0000002839297c23 */ /* 0x100fe2000801083e */
[----:B------:R-:W-:-:S01]  /*2b10*/  FFMA.FTZ R60, R60, UR40, -R62 ;  /* 0x000000283c3c7c23 */ /* 0x000fc2000801083e */
[--C-:B------:R-:W-:Y:S01]  /*2b20*/  FFMA.FTZ R61, R61, UR40, -R62.reuse ;  /* 0x000000283d3d7c23 */ /* 0x100fe2000801083e */
[----:B------:R-:W-:-:S01]  /*2b30*/  FFMA.FTZ R64, R64, UR40, -R62 ;  /* 0x0000002840407c23 */ /* 0x000fc2000801083e */
[----:B------:R-:W3:Y:S01]  /*2b40*/  MUFU.EX2 R63, R63 ;  /* 0x0000003f003f7308 */ /* 0x000ee20000000800 */
[----:B------:R-:W-:-:S01]  /*2b50*/  FFMA.FTZ R65, R65, UR40, -R62 ;  /* 0x0000002841417c23 */ /* 0x000fc2000801083e */
[--C-:B------:R-:W-:Y:S01]  /*2b60*/  FFMA.FTZ R68, R68, UR40, -R62.reuse ;  /* 0x0000002844447c23 */ /* 0x100fe2000801083e */
[----:B------:R-:W-:-:S01]  /*2b70*/  FFMA.FTZ R69, R69, UR40, -R62 ;  /* 0x0000002845457c23 */ /* 0x000fc2000801083e */
[--C-:B------:R-:W-:Y:S01]  /*2b80*/  FFMA.FTZ R72, R72, UR40, -R62.reuse ;  /* 0x0000002848487c23 */ /* 0x100fe2000801083e */
[----:B------:R-:W-:-:S01]  /*2b90*/  FFMA.FTZ R73, R73, UR40, -R62 ;  /* 0x0000002849497c23 */ /* 0x000fc2000801083e */
[--C-:B------:R-:W-:Y:S01]  /*2ba0*/  FFMA.FTZ R76, R76, UR40, -R62.reuse ;  /* 0x000000284c4c7c23 */ /* 0x100fe2000801083e */
[----:B------:R-:W-:-:S01]  /*2bb0*/  FFMA.FTZ R77, R77, UR40, -R62 ;  /* 0x000000284d4d7c23 */ /* 0x000fc2000801083e */
[----:B------:R-:W4:Y:S01]  /*2bc0*/  MUFU.EX2 R66, R66 ;  /* 0x0000004200427308 */ /* 0x000f220000000800 */
[----:B------:R-:W-:-:S01]  /*2bd0*/  FFMA.FTZ R80, R80, UR40, -R62 ;  /* 0x0000002850507c23 */ /* 0x000fc2000801083e */
[--C-:B------:R-:W-:Y:S01]  /*2be0*/  FFMA.FTZ R81, R81, UR40, -R62.reuse ;  /* 0x0000002851517c23 */ /* 0x100fe2000801083e */
[----:B------:R-:W-:-:S01]  /*2bf0*/  FFMA.FTZ R84, R84, UR40, -R62 ;  /* 0x0000002854547c23 */ /* 0x000fc2000801083e */
[----:B------:R-:W-:-:S04]  /*2c00*/  FFMA.FTZ R62, R85, UR40, -R62 ;  /* 0x00000028553e7c23 */ /* 0x000fc8000801083e */
[----:B------:R-:W5:Y:S08]  /*2c10*/  MUFU.EX2 R28, R28 ;  /* 0x0000001c001c7308 */ /* 0x000f700000000800 */
[----:B------:R2:W-:Y:S08]  /*2c20*/  MUFU.EX2 R74, R45 ;  /* 0x0000002d004a7308 */ /* 0x0005f00000000800 */
[----:B------:R-:W5:Y:S01]  /*2c30*/  MUFU.EX2 R29, R29 ;  /* 0x0000001d001d7308 */ /* 0x000f620000000800 */
[----:B--2---:R-:W-:-:S04]  /*2c40*/  FADD.FTZ R45, R4, R5 ;  /* 0x00000005042d7221 */ /* 0x004fc80000010000 */
[----:B------:R-:W-:-:S03]  /*2c50*/  FADD.FTZ R48, R6, R45 ;  /* 0x0000002d06307221 */ /* 0x000fc60000010000 */
[----:B------:R1:W-:Y:S01]  /*2c60*/  MUFU.EX2 R71, R44 ;  /* 0x0000002c00477308 */ /* 0x0003e20000000800 */
[----:B------:R-:W-:-:S04]  /*2c70*/  FADD.FTZ R49, R9, R48 ;  /* 0x0000003009317221 */ /* 0x000fc80000010000 */
[----:B------:R-:W-:-:S03]  /*2c80*/  FADD.FTZ R56, R8, R49 ;  /* 0x0000003108387221 */ /* 0x000fc60000010000 */
[----:B------:R-:W2:Y:S01]  /*2c90*/  MUFU.EX2 R67, R67 ;  /* 0x0000004300437308 */ /* 0x000ea20000000800 */
[----:B-1----:R-:W-:-:S04]  /*2ca0*/  FADD.FTZ R44, R24, R25 ;  /* 0x00000019182c7221 */ /* 0x002fc80000010000 */
[----:B---3--:R-:W-:Y:S01]  /*2cb0*/  FADD.FTZ R45, R63, R44 ;  /* 0x0000002c3f2d7221 */ /* 0x008fe20000010000 */
[----:B------:R-:W-:Y:S01]  /*2cc0*/  @!P2 VIADD R44, R3, 0x19c40 ;  /* 0x00019c40032ca836 */ /* 0x000fe20000000000 */
[C---:B----4-:R-:W-:Y:S01]  /*2cd0*/  F2FP.SATFINITE.E4M3.F32.PACK_AB_MERGE_C R63, R66.reuse, R63, RZ ;  /* 0x0000003f423f723e */ /* 0x050fe200048070ff */
[----:B------:R-:W1:Y:S01]  /*2ce0*/  MUFU.EX2 R70, R70 ;  /* 0x0000004600467308 */ /* 0x000e620000000800 */
[----:B------:R-:W-:-:S02]  /*2cf0*/  FADD.FTZ R45, R66, R45 ;  /* 0x0000002d422d7221 */ /* 0x000fc40000010000 */
[----:B------:R-:W-:Y:S02]  /*2d00*/  @!P2 PRMT R44, RZ, 0x654, R44 ;  /* 0x00000654ff2ca816 */ /* 0x000fe4000000002c */
[----:B-----5:R-:W-:-:S01]  /*2d10*/  FADD.FTZ R48, R28, R45 ;  /* 0x0000002d1c307221 */ /* 0x020fc20000010000 */
[----:B------:R-:W-:Y:S01]  /*2d20*/  FADD.FTZ R45, R11, R56 ;  /* 0x000000380b2d7221 */ /* 0x000fe20000010000 */
[----:B------:R3:W-:Y:S01]  /*2d30*/  @!P2 SYNCS.ARRIVE.TRANS64.RED.A1T0 RZ, [R44+URZ], RZ ;  /* 0x000000ff2cffa9a7 */ /* 0x0007e2000810043f */
[----:B------:R-:W4:Y:S01]  /*2d40*/  MUFU.EX2 R32, R32 ;  /* 0x0000002000207308 */ /* 0x000f220000000800 */
[----:B------:R-:W-:-:S01]  /*2d50*/  FADD.FTZ R48, R29, R48 ;  /* 0x000000301d307221 */ /* 0x000fc20000010000 */
[----:B------:R-:W-:Y:S01]  /*2d60*/  FADD.FTZ R56, R10, R45 ;  /* 0x0000002d0a387221 */ /* 0x000fe20000010000 */
[----:B------:R-:W-:-:S02]  /*2d70*/  F2FP.SATFINITE.E4M3.F32.PACK_AB_MERGE_C R136, R25, R24, R63 ;  /* 0x000000181988723e */ /* 0x000fc4000480703f */
[----:B--2---:R-:W-:Y:S01]  /*2d80*/  FADD.FTZ R45, R67, R48 ;  /* 0x00000030432d7221 */ /* 0x004fe20000010000 */
[----:B------:R-:W-:-:S02]  /*2d90*/  FADD.FTZ R49, R13, R56 ;  /* 0x000000380d317221 */ /* 0x000fc40000010000 */
[----:B------:R-:W2:Y:S01]  /*2da0*/  MUFU.EX2 R33, R33 ;  /* 0x0000002100217308 */ /* 0x000ea20000000800 */
[----:B-1----:R-:W-:-:S01]  /*2db0*/  FADD.FTZ R45, R70, R45 ;  /* 0x0000002d462d7221 */ /* 0x002fc20000010000 */
[----:B------:R-:W-:Y:S01]  /*2dc0*/  FADD.FTZ R56, R12, R49 ;  /* 0x000000310c387221 */ /* 0x000fe20000010000 */
[----:B------:R-:W-:-:S04]  /*2dd0*/  F2FP.SATFINITE.E4M3.F32.PACK_AB_MERGE_C R67, R70, R67, RZ ;  /* 0x000000434643723e */ /* 0x000fc800048070ff */
[----:B------:R-:W-:Y:S01]  /*2de0*/  F2FP.SATFINITE.E4M3.F32.PACK_AB_MERGE_C R138, R29, R28, R67 ;  /* 0x0000001c1d8a723e */ /* 0x000fe20004807043 */
[----:B------:R-:W1:Y:S01]  /*2df0*/  MUFU.EX2 R36, R36 ;  /* 0x0000002400247308 */ /* 0x000e620000000800 */
[----:B----4-:R-:W-:-:S01]  /*2e00*/  FADD.FTZ R48, R32, R45 ;  /* 0x0000002d20307221 */ /* 0x010fc20000010000 */
[----:B------:R-:W-:-:S04]  /*2e10*/  FADD.FTZ R45, R15, R56 ;  /* 0x000000380f2d7221 */ /* 0x000fc80000010000 */
[----:B------:R-:W-:Y:S01]  /*2e20*/  FADD.FTZ R56, R14, R45 ;  /* 0x0000002d0e387221 */ /* 0x000fe20000010000 */
[----:B------:R-:W-:Y:S01]  /*2e30*/  F2FP.SATFINITE.E4M3.F32.PACK_AB_MERGE_C R14, R21, R14, RZ ;  /* 0x0000000e150e723e */ /* 0x000fe200048070ff */
[----:B------:R-:W4:Y:S01]  /*2e40*/  MUFU.EX2 R37, R37 ;  /* 0x0000002500257308 */ /* 0x000f220000000800 */
[----:B--2---:R-:W-:-:S01]  /*2e50*/  FADD.FTZ R48, R33, R48 ;  /* 0x0000003021307221 */ /* 0x004fc20000010000 */
[----:B------:R-:W-:Y:S01]  /*2e60*/  FADD.FTZ R49, R21, R56 ;  /* 0x0000003815317221 */ /* 0x000fe20000010000 */
[----:B------:R-:W-:Y:S02]  /*2e70*/  F2FP.SATFINITE.E4M3.F32.PACK_AB_MERGE_C R141, R15, R12, R14 ;  /* 0x0000000c0f8d723e */ /* 0x000fe4000480700e */
[----:B------:R-:W-:Y:S01]  /*2e80*/  FADD.FTZ R45, R71, R48 ;  /* 0x00000030472d7221 */ /* 0x000fe20000010000 */
[----:B------:R-:W-:-:S01]  /*2e90*/  FADD.FTZ R56, R20, R49 ;  /* 0x0000003114387221 */ /* 0x000fc20000010000 */
[----:B------:R-:W-:Y:S01]  /*2ea0*/  F2FP.SATFINITE.E4M3.F32.PACK_AB_MERGE_C R49, R13, R10, RZ ;  /* 0x0000000a0d31723e */ /* 0x000fe200048070ff */
[----:B------:R-:W2:Y:S01]  /*2eb0*/  MUFU.EX2 R52, R52 ;  /* 0x0000003400347308 */ /* 0x000ea20000000800 */
[----:B------:R-:W-:-:S01]  /*2ec0*/  FADD.FTZ R45, R74, R45 ;  /* 0x0000002d4a2d7221 */ /* 0x000fc20000010000 */
[----:B------:R-:W-:-:S02]  /*2ed0*/  F2FP.SATFINITE.E4M3.F32.PACK_AB_MERGE_C R71, R74, R71, RZ ;  /* 0x000000474a47723e */ /* 0x000fc400048070ff */
[----:B------:R-:W-:Y:S01]  /*2ee0*/  F2FP.SATFINITE.E4M3.F32.PACK_AB_MERGE_C R139, R11, R8, R49 ;  /* 0x000000080b8b723e */ /* 0x000fe20004807031 */
[----:B-1----:R-:W-:Y:S01]  /*2ef0*/  FADD.FTZ R48, R36, R45 ;  /* 0x0000002d24307221 */ /* 0x002fe20000010000 */
[----:B------:R-:W-:-:S01]  /*2f00*/  FADD.FTZ R45, R23, R56 ;  /* 0x00000038172d7221 */ /* 0x000fc20000010000 */
[----:B------:R-:W-:Y:S01]  /*2f10*/  F2FP.SATFINITE.E4M3.F32.PACK_AB_MERGE_C R140, R33, R32, R71 ;  /* 0x00000020218c723e */ /* 0x000fe20004807047 */
[----:B------:R-:W1:Y:S01]  /*2f20*/  MUFU.EX2 R53, R53 ;  /* 0x0000003500357308 */ /* 0x000e620000000800 */
[----:B----4-:R-:W-:-:S01]  /*2f30*/  FADD.FTZ R9, R37, R48 ;  /* 0x0000003025097221 */ /* 0x010fc20000010000 */
[----:B------:R-:W-:Y:S01]  /*2f40*/  FADD.FTZ R10, R26, R45 ;  /* 0x0000002d1a0a7221 */ /* 0x000fe20000010000 */
[----:B------:R-:W-:-:S03]  /*2f50*/  F2FP.SATFINITE.E4M3.F32.PACK_AB_MERGE_C R26, R27, R26, RZ ;  /* 0x0000001a1b1a723e */ /* 0x000fc600048070ff */
[----:B------:R-:W-:Y:S01]  /*2f60*/  FADD.FTZ R27, R27, R10 ;  /* 0x0000000a1b1b7221 */ /* 0x000fe20000010000 */
[----:B------:R-:W-:Y:S01]  /*2f70*/  F2FP.SATFINITE.E4M3.F32.PACK_AB_MERGE_C R143, R23, R20, R26 ;  /* 0x00000014178f723e */ /* 0x000fe2000480701a */
[----:B------:R-:W4:Y:S01]  /*2f80*/  MUFU.EX2 R40, R40 ;  /* 0x0000002800287308 */ /* 0x000f220000000800 */
[----:B--2---:R-:W-:-:S01]  /*2f90*/  FADD.FTZ R6, R52, R9 ;  /* 0x0000000934067221 */ /* 0x004fc20000010000 */
[----:B------:R-:W-:-:S04]  /*2fa0*/  FADD.FTZ R10, R30, R27 ;  /* 0x0000001b1e0a7221 */ /* 0x000fc80000010000 */
[----:B------:R-:W-:Y:S02]  /*2fb0*/  FADD.FTZ R13, R31, R10 ;  /* 0x0000000a1f0d7221 */ /* 0x000fe40000010000 */
[----:B------:R-:W2:Y:S01]  /*2fc0*/  MUFU.EX2 R41, R41 ;  /* 0x0000002900297308 */ /* 0x000ea20000000800 */
[----:B-1----:R-:W-:-:S01]  /*2fd0*/  FADD.FTZ R9, R53, R6 ;  /* 0x0000000635097221 */ /* 0x002fc20000010000 */
[----:B------:R-:W-:-:S04]  /*2fe0*/  F2FP.SATFINITE.E4M3.F32.PACK_AB_MERGE_C R52, R53, R52, RZ ;  /* 0x000000343534723e */ /* 0x000fc800048070ff */
[----:B------:R-:W-:Y:S02]  /*2ff0*/  F2FP.SATFINITE.E4M3.F32.PACK_AB_MERGE_C R142, R37, R36, R52 ;  /* 0x00000024258e723e */ /* 0x000fe40004807034 */
[----:B------:R-:W1:Y:S01]  /*3000*/  MUFU.EX2 R60, R60 ;  /* 0x0000003c003c7308 */ /* 0x000e620000000800 */
[----:B----4-:R-:W-:-:S07]  /*3010*/  FADD.FTZ R6, R40, R9 ;  /* 0x0000000928067221 */ /* 0x010fce0000010000 */
[----:B------:R-:W4:Y:S01]  /*3020*/  MUFU.EX2 R61, R61 ;  /* 0x0000003d003d7308 */ /* 0x000f220000000800 */
[----:B--2---:R-:W-:-:S01]  /*3030*/  FADD.FTZ R9, R41, R6 ;  /* 0x0000000629097221 */ /* 0x004fc20000010000 */
[----:B------:R-:W-:Y:S01]  /*3040*/  FADD.FTZ R6, R34, R13 ;  /* 0x0000000d22067221 */ /* 0x000fe20000010000 */
[----:B------:R-:W-:-:S03]  /*3050*/  F2FP.SATFINITE.E4M3.F32.PACK_AB_MERGE_C R34, R39, R34, RZ ;  /* 0x000000222722723e */ /* 0x000fc600048070ff */
[----:B------:R-:W-:Y:S01]  /*3060*/  FADD.FTZ R6, R39, R6 ;  /* 0x0000000627067221 */ /* 0x000fe20000010000 */
[----:B------:R-:W-:Y:S01]  /*3070*/  F2FP.SATFINITE.E4M3.F32.PACK_AB_MERGE_C R145, R31, R30, R34 ;  /* 0x0000001e1f91723e */ /* 0x000fe20004807022 */
[----:B------:R-:W2:Y:S01]  /*3080*/  MUFU.EX2 R3, R64 ;  /* 0x0000004000037308 */ /* 0x000ea20000000800 */
[----:B-1----:R-:W-:-:S01]  /*3090*/  FADD.FTZ R4, R60, R9 ;  /* 0x000000093c047221 */ /* 0x002fc20000010000 */
[----:B------:R-:W-:-:S04]  /*30a0*/  FADD.FTZ R9, R35, R6 ;  /* 0x0000000623097221 */ /* 0x000fc80000010000 */
[----:B------:R-:W-:Y:S02]  /*30b0*/  FADD.FTZ R9, R38, R9 ;  /* 0x0000000926097221 */ /* 0x000fe40000010000 */
[----:B---3--:R-:W1:Y:S01]  /*30c0*/  MUFU.EX2 R44, R65 ;  /* 0x00000041002c7308 */ /* 0x008e620000000800 */
[----:B----4-:R-:W-:-:S01]  /*30d0*/  FADD.FTZ R4, R61, R4 ;  /* 0x000000043d047221 */ /* 0x010fc20000010000 */
[----:B------:R-:W-:Y:S01]  /*30e0*/  FADD.FTZ R6, R42, R9 ;  /* 0x000000092a067221 */ /* 0x000fe20000010000 */
[----:B------:R-:W-:-:S04]  /*30f0*/  F2FP.SATFINITE.E4M3.F32.PACK_AB_MERGE_C R60, R61, R60, RZ ;  /* 0x0000003c3d3c723e */ /* 0x000fc800048070ff */
[----:B------:R-:W-:Y:S01]  /*3100*/  F2FP.SATFINITE.E4M3.F32.PACK_AB_MERGE_C R144, R41, R40, R60 ;  /* 0x000000282990723e */ /* 0x000fe2000480703c */
[----:B------:R-:W3:Y:S01]  /*3110*/  MUFU.EX2 R68, R68 ;  /* 0x0000004400447308 */ /* 0x000ee20000000800 */
[----:B--2---:R-:W-:-:S07]  /*3120*/  FADD.FTZ R5, R3, R4 ;  /* 0x0000000403057221 */ /* 0x004fce0000010000 */
[----:B------:R-:W2:Y:S01]  /*3130*/  MUFU.EX2 R43, R43 ;  /* 0x0000002b002b7308 */ /* 0x000ea20000000800 */
[----:B-1----:R-:W-:-:S07]  /*3140*/  FADD.FTZ R5, R44, R5 ;  /* 0x000000052c057221 */ /* 0x002fce0000010000 */
[----:B------:R-:W1:Y:S01]  /*3150*/  MUFU.EX2 R69, R69 ;  /* 0x0000004500457308 */ /* 0x000e620000000800 */
[----:B---3--:R-:W-:-:S07]  /*3160*/  FADD.FTZ R4, R68, R5 ;  /* 0x0000000544047221 */ /* 0x008fce0000010000 */
[----:B------:R-:W-:Y:S01]  /*3170*/  MUFU.EX2 R50, R50 ;  /* 0x0000003200327308 */ /* 0x000fe20000000800 */
[C---:B--2---:R-:W-:Y:S01]  /*3180*/  F2FP.SATFINITE.E4M3.F32.PACK_AB_MERGE_C R42, R43.reuse, R42, RZ ;  /* 0x0000002a2b2a723e */ /* 0x044fe200048070ff */
[----:B------:R-:W-:-:S03]  /*3190*/  FADD.FTZ R43, R43, R6 ;  /* 0x000000062b2b7221 */ /* 0x000fc60000010000 */
[----:B------:R-:W-:-:S03]  /*31a0*/  F2FP.SATFINITE.E4M3.F32.PACK_AB_MERGE_C R147, R38, R35, R42 ;  /* 0x000000232693723e */ /* 0x000fc6000480702a */
[----:B------:R-:W2:Y:S01]  /*31b0*/  MUFU.EX2 R51, R51 ;  /* 0x0000003300337308 */ /* 0x000ea20000000800 */
[C---:B-1----:R-:W-:Y:S01]  /*31c0*/  F2FP.SATFINITE.E4M3.F32.PACK_AB_MERGE_C R68, R69.reuse, R68, RZ ;  /* 0x000000444544723e */ /* 0x042fe200048070ff */
[----:B------:R-:W-:-:S03]  /*31d0*/  FADD.FTZ R69, R69, R4 ;  /* 0x0000000445457221 */ /* 0x000fc60000010000 */
[----:B------:R-:W-:-:S03]  /*31e0*/  F2FP.SATFINITE.E4M3.F32.PACK_AB_MERGE_C R146, R44, R3, R68 ;  /* 0x000000032c92723e */ /* 0x000fc60004807044 */
[----:B------:R-:W1:Y:S08]  /*31f0*/  MUFU.EX2 R46, R46 ;  /* 0x0000002e002e7308 */ /* 0x000e700000000800 */
[----:B------:R-:W3:Y:S01]  /*3200*/  MUFU.EX2 R72, R72 ;  /* 0x0000004800487308 */ /* 0x000ee20000000800 */
[----:B--2---:R-:W-:-:S07]  /*3210*/  F2FP.SATFINITE.E4M3.F32.PACK_AB_MERGE_C R5, R51, R50, RZ ;  /* 0x000000323305723e */ /* 0x004fce00048070ff */
[----:B------:R-:W2:Y:S01]  /*3220*/  MUFU.EX2 R47, R47 ;  /* 0x0000002f002f7308 */ /* 0x000ea20000000800 */
[----:B-1----:R-:W-:-:S07]  /*3230*/  FADD.FTZ R6, R46, R43 ;  /* 0x0000002b2e067221 */ /* 0x002fce0000010000 */
[----:B------:R-:W1:Y:S01]  /*3240*/  MUFU.EX2 R73, R73 ;  /* 0x0000004900497308 */ /* 0x000e620000000800 */
[----:B---3--:R-:W-:-:S07]  /*3250*/  FADD.FTZ R4, R72, R69 ;  /* 0x0000004548047221 */ /* 0x008fce0000010000 */
[----:B------:R-:W3:Y:S01]  /*3260*/  MUFU.EX2 R76, R76 ;  /* 0x0000004c004c7308 */ /* 0x000ee20000000800 */
[C---:B--2---:R-:W-:Y:S01]  /*3270*/  F2FP.SATFINITE.E4M3.F32.PACK_AB_MERGE_C R149, R47.reuse, R46, R5 ;  /* 0x0000002e2f95723e */ /* 0x044fe20004807005 */
[----:B------:R-:W-:-:S04]  /*3280*/  FADD.FTZ R47, R47, R6 ;  /* 0x000000062f2f7221 */ /* 0x000fc80000010000 */
[----:B------:R-:W-:Y:S02]  /*3290*/  FADD.FTZ R50, R50, R47 ;  /* 0x0000002f32327221 */ /* 0x000fe40000010000 */
[----:B------:R-:W2:Y:S01]  /*32a0*/  MUFU.EX2 R77, R77 ;  /* 0x0000004d004d7308 */ /* 0x000ea20000000800 */
[----:B-1----:R-:W-:-:S01]  /*32b0*/  FADD.FTZ R9, R73, R4 ;  /* 0x0000000449097221 */ /* 0x002fc20000010000 */
[----:B------:R-:W-:-:S06]  /*32c0*/  FADD.FTZ R51, R51, R50 ;  /* 0x0000003233337221 */ /* 0x000fcc0000010000 */
[----:B------:R-:W-:Y:S01]  /*32d0*/  MUFU.EX2 R58, R58 ;  /* 0x0000003a003a7308 */ /* 0x000fe20000000800 */
[----:B---3--:R-:W-:-:S07]  /*32e0*/  FADD.FTZ R4, R76, R9 ;  /* 0x000000094c047221 */ /* 0x008fce0000010000 */
[----:B------:R-:W1:Y:S01]  /*32f0*/  MUFU.EX2 R59, R59 ;  /* 0x0000003b003b7308 */ /* 0x000e620000000800 */
[C---:B--2---:R-:W-:Y:S01]  /*3300*/  F2FP.SATFINITE.E4M3.F32.PACK_AB_MERGE_C R76, R77.reuse, R76, RZ ;  /* 0x0000004c4d4c723e */ /* 0x044fe200048070ff */
[----:B------:R-:W-:-:S03]  /*3310*/  FADD.FTZ R77, R77, R4 ;  /* 0x000000044d4d7221 */ /* 0x000fc60000010000 */
[----:B------:R-:W-:-:S03]  /*3320*/  F2FP.SATFINITE.E4M3.F32.PACK_AB_MERGE_C R148, R73, R72, R76 ;  /* 0x000000484994723e */ /* 0x000fc6000480704c */
[----:B------:R-:W2:Y:S08]  /*3330*/  MUFU.EX2 R54, R54 ;  /* 0x0000003600367308 */ /* 0x000eb00000000800 */
[----:B------:R-:W3:Y:S01]  /*3340*/  MUFU.EX2 R80, R80 ;  /* 0x0000005000507308 */ /* 0x000ee20000000800 */
[----:B-1----:R-:W-:-:S07]  /*3350*/  F2FP.SATFINITE.E4M3.F32.PACK_AB_MERGE_C R8, R59, R58, RZ ;  /* 0x0000003a3b08723e */ /* 0x002fce00048070ff */
[----:B------:R-:W1:Y:S01]  /*3360*/  MUFU.EX2 R55, R55 ;  /* 0x0000003700377308 */ /* 0x000e620000000800 */
[----:B--2---:R-:W-:-:S07]  /*3370*/  FADD.FTZ R6, R54, R51 ;  /* 0x0000003336067221 */ /* 0x004fce0000010000 */
[----:B------:R-:W2:Y:S01]  /*3380*/  MUFU.EX2 R81, R81 ;  /* 0x0000005100517308 */ /* 0x000ea20000000800 */
[----:B---3--:R-:W-:-:S07]  /*3390*/  FADD.FTZ R4, R80, R77 ;  /* 0x0000004d50047221 */ /* 0x008fce0000010000 */
[----:B------:R-:W-:Y:S01]  /*33a0*/  MUFU.EX2 R84, R84 ;  /* 0x0000005400547308 */ /* 0x000fe20000000800 */
[C---:B-1----:R-:W-:Y:S01]  /*33b0*/  F2FP.SATFINITE.E4M3.F32.PACK_AB_MERGE_C R151, R55.reuse, R54, R8 ;  /* 0x000000363797723e */ /* 0x042fe20004807008 */
[----:B------:R-:W-:-:S04]  /*33c0*/  FADD.FTZ R55, R55, R6 ;  /* 0x0000000637377221 */ /* 0x000fc80000010000 */
[----:B------:R-:W-:Y:S02]  /*33d0*/  FADD.FTZ R6, R58, R55 ;  /* 0x000000373a067221 */ /* 0x000fe40000010000 */
[----:B------:R-:W1:Y:S01]  /*33e0*/  MUFU.EX2 R5, R62 ;  /* 0x0000003e00057308 */ /* 0x000e620000000800 */
[----:B--2---:R-:W-:-:S01]  /*33f0*/  FADD.FTZ R9, R81, R4 ;  /* 0x0000000451097221 */ /* 0x004fc20000010000 */
[----:B------:R-:W-:Y:S01]  /*3400*/  FADD.FTZ R6, R59, R6 ;  /* 0x000000063b067221 */ /* 0x000fe20000010000 */
[----:B-1----:R-:W-:Y:S02]  /*3410*/  F2FP.SATFINITE.E4M3.F32.PACK_AB_MERGE_C R3, R5, R84, RZ ;  /* 0x000000540503723e */ /* 0x002fe400048070ff */
[----:B------:R-:W-:Y:S02]  /*3420*/  FADD.FTZ R84, R84, R9 ;  /* 0x0000000954547221 */ /* 0x000fe40000010000 */
[----:B------:R-:W-:Y:S02]  /*3430*/  F2FP.SATFINITE.E4M3.F32.PACK_AB_MERGE_C R150, R81, R80, R3 ;  /* 0x000000505196723e */ /* 0x000fe40004807003 */
[----:B------:R-:W-:Y:S01]  /*3440*/  FADD.FTZ R5, R5, R84 ;  /* 0x0000005405057221 */ /* 0x000fe20000010000 */
[----:B------:R-:W-:Y:S06]  /*3450*/  @!P1 BRA `(.L_x_15) ;  /* 0x0000001c00549947 */ /* 0x000fec0003800000 */
[----:B------:R-:W-:Y:S01]  /*3460*/  IMAD.MOV.U32 R3, RZ, RZ, R0 ;  /* 0x000000ffff037224 */ /* 0x000fe200078e0000 */
[----:B------:R-:W-:Y:S01]  /*3470*/  CS2R R134, SRZ ;  /* 0x0000000000867805 */ /* 0x000fe2000001ff00 */
[----:B------:R-:W-:Y:S01]  /*3480*/  IMAD.MOV.U32 R4, RZ, RZ, R7 ;  /* 0x000000ffff047224 */ /* 0x000fe200078e0007 */
[----:B------:R-:W-:Y:S02]  /*3490*/  CS2R R132, SRZ ;  /* 0x0000000000847805 */ /* 0x000fe4000001ff00 */
[----:B------:R-:W-:Y:S02]  /*34a0*/  CS2R R130, SRZ ;  /* 0x0000000000827805 */ /* 0x000fe4000001ff00 */
[----:B------:R-:W-:Y:S02]  /*34b0*/  CS2R R128, SRZ ;  /* 0x0000000000807805 */ /* 0x000fe4000001ff00 */
[----:B------:R-:W-:Y:S02]  /*34c0*/  CS2R R126, SRZ ;  /* 0x00000000007e7805 */ /* 0x000fe4000001ff00 */
[----:B------:R-:W-:-:S02]  /*34d0*/  CS2R R124, SRZ ;  /* 0x00000000007c7805 */ /* 0x000fc4000001ff00 */
[----:B------:R-:W-:Y:S02]  /*34e0*/  CS2R R122, SRZ ;  /* 0x00000000007a7805 */ /* 0x000fe4000001ff00 */
        /* <DEDUP_REMOVED lines=16> */
[----:B------:R-:W-:Y:S01]  /*35f0*/  CS2R R88, SRZ ;  /* 0x0000000000587805 */ /* 0x000fe2000001ff00 */
[----:B------:R-:W-:Y:S01]  /*3600*/  UIADD3 UR45, UR45, -0x2, URZ ;  /* 0xfffffffe2d2d7890 */ /* 0x000fe2000fffe03f */
[----:B------:R-:W-:Y:S01]  /*3610*/  UMOV UR17, UR37 ;  /* 0x0000002500117c82 */ /* 0x000fe20008000000 */
[----:B------:R-:W-:-:S10]  /*3620*/  UMOV UR18, UR36 ;  /* 0x0000002400127c82 */ /* 0x000fd40008000000 */
.L_x_25:
[----:B------:R-:W-:-:S04]  /*3630*/  UISETP.NE.AND UP0, UPT, UR18, 0x1, UPT ;  /* 0x000000011200788c */ /* 0x000fc8000bf05270 */
[----:B------:R-:W-:-:S04]  /*3640*/  USEL UR37, URZ, 0x1, UP0 ;  /* 0x000000013f257887 */ /* 0x000fc80008000000 */
[----:B------:R-:W-:Y:S01]  /*3650*/  ULOP3.LUT UR37, UR17, UR37, URZ, 0x3c, !UPT ;  /* 0x0000002511257292 */ /* 0x000fe2000f8e3c3f */
[----:B------:R-:W-:Y:S11]  /*3660*/  @!P0 BRA `(.L_x_16) ;  /* 0x0000000000048947 */ /* 0x000ff60003800000 */
[----:B------:R-:W-:Y:S01]  /*3670*/  BPT.TRAP 0x1 ;  /* 0x000000040000795c */ /* 0x000fe20000300000 */
.L_x_16:
[----:B------:R-:W-:Y:S01]  /*3680*/  UIADD3 UR36, UR18, 0x1, URZ ;  /* 0x0000000112247890 */ /* 0x000fe2000fffe03f */
[----:B------:R-:W-:-:S03]  /*3690*/  IMAD.U32 R0, RZ, RZ, UR37 ;  /* 0x00000025ff007e24 */ /* 0x000fc6000f8e00ff */
[----:B------:R-:W-:Y:S02]  /*36a0*/  UISETP.NE.AND UP0, UPT, UR36, 0x2, UPT ;  /* 0x000000022400788c */ /* 0x000fe4000bf05270 */
[----:B------:R-:W-:Y:S02]  /*36b0*/  SHF.L.U32 R0, R0, 0x1f, RZ ;  /* 0x0000001f00007819 */ /* 0x000fe400000006ff */
[----:B------:R-:W-:-:S04]  /*36c0*/  USEL UR36, UR36, URZ, UP0 ;  /* 0x0000003f24247287 */ /* 0x000fc80008000000 */
[----:B------:R-:W-:-:S09]  /*36d0*/  ULEA UR19, UR36, UR48, 0x3 ;  /* 0x0000003024137291 */ /* 0x000fd2000f8e183f */
[----:B------:R1:W2:Y:S01]  /*36e0*/  SYNCS.PHASECHK.TRANS64.TRYWAIT P1, [UR19+0x19c30], R0 ;  /* 0x019c3000ff0075a7 */ /* 0x0002a20008020153 */
[----:B------:R-:W-:Y:S05]  /*36f0*/  @!P0 BRA `(.L_x_17) ;  /* 0x0000000000048947 */ /* 0x000fea0003800000 */
[----:B------:R-:W-:Y:S01]  /*3700*/  BPT.TRAP 0x1 ;  /* 0x000000040000795c */ /* 0x000fe20000300000 */
.L_x_17:
[----:B--2---:R-:W-:Y:S05]  /*3710*/  @P1 BRA `(.L_x_18) ;  /* 0x0000000000081947 */ /* 0x004fea0003800000 */
[----:B------:R-:W2:Y:S02]  /*3720*/  SYNCS.PHASECHK.TRANS64.TRYWAIT P1, [UR19+0x19c30], R0 ;  /* 0x019c3000ff0075a7 */ /* 0x000ea40008020153 */
[----:B--2---:R-:W-:Y:S05]  /*3730*/  @!P1 BRA `(.L_x_19) ;  /* 0x0000005c00a09947 */ /* 0x004fea0003800000 */
.L_x_18:
[----:B------:R-:W-:Y:S01]  /*3740*/  UIMAD UR14, UR36, 0x300, UR16 ;  /* 0x00000300240e78a4 */ /* 0x000fe2000f8e0210 */
[----:B------:R-:W-:Y:S01]  /*3750*/  WARPGROUP.ARRIVE ;  /* 0x00000000000079c5 */ /* 0x000fe20000000000 */
[----:B------:R-:W-:Y:S01]  /*3760*/  UMOV UR15, 0xc0000010 ;  /* 0xc0000010000f7882 */ /* 0x000fe20000000000 */
[----:B------:R-:W-:Y:S01]  /*3770*/  UMOV UR7, 0xc0000010 ;  /* 0xc000001000077882 */ /* 0x000fe20000000000 */
[----:B------:R-:W-:Y:S02]  /*3780*/  UIADD3 UR6, UR14, 0x100, URZ ;  /* 0x000001000e067890 */ /* 0x000fe4000fffe03f */
[----:B------:R-:W-:Y:S01]  /*3790*/  UIADD3 UR10, UR14, 0x200, URZ ;  /* 0x000002000e0a7890 */ /* 0x000fe2000fffe03f */
[----:B------:R-:W-:Y:S02]  /*37a0*/  UMOV UR11, 0xc0000010 ;  /* 0xc0000010000b7882 */ /* 0x000fe40000000000 */
[----:B------:R-:W-:Y:S03]  /*37b0*/  QGMMA.64x128x32.F32.E4M3.E4M3 R24, gdesc[UR12], RZ, !UPT, gsb0 ;  /* 0x01e000000c1879f3 */ /* 0x000fe6000c0008ff */
[----:B------:R-:W-:-:S02]  /*37c0*/  WARPGROUP.DEPBAR.LE gsb0, 0x0 ;  /* 0x00008000000079c5 */ /* 0x000fc40000010000 */
[----:B------:R-:W-:-:S07]  /*37d0*/  WARPGROUP.ARRIVE ;  /* 0x00000000000079c5 */ /* 0x000fce0000000000 */
[----:B------:R-:W-:Y:S03]  /*37e0*/  QGMMA.64x128x32.F32.E4M3.E4M3 R24, gdesc[UR4], R24, gsb0 ;  /* 0x01e00000041879f3 */ /* 0x000fe60008000818 */
[----:B------:R-:W-:Y:S02]  /*37f0*/  WARPGROUP.DEPBAR.LE gsb0, 0x0 ;  /* 0x00008000000079c5 */ /* 0x000fe40000010000 */
[----:B------:R-:W-:-:S07]  /*3800*/  WARPGROUP.ARRIVE ;  /* 0x00000000000079c5 */ /* 0x000fce0000000000 */
[----:B------:R-:W-:Y:S03]  /*3810*/  QGMMA.64x128x32.F32.E4M3.E4M3 R24, gdesc[UR8], R24, gsb0 ;  /* 0x01e00000081879f3 */ /* 0x000fe60008000818 */
[----:B------:R-:W-:Y:S02]  /*3820*/  WARPGROUP.DEPBAR.LE gsb0, 0x0 ;  /* 0x00008000000079c5 */ /* 0x000fe40000010000 */
[----:B------:R-:W-:Y:S05]  /*3830*/  @!P0 BRA `(.L_x_20) ;  /* 0x0000000000048947 */ /* 0x000fea0003800000 */
[----:B------:R-:W-:Y:S01]  /*3840*/  BPT.TRAP 0x1 ;  /* 0x000000040000795c */ /* 0x000fe20000300000 */
.L_x_20:
[----:B------:R-:W-:Y:S01]  /*3850*/  ULEA UR11, UR18, UR48, 0x3 ;  /* 0x00000030120b7291 */ /* 0x000fe2000f8e183f */
[----:B-12---:R-:W-:-:S05]  /*3860*/  IMAD.U32 R0, RZ, RZ, UR17 ;  /* 0x00000011ff007e24 */ /* 0x006fca000f8e00ff */
[----:B------:R-:W-:-:S04]  /*3870*/  SHF.L.U32 R0, R0, 0x1f, RZ ;  /* 0x0000001f00007819 */ /* 0x000fc800000006ff */
[----:B------:R1:W2:Y:S01]  /*3880*/  SYNCS.PHASECHK.TRANS64.TRYWAIT P1, [UR11+0x19c50], R0 ;  /* 0x019c5000ff0075a7 */ /* 0x0002a2000802014b */
[----:B------:R-:W-:Y:S05]  /*3890*/  @!P0 BRA `(.L_x_21) ;  /* 0x0000000000048947 */ /* 0x000fea0003800000 */
[----:B------:R-:W-:Y:S01]  /*38a0*/  BPT.TRAP 0x1 ;  /* 0x000000040000795c */ /* 0x000fe20000300000 */
.L_x_21:
[----:B------:R-:W-:Y:S02]  /*38b0*/  FMNMX.FTZ R8, R24, R4, !PT ;  /* 0x0000000418087209 */ /* 0x000fe40007810000 */
[----:B------:R-:W-:Y:S02]  /*38c0*/  FMNMX.FTZ R10, R26, R3, !PT ;  /* 0x000000031a0a7209 */ /* 0x000fe40007810000 */
[----:B------:R-:W-:Y:S02]  /*38d0*/  FMNMX.FTZ R7, R25, R8, !PT ;  /* 0x0000000819077209 */ /* 0x000fe40007810000 */
[----:B------:R-:W-:Y:S02]  /*38e0*/  FMNMX.FTZ R9, R27, R10, !PT ;  /* 0x0000000a1b097209 */ /* 0x000fe40007810000 */
[----:B------:R-:W-:Y:S02]  /*38f0*/  FMNMX.FTZ R8, R28, R7, !PT ;  /* 0x000000071c087209 */ /* 0x000fe40007810000 */
[----:B------:R-:W-:-:S02]  /*3900*/  FMNMX.FTZ R10, R30, R9, !PT ;  /* 0x000000091e0a7209 */ /* 0x000fc40007810000 */
        /* <DEDUP_REMOVED lines=56> */
[----:B------:R-:W-:Y:S01]  /*3c90*/  FMNMX.FTZ R8, R85, R8, !PT ;  /* 0x0000000855087209 */ /* 0x000fe20007810000 */
[----:B--2---:R-:W-:Y:S06]  /*3ca0*/  @P1 BRA `(.L_x_22) ;  /* 0x0000000000081947 */ /* 0x004fec0003800000 */
[----:B------:R-:W2:Y:S02]  /*3cb0*/  SYNCS.PHASECHK.TRANS64.TRYWAIT P1, [UR11+0x19c50], R0 ;  /* 0x019c5000ff0075a7 */ /* 0x000ea4000802014b */
[----:B--2---:R-:W-:Y:S05]  /*3cc0*/  @!P1 BRA `(.L_x_23) ;  /* 0x0000005800549947 */ /* 0x004fea0003800000 */
.L_x_22:
[----:B------:R-:W-:Y:S01]  /*3cd0*/  UIADD3 UR6, UR48, 0x3000, URZ ;  /* 0x0000300030067890 */ /* 0x000fe2000fffe03f */
[----:B------:R-:W-:Y:S01]  /*3ce0*/  WARPGROUP.ARRIVE ;  /* 0x00000000000079c5 */ /* 0x000fe20000000000 */
[----:B------:R-:W-:Y:S01]  /*3cf0*/  UMOV UR7, 0x40000040 ;  /* 0x4000004000077882 */ /* 0x000fe20000000000 */
[----:B------:R-:W-:Y:S01]  /*3d00*/  FMNMX.FTZ R10, R87, R10, !PT ;  /* 0x0000000a570a7209 */ /* 0x000fe20007810000 */
[----:B------:R-:W-:Y:S01]  /*3d10*/  USHF.R.U32.HI UR6, URZ, 0x4, UR6 ;  /* 0x000000043f067899 */ /* 0x000fe20008011606 */
[----:B--2---:R-:W2:Y:S01]  /*3d20*/  SHFL.BFLY PT, R7, R8, 0x2, 0x1f ;  /* 0x0c401f0008077f89 */ /* 0x004ea200000e0000 */
[----:B------:R-:W-:Y:S02]  /*3d30*/  LOP3.LUT P1, RZ, R2, 0x7f, RZ, 0xc0, !PT ;  /* 0x0000007f02ff7812 */ /* 0x000fe4000782c0ff */
[----:B------:R-:W-:Y:S01]  /*3d40*/  ULOP3.LUT UR6, UR6, 0x3fff, URZ, 0xc0, !UPT ;  /* 0x00003fff06067892 */ /* 0x000fe2000f8ec03f */
[----:B------:R-:W3:Y:S03]  /*3d50*/  SHFL.BFLY PT, R11, R10, 0x2, 0x1f ;  /* 0x0c401f000a0b7f89 */ /* 0x000ee600000e0000 */
[----:B------:R-:W-:-:S04]  /*3d60*/  ULOP3.LUT UR6, UR6, 0x10000, URZ, 0xfc, !UPT ;  /* 0x0001000006067892 */ /* 0x000fc8000f8efc3f */
[----:B------:R-:W-:-:S07]  /*3d70*/  UIMAD UR10, UR18, 0x300, UR6 ;  /* 0x00000300120a78a4 */ /* 0x000fce000f8e0206 */
[----:B------:R-:W-:Y:S02]  /*3d80*/  UMOV UR6, UR10 ;  /* 0x0000000a00067c82 */ /* 0x000fe40008000000 */
[----:B------:R-:W-:Y:S01]  /*3d90*/  QGMMA.64x96x32.F32.E4M3.E4M3 R88, R136, gdesc[UR4], R88, gsb0 ;  /* 0x0160000488587df3 */ /* 0x000fe20008000858 */
[----:B------:R-:W-:Y:S01]  /*3da0*/  UIADD3 UR6, UR10, 0x2, URZ ;  /* 0x000000020a067890 */ /* 0x000fe2000fffe03f */
[----:B------:R-:W-:Y:S01]  /*3db0*/  UMOV UR7, 0x40000040 ;  /* 0x4000004000077882 */ /* 0x000fe20000000000 */
[----:B--2---:R-:W-:Y:S02]  /*3dc0*/  FMNMX.FTZ R9, R8, R7, !PT ;  /* 0x0000000708097209 */ /* 0x004fe40007810000 */
[----:B---3--:R-:W-:-:S03]  /*3dd0*/  FMNMX.FTZ R11, R10, R11, !PT ;  /* 0x0000000b0a0b7209 */ /* 0x008fc60007810000 */
[----:B-1----:R-:W1:Y:S04]  /*3de0*/  SHFL.BFLY PT, R0, R9, 0x1, 0x1f ;  /* 0x0c201f0009007f89 */ /* 0x002e6800000e0000 */
[----:B------:R-:W2:Y:S01]  /*3df0*/  SHFL.BFLY PT, R12, R11, 0x1, 0x1f ;  /* 0x0c201f000b0c7f89 */ /* 0x000ea200000e0000 */
[----:B-1----:R-:W-:Y:S02]  /*3e00*/  FMNMX.FTZ R7, R9, R0, !PT ;  /* 0x0000000009077209 */ /* 0x002fe40007810000 */
[----:B--2---:R-:W-:Y:S01]  /*3e10*/  FMNMX.FTZ R0, R11, R12, !PT ;  /* 0x0000000c0b007209 */ /* 0x004fe20007810000 */
[----:B------:R-:W-:Y:S02]  /*3e20*/  IMAD.U32 R12, RZ, RZ, UR40 ;  /* 0x00000028ff0c7e24 */ /* 0x000fe4000f8e00ff */
[----:B------:R-:W-:-:S02]  /*3e30*/  FADD.FTZ R4, -R7, R4 ;  /* 0x0000000407047221 */ /* 0x000fc40000010100 */
[----:B------:R-:W-:Y:S01]  /*3e40*/  FFMA.FTZ R8, R7, R12, -8 ;  /* 0xc100000007087423 */ /* 0x000fe2000001000c */
[----:B------:R-:W-:-:S01]  /*3e50*/  FADD.FTZ R3, -R0, R3 ;  /* 0x0000000300037221 */ /* 0x000fc20000010100 */
[----:B------:R-:W-:Y:S02]  /*3e60*/  FMUL.FTZ R4, R4, UR40 ;  /* 0x0000002804047c20 */ /* 0x000fe40008410000 */
[----:B------:R-:W-:-:S01]  /*3e70*/  FFMA.FTZ R10, R25, UR40, -R8 ;  /* 0x00000028190a7c23 */ /* 0x000fc20008010808 */
[--C-:B------:R-:W-:Y:S01]  /*3e80*/  FFMA.FTZ R25, R48, UR40, -R8.reuse ;  /* 0x0000002830197c23 */ /* 0x100fe20008010808 */
[----:B------:R-:W-:-:S01]  /*3e90*/  FFMA.FTZ R48, R65, UR40, -R8 ;  /* 0x0000002841307c23 */ /* 0x000fc20008010808 */
[----:B------:R-:W-:Y:S02]  /*3ea0*/  IMAD.U32 R65, RZ, RZ, UR40 ;  /* 0x00000028ff417e24 */ /* 0x000fe4000f8e00ff */
[----:B------:R-:W-:-:S01]  /*3eb0*/  FFMA.FTZ R9, R24, UR40, -R8 ;  /* 0x0000002818097c23 */ /* 0x000fc20008010808 */
[----:B------:R-:W-:Y:S01]  /*3ec0*/  FMUL.FTZ R3, R3, UR40 ;  /* 0x0000002803037c20 */ /* 0x000fe20008410000 */
[----:B------:R-:W-:Y:S01]  /*3ed0*/  MUFU.EX2 R4, R4 ;  /* 0x0000000400047308 */ /* 0x000fe20000000800 */
[----:B------:R-:W-:-:S01]  /*3ee0*/  FFMA.FTZ R65, R0, R65, -8 ;  /* 0xc100000000417423 */ /* 0x000fc20000010041 */
[--C-:B------:R-:W-:Y:S01]  /*3ef0*/  FFMA.FTZ R11, R28, UR40, -R8.reuse ;  /* 0x000000281c0b7c23 */ /* 0x100fe20008010808 */
[----:B------:R-:W-:-:S01]  /*3f00*/  FFMA.FTZ R12, R29, UR40, -R8 ;  /* 0x000000281d0c7c23 */ /* 0x000fc20008010808 */
[----:B------:R-:W-:Y:S01]  /*3f10*/  FFMA.FTZ R13, R32, UR40, -R8 ;  /* 0x00000028200d7c23 */ /* 0x000fe20008010808 */
[----:B------:R-:W-:-:S01]  /*3f20*/  FFMA.FTZ R26, R26, UR40, -R65 ;  /* 0x000000281a1a7c23 */ /* 0x000fc20008010841 */
[--C-:B------:R-:W-:Y:S01]  /*3f30*/  FFMA.FTZ R27, R27, UR40, -R65.reuse ;  /* 0x000000281b1b7c23 */ /* 0x100fe20008010841 */
[----:B------:R-:W-:-:S01]  /*3f40*/  FFMA.FTZ R30, R30, UR40, -R65 ;  /* 0x000000281e1e7c23 */ /* 0x000fc20008010841 */
[----:B------:R-:W1:Y:S01]  /*3f50*/  MUFU.EX2 R9, R9 ;  /* 0x0000000900097308 */ /* 0x000e620000000800 */
[----:B------:R-:W-:-:S01]  /*3f60*/  FFMA.FTZ R31, R31, UR40, -R65 ;  /* 0x000000281f1f7c23 */ /* 0x000fc20008010841 */
[----:B------:R-:W-:Y:S01]  /*3f70*/  FFMA.FTZ R34, R34, UR40, -R65 ;  /* 0x0000002822227c23 */ /* 0x000fe20008010841 */
[----:B------:R-:W-:-:S01]  /*3f80*/  FFMA.FTZ R14, R33, UR40, -R8 ;  /* 0x00000028210e7c23 */ /* 0x000fc20008010808 */
[----:B------:R-:W-:Y:S01]  /*3f90*/  FFMA.FTZ R35, R35, UR40, -R65 ;  /* 0x0000002823237c23 */ /* 0x000fe20008010841 */
[----:B------:R-:W-:-:S01]  /*3fa0*/  FFMA.FTZ R15, R36, UR40, -R8 ;  /* 0x00000028240f7c23 */ /* 0x000fc20008010808 */
[----:B------:R-:W-:Y:S01]  /*3fb0*/  FFMA.FTZ R28, R45, UR40, -R8 ;  /* 0x000000282d1c7c23 */ /* 0x000fe20008010808 */
[----:B------:R-:W-:-:S01]  /*3fc0*/  FFMA.FTZ R38, R38, UR40, -R65 ;  /* 0x0000002826267c23 */ /* 0x000fc20008010841 */
[----:B------:R-:W-:Y:S01]  /*3fd0*/  MUFU.EX2 R3, R3 ;  /* 0x0000000300037308 */ /* 0x000fe20000000800 */
[----:B------:R-:W-:-:S01]  /*3fe0*/  FFMA.FTZ R45, R68, UR40, -R8 ;  /* 0x00000028442d7c23 */ /* 0x000fc20008010808 */
[--C-:B------:R-:W-:Y:S01]  /*3ff0*/  FFMA.FTZ R20, R37, UR40, -R8.reuse ;  /* 0x0000002825147c23 */ /* 0x100fe20008010808 */
[----:B------:R-:W-:-:S01]  /*4000*/  FFMA.FTZ R29, R52, UR40, -R8 ;  /* 0x00000028341d7c23 */ /* 0x000fc20008010808 */
[----:B------:R-:W-:Y:S01]  /*4010*/  FFMA.FTZ R39, R39, UR40, -R65 ;  /* 0x0000002827277c23 */ /* 0x000fe20008010841 */
[----:B------:R-:W-:-:S01]  /*4020*/  FFMA.FTZ R52, R69, UR40, -R8 ;  /* 0x0000002845347c23 */ /* 0x000fc20008010808 */
[----:B------:R-:W-:Y:S01]  /*4030*/  FFMA.FTZ R21, R40, UR40, -R8 ;  /* 0x0000002828157c23 */ /* 0x000fe20008010808 */
[----:B------:R-:W-:-:S01]  /*4040*/  FFMA.FTZ R42, R42, UR40, -R65 ;  /* 0x000000282a2a7c23 */ /* 0x000fc20008010841 */
[----:B------:R-:W2:Y:S01]  /*4050*/  MUFU.EX2 R26, R26 ;  /* 0x0000001a001a7308 */ /* 0x000ea20000000800 */
[----:B-1----:R-:W-:-:S01]  /*4060*/  FFMA.FTZ R5, R4, R5, R9 ;  /* 0x0000000504057223 */ /* 0x002fc20000010009 */
[----:B------:R-:W-:Y:S01]  /*4070*/  FFMA.FTZ R24, R41, UR40, -R8 ;  /* 0x0000002829187c23 */ /* 0x000fe20008010808 */
[----:B------:R-:W-:-:S01]  /*4080*/  FFMA.FTZ R43, R43, UR40, -R65 ;  /* 0x000000282b2b7c23 */ /* 0x000fc20008010841 */
[----:B------:R-:W-:Y:S01]  /*4090*/  FFMA.FTZ R23, R44, UR40, -R8 ;  /* 0x000000282c177c23 */ /* 0x000fe20008010808 */
[----:B------:R-:W-:-:S01]  /*40a0*/  FFMA.FTZ R46, R46, UR40, -R65 ;  /* 0x000000282e2e7c23 */ /* 0x000fc20008010841 */
[----:B------:R-:W-:Y:S01]  /*40b0*/  FFMA.FTZ R47, R47, UR40, -R65 ;  /* 0x000000282f2f7c23 */ /* 0x000fe20008010841 */
        /* <DEDUP_REMOVED lines=9> */
[----:B------:R-:W3:Y:S01]  /*4150*/  MUFU.EX2 R27, R27 ;  /* 0x0000001b001b7308 */ /* 0x000ee20000000800 */
[----:B--2---:R-:W-:-:S01]  /*4160*/  FFMA.FTZ R6, R3, R6, R26 ;  /* 0x0000000603067223 */ /* 0x004fc2000001001a */
[----:B------:R-:W-:Y:S01]  /*4170*/  FFMA.FTZ R58, R58, UR40, -R65 ;  /* 0x000000283a3a7c23 */ /* 0x000fe20008010841 */
[----:B------:R-:W-:-:S01]  /*4180*/  FFMA.FTZ R40, R57, UR40, -R8 ;  /* 0x0000002839287c23 */ /* 0x000fc20008010808 */
[----:B------:R-:W-:Y:S01]  /*4190*/  FFMA.FTZ R59, R59, UR40, -R65 ;  /* 0x000000283b3b7c23 */ /* 0x000fe20008010841 */
[----:B------:R-:W-:-:S01]  /*41a0*/  FFMA.FTZ R37, R60, UR40, -R8 ;  /* 0x000000283c257c23 */ /* 0x000fc20008010808 */
[----:B------:R-:W-:Y:S01]  /*41b0*/  FFMA.FTZ R62, R62, UR40, -R65 ;  /* 0x000000283e3e7c23 */ /* 0x000fe20008010841 */
[----:B------:R-:W-:-:S01]  /*41c0*/  FFMA.FTZ R44, R61, UR40, -R8 ;  /* 0x000000283d2c7c23 */ /* 0x000fc20008010808 */
[----:B------:R-:W2:Y:S01]  /*41d0*/  MUFU.EX2 R11, R11 ;  /* 0x0000000b000b7308 */ /* 0x000ea20000000800 */
[----:B-1----:R-:W-:-:S01]  /*41e0*/  FADD.FTZ R68, R10, R5 ;  /* 0x000000050a447221 */ /* 0x002fc20000010000 */
[----:B------:R-:W-:Y:S01]  /*41f0*/  FFMA.FTZ R63, R63, UR40, -R65 ;  /* 0x000000283f3f7c23 */ /* 0x000fe20008010841 */
[----:B------:R-:W-:-:S01]  /*4200*/  FFMA.FTZ R56, R73, UR40, -R8 ;  /* 0x0000002849387c23 */ /* 0x000fc20008010808 */
[----:B------:R-:W-:Y:S01]  /*4210*/  FFMA.FTZ R41, R64, UR40, -R8 ;  /* 0x0000002840297c23 */ /* 0x000fe20008010808 */
[----:B------:R-:W-:-:S01]  /*4220*/  FFMA.FTZ R66, R66, UR40, -R65 ;  /* 0x0000002842427c23 */ /* 0x000fc20008010841 */
[----:B------:R-:W-:Y:S01]  /*4230*/  FFMA.FTZ R67, R67, UR40, -R65 ;  /* 0x0000002843437c23 */ /* 0x000fe20008010841 */
[----:B------:R-:W-:-:S01]  /*4240*/  FFMA.FTZ R53, R76, UR40, -R8 ;  /* 0x000000284c357c23 */ /* 0x000fc20008010808 */
[----:B------:R-:W1:Y:S01]  /*4250*/  MUFU.EX2 R30, R30 ;  /* 0x0000001e001e7308 */ /* 0x000e620000000800 */
[----:B---3--:R-:W-:-:S01]  /*4260*/  FADD.FTZ R5, R27, R6 ;  /* 0x000000061b057221 */ /* 0x008fc20000010000 */
[----:B------:R-:W-:-:S02]  /*4270*/  WARPGROUP.DEPBAR.LE gsb0, 0x0 ;  /* 0x00008000000079c5 */ /* 0x000fc40000010000 */
[----:B------:R-:W-:Y:S01]  /*4280*/  WARPGROUP.ARRIVE ;  /* 0x00000000000079c5 */ /* 0x000fe20000000000 */
[--C-:B------:R-:W-:Y:S01]  /*4290*/  FFMA.FTZ R60, R77, UR40, -R8.reuse ;  /* 0x000000284d3c7c23 */ /* 0x100fe20008010808 */
[----:B------:R-:W-:-:S01]  /*42a0*/  FFMA.FTZ R57, R80, UR40, -R8 ;  /* 0x0000002850397c23 */ /* 0x000fc20008010808 */
[----:B------:R-:W-:Y:S01]  /*42b0*/  FFMA.FTZ R64, R81, UR40, -R8 ;  /* 0x0000002851407c23 */ /* 0x000fe20008010808 */
[----:B------:R-:W3:Y:S01]  /*42c0*/  MUFU.EX2 R12, R12 ;  /* 0x0000000c000c7308 */ /* 0x000ee20000000800 */
[----:B--2---:R-:W-:-:S01]  /*42d0*/  FADD.FTZ R69, R11, R68 ;  /* 0x000000440b457221 */ /* 0x004fc20000010000 */
[----:B------:R-:W-:Y:S01]  /*42e0*/  QGMMA.64x96x32.F32.E4M3.E4M3 R88, R140, gdesc[UR4], R88, gsb0 ;  /* 0x016000048c587df3 */ /* 0x000fe20008000858 */
[----:B------:R-:W-:Y:S01]  /*42f0*/  UIADD3 UR6, UR10, 0x4, URZ ;  /* 0x000000040a067890 */ /* 0x000fe2000fffe03f */
[--C-:B------:R-:W-:Y:S01]  /*4300*/  FFMA.FTZ R61, R84, UR40, -R8.reuse ;  /* 0x00000028543d7c23 */ /* 0x100fe20008010808 */
[----:B------:R-:W-:Y:S01]  /*4310*/  UMOV UR7, 0x40000040 ;  /* 0x4000004000077882 */ /* 0x000fe20000000000 */
[----:B------:R-:W-:-:S02]  /*4320*/  FFMA.FTZ R8, R85, UR40, -R8 ;  /* 0x0000002855087c23 */ /* 0x000fc40008010808 */
[----:B------:R-:W2:Y:S01]  /*4330*/  MUFU.EX2 R31, R31 ;  /* 0x0000001f001f7308 */ /* 0x000ea20000000800 */
[----:B-1----:R-:W-:-:S07]  /*4340*/  FADD.FTZ R6, R30, R5 ;  /* 0x000000051e067221 */ /* 0x002fce0000010000 */
[----:B------:R-:W1:Y:S01]  /*4350*/  MUFU.EX2 R13, R13 ;  /* 0x0000000d000d7308 */ /* 0x000e620000000800 */
[----:B---3--:R-:W-:-:S07]  /*4360*/  FADD.FTZ R68, R12, R69 ;  /* 0x000000450c447221 */ /* 0x008fce0000010000 */
[----:B------:R-:W3:Y:S01]  /*4370*/  MUFU.EX2 R34, R34 ;  /* 0x0000002200227308 */ /* 0x000ee20000000800 */
[----:B--2---:R-:W-:-:S07]  /*4380*/  FADD.FTZ R5, R31, R6 ;  /* 0x000000061f057221 */ /* 0x004fce0000010000 */
        /* <DEDUP_REMOVED lines=9> */
[----:B---3--:R-:W-:-:S01]  /*4420*/  FADD.FTZ R69, R15, R68 ;  /* 0x000000440f457221 */ /* 0x008fc20000010000 */
[----:B------:R-:W-:-:S06]  /*4430*/  FFMA.FTZ R68, R70, UR40, -R65 ;  /* 0x0000002846447c23 */ /* 0x000fcc0008010841 */
        /* <DEDUP_REMOVED lines=9> */
[----:B-1----:R-:W-:-:S01]  /*44d0*/  FADD.FTZ R6, R42, R5 ;  /* 0x000000052a067221 */ /* 0x002fc20000010000 */
[----:B------:R-:W-:Y:S02]  /*44e0*/  WARPGROUP.DEPBAR.LE gsb0, 0x0 ;  /* 0x00008000000079c5 */ /* 0x000fe40000010000 */
[----:B------:R-:W-:-:S04]  /*44f0*/  WARPGROUP.ARRIVE ;  /* 0x00000000000079c5 */ /* 0x000fc80000000000 */
[----:B------:R-:W1:Y:S01]  /*4500*/  MUFU.EX2 R23, R23 ;  /* 0x0000001700177308 */ /* 0x000e620000000800 */
[----:B---3--:R-:W-:-:S01]  /*4510*/  FADD.FTZ R70, R24, R69 ;  /* 0x0000004518467221 */ /* 0x008fc20000010000 */
[----:B------:R-:W-:Y:S01]  /*4520*/  FFMA.FTZ R69, R71, UR40, -R65 ;  /* 0x0000002847457c23 */ /* 0x000fe20008010841 */
[----:B------:R-:W-:Y:S01]  /*4530*/  QGMMA.64x96x32.F32.E4M3.E4M3 R88, R144, gdesc[UR4], R88, gsb0 ;  /* 0x0160000490587df3 */ /* 0x000fe20008000858 */
[----:B------:R-:W-:Y:S01]  /*4540*/  UIADD3 UR6, UR10, 0x6, URZ ;  /* 0x000000060a067890 */ /* 0x000fe2000fffe03f */
[----:B--2---:R-:W-:Y:S01]  /*4550*/  FADD.FTZ R5, R43, R6 ;  /* 0x000000062b057221 */ /* 0x004fe20000010000 */
[----:B------:R-:W-:Y:S02]  /*4560*/  UMOV UR7, 0x40000040 ;  /* 0x4000004000077882 */ /* 0x000fe40000000000 */
[----:B------:R-:W2:Y:S08]  /*4570*/  MUFU.EX2 R46, R46 ;  /* 0x0000002e002e7308 */ /* 0x000eb00000000800 */
[----:B------:R-:W3:Y:S01]  /*4580*/  MUFU.EX2 R28, R28 ;  /* 0x0000001c001c7308 */ /* 0x000ee20000000800 */
[----:B-1----:R-:W-:-:S01]  /*4590*/  FADD.FTZ R71, R23, R70 ;  /* 0x0000004617477221 */ /* 0x002fc20000010000 */
[----:B------:R-:W-:-:S06]  /*45a0*/  FFMA.FTZ R70, R74, UR40, -R65 ;  /* 0x000000284a467c23 */ /* 0x000fcc0008010841 */
[----:B------:R-:W1:Y:S01]  /*45b0*/  MUFU.EX2 R47, R47 ;  /* 0x0000002f002f7308 */ /* 0x000e620000000800 */
[----:B--2---:R-:W-:-:S07]  /*45c0*/  FADD.FTZ R6, R46, R5 ;  /* 0x000000052e067221 */ /* 0x004fce0000010000 */
[----:B------:R-:W2:Y:S01]  /*45d0*/  MUFU.EX2 R25, R25 ;  /* 0x0000001900197308 */ /* 0x000ea20000000800 */
[----:B---3--:R-:W-:-:S07]  /*45e0*/  FADD.FTZ R72, R28, R71 ;  /* 0x000000471c487221 */ /* 0x008fce0000010000 */
[----:B------:R-:W3:Y:S01]  /*45f0*/  MUFU.EX2 R50, R50 ;  /* 0x0000003200327308 */ /* 0x000ee20000000800 */
[----:B-1----:R-:W-:-:S07]  /*4600*/  FADD.FTZ R5, R47, R6 ;  /* 0x000000062f057221 */ /* 0x002fce0000010000 */
[----:B------:R-:W1:Y:S01]  /*4610*/  MUFU.EX2 R32, R32 ;  /* 0x0000002000207308 */ /* 0x000e620000000800 */
[----:B--2---:R-:W-:-:S07]  /*4620*/  FADD.FTZ R71, R25, R72 ;  /* 0x0000004819477221 */ /* 0x004fce0000010000 */
[----:B------:R-:W2:Y:S01]  /*4630*/  MUFU.EX2 R51, R51 ;  /* 0x0000003300337308 */ /* 0x000ea20000000800 */
[----:B---3--:R-:W-:-:S07]  /*4640*/  FADD.FTZ R6, R50, R5 ;  /* 0x0000000532067221 */ /* 0x008fce0000010000 */
[----:B------:R-:W3:Y:S01]  /*4650*/  MUFU.EX2 R29, R29 ;  /* 0x0000001d001d7308 */ /* 0x000ee20000000800 */
[----:B-1----:R-:W-:-:S01]  /*4660*/  FADD.FTZ R72, R32, R71 ;  /* 0x0000004720487221 */ /* 0x002fc20000010000 */
[----:B------:R-:W-:-:S06]  /*4670*/  FFMA.FTZ R71, R75, UR40, -R65 ;  /* 0x000000284b477c23 */ /* 0x000fcc0008010841 */
[----:B------:R-:W1:Y:S01]  /*4680*/  MUFU.EX2 R54, R54 ;  /* 0x0000003600367308 */ /* 0x000e620000000800 */
[----:B--2---:R-:W-:-:S07]  /*4690*/  FADD.FTZ R5, R51, R6 ;  /* 0x0000000633057221 */ /* 0x004fce0000010000 */
[----:B------:R-:W2:Y:S01]  /*46a0*/  MUFU.EX2 R36, R36 ;  /* 0x0000002400247308 */ /* 0x000ea20000000800 */
[----:B---3--:R-:W-:-:S01]  /*46b0*/  FADD.FTZ R73, R29, R72 ;  /* 0x000000481d497221 */ /* 0x008fc20000010000 */
[----:B------:R-:W-:-:S06]  /*46c0*/  FFMA.FTZ R72, R78, UR40, -R65 ;  /* 0x000000284e487c23 */ /* 0x000fcc0008010841 */
        /* <DEDUP_REMOVED lines=8> */
[----:B------:R-:W-:Y:S02]  /*4750*/  WARPGROUP.DEPBAR.LE gsb0, 0x0 ;  /* 0x00008000000079c5 */ /* 0x000fe40000010000 */
[----:B------:R-:W-:-:S04]  /*4760*/  WARPGROUP.ARRIVE ;  /* 0x00000000000079c5 */ /* 0x000fc80000000000 */
[----:B------:R-:W1:Y:S01]  /*4770*/  MUFU.EX2 R59, R59 ;  /* 0x0000003b003b7308 */ /* 0x000e620000000800 */
[----:B--2---:R-:W-:-:S01]  /*4780*/  FADD.FTZ R6, R58, R5 ;  /* 0x000000053a067221 */ /* 0x004fc20000010000 */
[----:B------:R-:W-:Y:S06]  /*4790*/  QGMMA.64x96x32.F32.E4M3.E4M3 R88, R148, gdesc[UR4], R88, gsb0 ;  /* 0x0160000494587df3 */ /* 0x000fec0008000858 */
[----:B------:R-:W2:Y:S01]  /*47a0*/  MUFU.EX2 R37, R37 ;  /* 0x0000002500257308 */ /* 0x000ea20000000800 */
[----:B---3--:R-:W-:-:S01]  /*47b0*/  FADD.FTZ R74, R40, R73 ;  /* 0x00000049284a7221 */ /* 0x008fc20000010000 */
[----:B------:R-:W-:Y:S01]  /*47c0*/  FFMA.FTZ R73, R79, UR40, -R65 ;  /* 0x000000284f497c23 */ /* 0x000fe20008010841 */
[----:B------:R-:W-:-:S05]  /*47d0*/  IMAD.U32 R79, RZ, RZ, UR19 ;  /* 0x00000013ff4f7e24 */ /* 0x000fca000f8e00ff */
[----:B------:R-:W3:Y:S01]  /*47e0*/  MUFU.EX2 R62, R62 ;  /* 0x0000003e003e7308 */ /* 0x000ee20000000800 */
[----:B-1----:R-:W-:-:S07]  /*47f0*/  FADD.FTZ R5, R59, R6 ;  /* 0x000000063b057221 */ /* 0x002fce0000010000 */
[----:B------:R-:W1:Y:S01]  /*4800*/  MUFU.EX2 R44, R44 ;  /* 0x0000002c002c7308 */ /* 0x000e620000000800 */
[----:B--2---:R-:W-:-:S01]  /*4810*/  FADD.FTZ R75, R37, R74 ;  /* 0x0000004a254b7221 */ /* 0x004fc20000010000 */
[----:B------:R-:W-:-:S06]  /*4820*/  FFMA.FTZ R74, R82, UR40, -R65 ;  /* 0x00000028524a7c23 */ /* 0x000fcc0008010841 */
        /* <DEDUP_REMOVED lines=16> */
[----:B-1----:R-:W-:-:S01]  /*4930*/  FADD.FTZ R77, R45, R76 ;  /* 0x0000004c2d4d7221 */ /* 0x002fc20000010000 */
[--C-:B------:R-:W-:Y:S01]  /*4940*/  FFMA.FTZ R76, R86, UR40, -R65.reuse ;  /* 0x00000028564c7c23 */ /* 0x100fe20008010841 */
[----:B------:R-:W-:-:S05]  /*4950*/  FFMA.FTZ R65, R87, UR40, -R65 ;  /* 0x0000002857417c23 */ /* 0x000fca0008010841 */
[----:B------:R-:W1:Y:S01]  /*4960*/  MUFU.EX2 R69, R69 ;  /* 0x0000004500457308 */ /* 0x000e620000000800 */
[----:B--2---:R-:W-:-:S07]  /*4970*/  FADD.FTZ R6, R68, R5 ;  /* 0x0000000544067221 */ /* 0x004fce0000010000 */
[----:B------:R-:W2:Y:S01]  /*4980*/  MUFU.EX2 R49, R49 ;  /* 0x0000003100317308 */ /* 0x000ea20000000800 */
[----:B---3--:R-:W-:-:S07]  /*4990*/  FADD.FTZ R78, R52, R77 ;  /* 0x0000004d344e7221 */ /* 0x008fce0000010000 */
[----:B------:R-:W3:Y:S01]  /*49a0*/  MUFU.EX2 R70, R70 ;  /* 0x0000004600467308 */ /* 0x000ee20000000800 */
[----:B-1----:R-:W-:-:S01]  /*49b0*/  FADD.FTZ R5, R69, R6 ;  /* 0x0000000645057221 */ /* 0x002fc20000010000 */
[----:B------:R-:W-:-:S06]  /*49c0*/  WARPGROUP.DEPBAR.LE gsb0, 0x0 ;  /* 0x00008000000079c5 */ /* 0x000fcc0000010000 */
[----:B------:R-:W1:Y:S01]  /*49d0*/  MUFU.EX2 R56, R56 ;  /* 0x0000003800387308 */ /* 0x000e620000000800 */
[----:B--2---:R-:W-:-:S07]  /*49e0*/  FADD.FTZ R77, R49, R78 ;  /* 0x0000004e314d7221 */ /* 0x004fce0000010000 */
[----:B------:R-:W2:Y:S01]  /*49f0*/  MUFU.EX2 R71, R71 ;  /* 0x0000004700477308 */ /* 0x000ea20000000800 */
[----:B---3--:R-:W-:-:S01]  /*4a00*/  FADD.FTZ R6, R70, R5 ;  /* 0x0000000546067221 */ /* 0x008fc20000010000 */
[----:B------:R-:W-:-:S05]  /*4a10*/  @!P1 VIADD R5, R79, 0x19c40 ;  /* 0x00019c404f059836 */ /* 0x000fca0000000000 */
[----:B------:R-:W-:Y:S01]  /*4a20*/  @!P1 PRMT R5, RZ, 0x654, R5 ;  /* 0x00000654ff059816 */ /* 0x000fe20000000005 */
[----:B------:R-:W3:Y:S01]  /*4a30*/  MUFU.EX2 R53, R53 ;  /* 0x0000003500357308 */ /* 0x000ee20000000800 */
[----:B-1----:R-:W-:-:S02]  /*4a40*/  FADD.FTZ R78, R56, R77 ;  /* 0x0000004d384e7221 */ /* 0x002fc40000010000 */
[----:B------:R1:W-:Y:S05]  /*4a50*/  @!P1 SYNCS.ARRIVE.TRANS64.RED.A1T0 RZ, [R5+URZ], RZ ;  /* 0x000000ff05ff99a7 */ /* 0x0003ea000810043f */
[----:B------:R-:W4:Y:S01]  /*4a60*/  MUFU.EX2 R72, R72 ;  /* 0x0000004800487308 */ /* 0x000f220000000800 */
[----:B--2---:R-:W-:-:S07]  /*4a70*/  FADD.FTZ R77, R71, R6 ;  /* 0x00000006474d7221 */ /* 0x004fce0000010000 */
[----:B------:R-:W2:Y:S01]  /*4a80*/  MUFU.EX2 R60, R60 ;  /* 0x0000003c003c7308 */ /* 0x000ea20000000800 */
[----:B---3--:R-:W-:-:S07]  /*4a90*/  FADD.FTZ R79, R53, R78 ;  /* 0x0000004e354f7221 */ /* 0x008fce0000010000 */
[----:B------:R-:W1:Y:S01]  /*4aa0*/  MUFU.EX2 R73, R73 ;  /* 0x0000004900497308 */ /* 0x000e620000000800 */
[----:B----4-:R-:W-:-:S07]  /*4ab0*/  FADD.FTZ R6, R72, R77 ;  /* 0x0000004d48067221 */ /* 0x010fce0000010000 */
        /* <DEDUP_REMOVED lines=16> */
[----:B---3--:R-:W-:-:S03]  /*4bc0*/  FADD.FTZ R5, R8, R77 ;  /* 0x0000004d08057221 */ /* 0x008fc60000010000 */
[----:B--2---:R-:W-:Y:S01]  /*4bd0*/  FADD.FTZ R6, R65, R6 ;  /* 0x0000000641067221 */ /* 0x004fe20000010000 */
[----:B------:R-:W-:Y:S06]  /*4be0*/  @!P0 BRA `(.L_x_24) ;  /* 0x0000000000048947 */ /* 0x000fec0003800000 */
[----:B------:R-:W-:Y:S01]  /*4bf0*/  BPT.TRAP 0x1 ;  /* 0x000000040000795c */ /* 0x000fe20000300000 */
.L_x_24:
[----:B------:R-:W-:Y:S01]  /*4c00*/  UIADD3 UR6, UR11, 0x19c60, URZ ;  /* 0x00019c600b067890 */ /* 0x000fe2000fffe03f */
[----:B------:R-:W-:Y:S01]  /*4c10*/  ISETP.LT.AND P1, PT, RZ, UR45, PT ;  /* 0x0000002dff007c0c */ /* 0x000fe2000bf21270 */
[----:B------:R-:W-:Y:S01]  /*4c20*/  UIADD3 UR7, UR45, -0x1, URZ ;  /* 0xffffffff2d077890 */ /* 0x000fe2000fffe03f */
[----:B------:R-:W-:Y:S01]  /*4c30*/  F2FP.SATFINITE.E4M3.F32.PACK_AB_MERGE_C R11, R12, R11, RZ ;  /* 0x0000000b0c0b723e */ /* 0x000fe200048070ff */
[----:B------:R-:W-:Y:S01]  /*4c40*/  UPRMT UR6, UR49, 0x654, UR6 ;  /* 0x0000065431067896 */ /* 0x000fe20008000006 */
[----:B------:R-:W-:Y:S01]  /*4c50*/  F2FP.SATFINITE.E4M3.F32.PACK_AB_MERGE_C R30, R31, R30, RZ ;  /* 0x0000001e1f1e723e */ /* 0x000fe200048070ff */
[----:B------:R-:W-:Y:S01]  /*4c60*/  UMOV UR17, UR37 ;  /* 0x0000002500117c82 */ /* 0x000fe20008000000 */
[----:B------:R-:W-:Y:S01]  /*4c70*/  F2FP.SATFINITE.E4M3.F32.PACK_AB_MERGE_C R15, R20, R15, RZ ;  /* 0x0000000f140f723e */ /* 0x000fe200048070ff */
[----:B------:R-:W-:Y:S01]  /*4c80*/  UMOV UR18, UR36 ;  /* 0x0000002400127c82 */ /* 0x000fe20008000000 */
[----:B------:R-:W-:Y:S01]  /*4c90*/  F2FP.SATFINITE.E4M3.F32.PACK_AB_MERGE_C R38, R39, R38, RZ ;  /* 0x000000262726723e */ /* 0x000fe200048070ff */
[----:B------:R-:W-:Y:S01]  /*4ca0*/  UMOV UR45, UR7 ;  /* 0x00000007002d7c82 */ /* 0x000fe20008000000 */
[----:B------:R-:W-:Y:S01]  /*4cb0*/  F2FP.SATFINITE.E4M3.F32.PACK_AB_MERGE_C R23, R28, R23, RZ ;  /* 0x000000171c17723e */ /* 0x000fe200048070ff */
[----:B------:R-:W-:Y:S01]  /*4cc0*/  FMUL.FTZ R88, R88, R4 ;  /* 0x0000000458587220 */ /* 0x000fe20000410000 */
[----:B------:R-:W-:Y:S01]  /*4cd0*/  F2FP.SATFINITE.E4M3.F32.PACK_AB_MERGE_C R46, R47, R46, RZ ;  /* 0x0000002e2f2e723e */ /* 0x000fe200048070ff */
[----:B------:R-:W-:Y:S01]  /*4ce0*/  SYNCS.ARRIVE.TRANS64.RED.A1T0 RZ, [UR6], RZ ;  /* 0x000000ffffff79a7 */ /* 0x000fe20008100406 */
[----:B------:R-:W-:Y:S01]  /*4cf0*/  F2FP.SATFINITE.E4M3.F32.PACK_AB_MERGE_C R29, R36, R29, RZ ;  /* 0x0000001d241d723e */ /* 0x000fe200048070ff */
[----:B------:R-:W-:Y:S01]  /*4d00*/  FMUL.FTZ R89, R89, R4 ;  /* 0x0000000459597220 */ /* 0x000fe20000410000 */
[----:B------:R-:W-:Y:S01]  /*4d10*/  F2FP.SATFINITE.E4M3.F32.PACK_AB_MERGE_C R54, R55, R54, RZ ;  /* 0x000000363736723e */ /* 0x000fe200048070ff */
[-C--:B------:R-:W-:Y:S01]  /*4d20*/  FMUL.FTZ R92, R92, R4.reuse ;  /* 0x000000045c5c7220 */ /* 0x080fe20000410000 */
        /* <DEDUP_REMOVED lines=28> */
[----:B------:R-:W-:Y:S01]  /*4ef0*/  FMUL.FTZ R133, R133, R4 ;  /* 0x0000000485857220 */ /* 0x000fe20000410000 */
        /* <DEDUP_REMOVED lines=24> */
[----:B------:R-:W-:Y:S01]  /*5080*/  F2FP.SATFINITE.E4M3.F32.PACK_AB_MERGE_C R136, R10, R9, R11 ;  /* 0x000000090a88723e */ /* 0x000fe2000480700b */
[----:B------:R-:W-:Y:S01]  /*5090*/  IMAD.MOV.U32 R3, RZ, RZ, R0 ;  /* 0x000000ffff037224 */ /* 0x000fe200078e0000 */
[----:B------:R-:W-:Y:S01]  /*50a0*/  F2FP.SATFINITE.E4M3.F32.PACK_AB_MERGE_C R137, R27, R26, R30 ;  /* 0x0000001a1b89723e */ /* 0x000fe2000480701e */
[----:B------:R-:W-:Y:S01]  /*50b0*/  IMAD.MOV.U32 R4, RZ, RZ, R7 ;  /* 0x000000ffff047224 */ /* 0x000fe200078e0007 */
[----:B------:R-:W-:-:S02]  /*50c0*/  F2FP.SATFINITE.E4M3.F32.PACK_AB_MERGE_C R138, R14, R13, R15 ;  /* 0x0000000d0e8a723e */ /* 0x000fc4000480700f */
[----:B------:R-:W-:Y:S02]  /*50d0*/  F2FP.SATFINITE.E4M3.F32.PACK_AB_MERGE_C R139, R35, R34, R38 ;  /* 0x00000022238b723e */ /* 0x000fe40004807026 */
[----:B------:R-:W-:Y:S02]  /*50e0*/  F2FP.SATFINITE.E4M3.F32.PACK_AB_MERGE_C R140, R24, R21, R23 ;  /* 0x00000015188c723e */ /* 0x000fe40004807017 */
[----:B------:R-:W-:Y:S02]  /*50f0*/  F2FP.SATFINITE.E4M3.F32.PACK_AB_MERGE_C R141, R43, R42, R46 ;  /* 0x0000002a2b8d723e */ /* 0x000fe4000480702e */
[----:B------:R-:W-:Y:S02]  /*5100*/  F2FP.SATFINITE.E4M3.F32.PACK_AB_MERGE_C R142, R32, R25, R29 ;  /* 0x00000019208e723e */ /* 0x000fe4000480701d */
[----:B------:R-:W-:Y:S02]  /*5110*/  F2FP.SATFINITE.E4M3.F32.PACK_AB_MERGE_C R143, R51, R50, R54 ;  /* 0x00000032338f723e */ /* 0x000fe40004807036 */
[----:B------:R-:W-:-:S02]  /*5120*/  F2FP.SATFINITE.E4M3.F32.PACK_AB_MERGE_C R144, R40, R33, R37 ;  /* 0x000000212890723e */ /* 0x000fc40004807025 */
[----:B------:R-:W-:Y:S02]  /*5130*/  F2FP.SATFINITE.E4M3.F32.PACK_AB_MERGE_C R145, R59, R58, R62 ;  /* 0x0000003a3b91723e */ /* 0x000fe4000480703e */
[----:B------:R-:W-:Y:S02]  /*5140*/  F2FP.SATFINITE.E4M3.F32.PACK_AB_MERGE_C R146, R48, R41, R45 ;  /* 0x000000293092723e */ /* 0x000fe4000480702d */
[----:B------:R-:W-:Y:S02]  /*5150*/  F2FP.SATFINITE.E4M3.F32.PACK_AB_MERGE_C R147, R67, R66, R68 ;  /* 0x000000424393723e */ /* 0x000fe40004807044 */
[----:B------:R-:W-:Y:S02]  /*5160*/  F2FP.SATFINITE.E4M3.F32.PACK_AB_MERGE_C R148, R56, R49, R53 ;  /* 0x000000313894723e */ /* 0x000fe40004807035 */
[----:B------:R-:W-:Y:S02]  /*5170*/  F2FP.SATFINITE.E4M3.F32.PACK_AB_MERGE_C R149, R71, R70, R72 ;  /* 0x000000464795723e */ /* 0x000fe40004807048 */
[----:B------:R-:W-:-:S02]  /*5180*/  F2FP.SATFINITE.E4M3.F32.PACK_AB_MERGE_C R150, R64, R57, R8 ;  /* 0x000000394096723e */ /* 0x000fc40004807008 */
[----:B------:R-:W-:Y:S01]  /*5190*/  F2FP.SATFINITE.E4M3.F32.PACK_AB_MERGE_C R151, R75, R74, R76 ;  /* 0x0000004a4b97723e */ /* 0x000fe2000480704c */
[----:B------:R-:W-:Y:S06]  /*51a0*/  @P1 BRA `(.L_x_25) ;  /* 0xffffffe400201947 */ /* 0x000fec000383ffff */
.L_x_15:
[----:B------:R-:W-:Y:S06]  /*51b0*/  BAR.ARV 0x8, 0x1a0 ;  /* 0x0206800000007b1d */ /* 0x000fec0000002000 */
[----:B------:R-:W-:Y:S05]  /*51c0*/  @!P0 BRA `(.L_x_26) ;  /* 0x0000000000048947 */ /* 0x000fea0003800000 */
[----:B------:R-:W-:Y:S01]  /*51d0*/  BPT.TRAP 0x1 ;  /* 0x000000040000795c */ /* 0x000fe20000300000 */
.L_x_26:
[----:B------:R-:W-:Y:S01]  /*51e0*/  ULEA UR5, UR36, UR48, 0x3 ;  /* 0x0000003024057291 */ /* 0x000fe2000f8e183f */
[----:B------:R-:W-:-:S05]  /*51f0*/  IMAD.U32 R3, RZ, RZ, UR37 ;  /* 0x00000025ff037e24 */ /* 0x000fca000f8e00ff */
[----:B------:R-:W-:-:S04]  /*5200*/  SHF.L.U32 R3, R3, 0x1f, RZ ;  /* 0x0000001f03037819 */ /* 0x000fc800000006ff */
[----:B------:R1:W2:Y:S01]  /*5210*/  SYNCS.PHASECHK.TRANS64.TRYWAIT P1, [UR5+0x19c50], R3 ;  /* 0x019c5003ff0075a7 */ /* 0x0002a20008020145 */
[----:B------:R-:W-:Y:S05]  /*5220*/  @!P0 BRA `(.L_x_27) ;  /* 0x0000000000048947 */ /* 0x000fea0003800000 */
[----:B------:R-:W-:Y:S01]  /*5230*/  BPT.TRAP 0x1 ;  /* 0x000000040000795c */ /* 0x000fe20000300000 */
.L_x_27:
[----:B--2---:R-:W-:Y:S05]  /*5240*/  @P1 BRA `(.L_x_28) ;  /* 0x0000000000081947 */ /* 0x004fea0003800000 */
[----:B------:R-:W2:Y:S02]  /*5250*/  SYNCS.PHASECHK.TRANS64.TRYWAIT P1, [UR5+0x19c50], R3 ;  /* 0x019c5003ff0075a7 */ /* 0x000ea40008020145 */
[----:B--2---:R-:W-:Y:S05]  /*5260*/  @!P1 BRA `(.L_x_29) ;  /* 0x0000004400049947 */ /* 0x004fea0003800000 */
.L_x_28:
[----:B------:R-:W-:Y:S01]  /*5270*/  ULDC.64 UR8, c[0x0][0x9a0] ;  /* 0x0002680000087ab9 */ /* 0x000fe20000000a00 */
[----:B------:R-:W-:Y:S01]  /*5280*/  UIADD3 UR4, UR48, 0x3000, URZ ;  /* 0x0000300030047890 */ /* 0x000fe2000fffe03f */
[----:B------:R-:W-:Y:S01]  /*5290*/  WARPGROUP.ARRIVE ;  /* 0x00000000000079c5 */ /* 0x000fe20000000000 */
[----:B------:R-:W-:Y:S01]  /*52a0*/  UISETP.NE.U32.AND UP0, UPT, UR8, URZ, UPT ;  /* 0x0000003f0800728c */ /* 0x000fe2000bf05070 */
[----:B------:R-:W-:Y:S01]  /*52b0*/  IMAD.MOV.U32 R10, RZ, RZ, 0x3f800000 ;  /* 0x3f800000ff0a7424 */ /* 0x000fe200078e00ff */
[----:B------:R-:W-:Y:S02]  /*52c0*/  USHF.R.U32.HI UR6, URZ, 0x4, UR4 ;  /* 0x000000043f067899 */ /* 0x000fe40008011604 */
[----:B------:R-:W-:Y:S02]  /*52d0*/  UISETP.NE.AND.EX UP0, UPT, UR9, URZ, UPT, UP0 ;  /* 0x0000003f0900728c */ /* 0x000fe4000bf05300 */
[----:B------:R-:W-:-:S04]  /*52e0*/  ULOP3.LUT UR7, UR6, 0x3fff, URZ, 0xc0, !UPT ;  /* 0x00003fff06077892 */ /* 0x000fc8000f8ec03f */
[----:B------:R-:W-:Y:S01]  /*52f0*/  ULOP3.LUT UR14, UR7, 0x10000, URZ, 0xfc, !UPT ;  /* 0x00010000070e7892 */ /* 0x000fe2000f8efc3f */
[----:B------:R-:W-:-:S04]  /*5300*/  PLOP3.LUT P1, PT, PT, PT, UP0, 0x80, 0x0 ;  /* 0x000000000000781c */ /* 0x000fc80003f2f008 */
[----:B------:R-:W-:Y:S01]  /*5310*/  @UP0 USHF.R.S32.HI UR10, URZ, 0x1f, UR44 ;  /* 0x0000001f3f0a0899 */ /* 0x000fe2000801142c */
[----:B------:R-:W-:-:S03]  /*5320*/  @UP0 ULDC.64 UR12, c[0x0][0x9c8] ;  /* 0x00027200000c0ab9 */ /* 0x000fc60000000a00 */
[----:B------:R-:W-:Y:S02]  /*5330*/  @UP0 UIMAD UR6, UR10, UR12, URZ ;  /* 0x0000000c0a0602a4 */ /* 0x000fe4000f8e023f */
[----:B------:R-:W-:Y:S02]  /*5340*/  @UP0 UIMAD.WIDE.U32 UR10, UR44, UR12, URZ ;  /* 0x0000000c2c0a02a5 */ /* 0x000fe4000f8e003f */
[----:B------:R-:W-:Y:S02]  /*5350*/  @UP0 UIMAD UR7, UR44, UR13, UR6 ;  /* 0x0000000d2c0702a4 */ /* 0x000fe4000f8e0206 */
[----:B------:R-:W-:Y:S02]  /*5360*/  @UP0 USHF.R.S32.HI UR6, URZ, 0x1f, UR41 ;  /* 0x0000001f3f060899 */ /* 0x000fe40008011429 */
[----:B------:R-:W-:Y:S02]  /*5370*/  UIMAD UR12, UR36, 0x300, UR14 ;  /* 0x00000300240c78a4 */ /* 0x000fe4000f8e020e */
[----:B------:R-:W-:Y:S01]  /*5380*/  @UP0 UIADD3 UR11, UR11, UR7, URZ ;  /* 0x000000070b0b0290 */ /* 0x000fe2000fffe03f */
[----:B------:R-:W-:-:S02]  /*5390*/  @UP0 ULDC.64 UR14, c[0x0][0x9d0] ;  /* 0x00027400000e0ab9 */ /* 0x000fc40000000a00 */
[----:B------:R-:W-:Y:S01]  /*53a0*/  UMOV UR7, 0x40000040 ;  /* 0x4000004000077882 */ /* 0x000fe20000000000 */
[----:B------:R-:W-:Y:S02]  /*53b0*/  @UP0 UIMAD UR13, UR6, UR14, URZ ;  /* 0x0000000e060d02a4 */ /* 0x000fe4000f8e023f */
[----:B------:R-:W-:Y:S01]  /*53c0*/  @UP0 UIMAD.WIDE.U32 UR10, UR41, UR14, UR10 ;  /* 0x0000000e290a02a5 */ /* 0x000fe2000f8e000a */
[----:B------:R-:W-:Y:S01]  /*53d0*/  UMOV UR6, UR12 ;  /* 0x0000000c00067c82 */ /* 0x000fe20008000000 */
[----:B------:R-:W-:Y:S01]  /*53e0*/  @UP0 UIMAD UR13, UR41, UR15, UR13 ;  /* 0x0000000f290d02a4 */ /* 0x000fe2000f8e020d */
[----:B------:R-:W-:Y:S01]  /*53f0*/  QGMMA.64x96x32.F32.E4M3.E4M3 R88, R136, gdesc[UR4], R88, gsb0 ;  /* 0x0160000488587df3 */ /* 0x000fe20008000858 */
[----:B------:R-:W-:Y:S02]  /*5400*/  @UP0 ULEA UR8, UP1, UR10, UR8, 0x2 ;  /* 0x000000080a080291 */ /* 0x000fe4000f82103f */
[----:B------:R-:W-:-:S04]  /*5410*/  @UP0 UIADD3 UR6, UR11, UR13, URZ ;  /* 0x0000000d0b060290 */ /* 0x000fc8000fffe03f */
[----:B------:R-:W-:Y:S01]  /*5420*/  @UP0 ULEA.HI.X UR9, UR10, UR9, UR6, 0x2, UP1 ;  /* 0x000000090a090291 */ /* 0x000fe200088f1406 */
[----:B------:R-:W-:-:S05]  /*5430*/  IMAD.U32 R8, RZ, RZ, UR8 ;  /* 0x00000008ff087e24 */ /* 0x000fca000f8e00ff */
[----:B------:R-:W-:-:S05]  /*5440*/  IMAD.U32 R9, RZ, RZ, UR9 ;  /* 0x00000009ff097e24 */ /* 0x000fca000f8e00ff */
[----:B------:R3:W4:Y:S01]  /*5450*/  @P1 LDG.E R10, desc[UR50][R8.64] ;  /* 0x00000032080a1981 */ /* 0x000722000c1e1900 */
[----:B------:R-:W-:Y:S01]  /*5460*/  UIADD3 UR6, UR12, 0x2, URZ ;  /* 0x000000020c067890 */ /* 0x000fe2000fffe03f */
[----:B------:R-:W-:Y:S01]  /*5470*/  UMOV UR7, 0x40000040 ;  /* 0x4000004000077882 */ /* 0x000fe20000000000 */
[----:B------:R-:W-:Y:S02]  /*5480*/  WARPGROUP.DEPBAR.LE gsb0, 0x0 ;  /* 0x00008000000079c5 */ /* 0x000fe40000010000 */
[----:B------:R-:W-:-:S06]  /*5490*/  WARPGROUP.ARRIVE ;  /* 0x00000000000079c5 */ /* 0x000fcc0000000000 */
[----:B------:R-:W-:Y:S01]  /*54a0*/  QGMMA.64x96x32.F32.E4M3.E4M3 R88, R140, gdesc[UR4], R88, gsb0 ;  /* 0x016000048c587df3 */ /* 0x000fe20008000858 */
[----:B------:R-:W-:Y:S01]  /*54b0*/  UIADD3 UR6, UR12, 0x4, URZ ;  /* 0x000000040c067890 */ /* 0x000fe2000fffe03f */
[----:B------:R-:W-:Y:S01]  /*54c0*/  UMOV UR7, 0x40000040 ;  /* 0x4000004000077882 */ /* 0x000fe20000000000 */
[----:B--2---:R-:W2:Y:S04]  /*54d0*/  SHFL.BFLY PT, R4, R5, 0x2, 0x1f ;  /* 0x0c401f0005047f89 */ /* 0x004ea800000e0000 */
[----:B------:R-:W5:Y:S01]  /*54e0*/  SHFL.BFLY PT, R11, R6, 0x2, 0x1f ;  /* 0x0c401f00060b7f89 */ /* 0x000f6200000e0000 */
[----:B------:R-:W-:Y:S02]  /*54f0*/  WARPGROUP.DEPBAR.LE gsb0, 0x0 ;  /* 0x00008000000079c5 */ /* 0x000fe40000010000 */
[----:B------:R-:W-:-:S06]  /*5500*/  WARPGROUP.ARRIVE ;  /* 0x00000000000079c5 */ /* 0x000fcc0000000000 */
[----:B------:R-:W-:Y:S01]  /*5510*/  QGMMA.64x96x32.F32.E4M3.E4M3 R88, R144, gdesc[UR4], R88, gsb0 ;  /* 0x0160000490587df3 */ /* 0x000fe20008000858 */
[----:B------:R-:W-:Y:S01]  /*5520*/  UIADD3 UR6, UR12, 0x6, URZ ;  /* 0x000000060c067890 */ /* 0x000fe2000fffe03f */
[----:B------:R-:W-:Y:S01]  /*5530*/  UMOV UR7, 0x40000040 ;  /* 0x4000004000077882 */ /* 0x000fe20000000000 */
[----:B--2---:R-:W-:-:S01]  /*5540*/  FADD.FTZ R4, R4, R5 ;  /* 0x0000000504047221 */ /* 0x004fc20000010000 */
[----:B-----5:R-:W-:-:S04]  /*5550*/  FADD.FTZ R11, R11, R6 ;  /* 0x000000060b0b7221 */ /* 0x020fc80000010000 */
[----:B-1----:R-:W1:Y:S04]  /*5560*/  SHFL.BFLY PT, R3, R4, 0x1, 0x1f ;  /* 0x0c201f0004037f89 */ /* 0x002e6800000e0000 */
[----:B---3--:R-:W2:Y:S01]  /*5570*/  SHFL.BFLY PT, R8, R11, 0x1, 0x1f ;  /* 0x0c201f000b087f89 */ /* 0x008ea200000e0000 */
[----:B------:R-:W-:Y:S02]  /*5580*/  IMAD.MOV.U32 R5, RZ, RZ, RZ ;  /* 0x000000ffff057224 */ /* 0x000fe400078e00ff */
[----:B-1----:R-:W-:Y:S01]  /*5590*/  FADD.FTZ R9, R4, R3 ;  /* 0x0000000304097221 */ /* 0x002fe20000010000 */
[----:B--2---:R-:W-:-:S04]  /*55a0*/  FADD.FTZ R14, R11, R8 ;  /* 0x000000080b0e7221 */ /* 0x004fc80000010000 */
[C---:B------:R-:W-:Y:S01]  /*55b0*/  FSETP.NE.FTZ.AND P1, PT, R9.reuse, RZ, PT ;  /* 0x000000ff0900720b */ /* 0x040fe20003f35000 */
[----:B------:R-:W-:Y:S01]  /*55c0*/  FMUL.FTZ R13, R9, 0.00390625 ;  /* 0x3b800000090d7820 */ /* 0x000fe20000410000 */
[----:B------:R-:W-:-:S04]  /*55d0*/  FMUL.FTZ R12, R14, 0.00390625 ;  /* 0x3b8000000e0c7820 */ /* 0x000fc80000410000 */
[----:B------:R-:W-:Y:S02]  /*55e0*/  FSETP.NE.FTZ.AND P2, PT, R13, RZ, PT ;  /* 0x000000ff0d00720b */ /* 0x000fe40003f55000 */
[----:B------:R-:W-:Y:S01]  /*55f0*/  FSETP.NE.FTZ.AND P3, PT, R12, RZ, PT ;  /* 0x000000ff0c00720b */ /* 0x000fe20003f75000 */
[----:B------:R-:W-:Y:S02]  /*5600*/  WARPGROUP.DEPBAR.LE gsb0, 0x0 ;  /* 0x00008000000079c5 */ /* 0x000fe40000010000 */
[----:B------:R-:W-:-:S06]  /*5610*/  WARPGROUP.ARRIVE ;  /* 0x00000000000079c5 */ /* 0x000fcc0000000000 */
[----:B------:R-:W-:Y:S01]  /*5620*/  QGMMA.64x96x32.F32.E4M3.E4M3 R88, R148, gdesc[UR4], R88, gsb0 ;  /* 0x0160000494587df3 */ /* 0x000fe20008000858 */
[----:B------:R-:W-:Y:S01]  /*5630*/  @P1 MUFU.RCP R5, R9 ;  /* 0x0000000900051308 */ /* 0x000fe20000001000 */
[----:B------:R-:W-:Y:S01]  /*5640*/  FSETP.NE.FTZ.AND P1, PT, R14, RZ, PT ;  /* 0x000000ff0e00720b */ /* 0x000fe20003f35000 */
[----:B------:R-:W-:-:S06]  /*5650*/  IMAD.MOV.U32 R11, RZ, RZ, RZ ;  /* 0x000000ffff0b7224 */ /* 0x000fcc00078e00ff */
[----:B------:R-:W1:Y:S08]  /*5660*/  @P2 MUFU.LG2 R8, R13 ;  /* 0x0000000d00082308 */ /* 0x000e700000000c00 */
[----:B------:R-:W2:Y:S08]  /*5670*/  @P3 MUFU.LG2 R12, R12 ;  /* 0x0000000c000c3308 */ /* 0x000eb00000000c00 */
[----:B------:R-:W3:Y:S01]  /*5680*/  @P1 MUFU.RCP R11, R14 ;  /* 0x0000000e000b1308 */ /* 0x000ee20000001000 */
[----:B------:R-:W-:-:S02]  /*5690*/  IMAD.U32 R6, RZ, RZ, UR40 ;  /* 0x00000028ff067e24 */ /* 0x000fc4000f8e00ff */
[----:B------:R-:W-:Y:S02]  /*56a0*/  IMAD.U32 R20, RZ, RZ, UR40 ;  /* 0x00000028ff147e24 */ /* 0x000fe4000f8e00ff */
[----:B-1----:R-:W-:Y:S01]  /*56b0*/  @P2 FMUL.FTZ R9, R8, 0.69314718246459960938 ;  /* 0x3f31721808092820 */ /* 0x002fe20000410000 */
[----:B------:R-:W-:Y:S01]  /*56c0*/  @P2 FMUL.FTZ R6, R6, 0.69314718246459960938 ;  /* 0x3f31721806062820 */ /* 0x000fe20000410000 */
[----:B------:R-:W-:Y:S01]  /*56d0*/  @P3 FMUL.FTZ R20, R20, 0.69314718246459960938 ;  /* 0x3f31721814143820 */ /* 0x000fe20000410000 */
[----:B--2---:R-:W-:Y:S01]  /*56e0*/  @P3 FMUL.FTZ R13, R12, 0.69314718246459960938 ;  /* 0x3f3172180c0d3820 */ /* 0x004fe20000410000 */
[----:B------:R-:W-:Y:S02]  /*56f0*/  IMAD.MOV.U32 R4, RZ, RZ, -0x800000 ;  /* 0xff800000ff047424 */ /* 0x000fe400078e00ff */
[----:B------:R-:W-:Y:S01]  /*5700*/  @P2 FFMA.FTZ R4, R6, R7, R9 ;  /* 0x0000000706042223 */ /* 0x000fe20000010009 */
[----:B------:R-:W-:Y:S02]  /*5710*/  IMAD.MOV.U32 R3, RZ, RZ, -0x800000 ;  /* 0xff800000ff037424 */ /* 0x000fe400078e00ff */
[----:B------:R-:W-:Y:S01]  /*5720*/  @P3 FFMA.FTZ R3, R20, R0, R13 ;  /* 0x0000000014033223 */ /* 0x000fe2000001000d */
[-C--:B----4-:R-:W-:Y:S01]  /*5730*/  FMUL.FTZ R56, R5, R10.reuse ;  /* 0x0000000a05387220 */ /* 0x090fe20000410000 */
[----:B---3--:R-:W-:Y:S01]  /*5740*/  FMUL.FTZ R58, R11, R10 ;  /* 0x0000000a0b3a7220 */ /* 0x008fe20000410000 */
[----:B------:R-:W-:-:S02]  /*5750*/  WARPGROUP.DEPBAR.LE gsb0, 0x0 ;  /* 0x00008000000079c5 */ /* 0x000fc40000010000 */
[----:B------:R-:W-:Y:S05]  /*5760*/  @!P0 BRA `(.L_x_30) ;  /* 0x0000000000048947 */ /* 0x000fea0003800000 */
[----:B------:R-:W-:Y:S01]  /*5770*/  BPT.TRAP 0x1 ;  /* 0x000000040000795c */ /* 0x000fe20000300000 */
.L_x_30:
[----:B------:R-:W-:Y:S01]  /*5780*/  IMAD.SHL.U32 R0, R2, 0x4, RZ ;  /* 0x0000000402007824 */ /* 0x000fe200078e00ff */
[----:B------:R-:W-:Y:S01]  /*5790*/  ULDC.64 UR6, c[0x4][0x38] ;  /* 0x01000e0000067ab9 */ /* 0x000fe20000000a00 */
[-C--:B------:R-:W-:Y:S01]  /*57a0*/  FMUL.FTZ R11, R95, R58.reuse ;  /* 0x0000003a5f0b7220 */ /* 0x080fe20000410000 */
[-C--:B------:R-:W-:Y:S01]  /*57b0*/  FMUL.FTZ R12, R91, R58.reuse ;  /* 0x0000003a5b0c7220 */ /* 0x080fe20000410000 */
[-C--:B------:R-:W-:Y:S01]  /*57c0*/  FMUL.FTZ R27, R110, R58.reuse ;  /* 0x0000003a6e1b7220 */ /* 0x080fe20000410000 */
[----:B------:R-:W-:Y:S01]  /*57d0*/  LOP3.LUT R0, R0, 0xc, RZ, 0xc0, !PT ;  /* 0x0000000c00007812 */ /* 0x000fe200078ec0ff */
[-C--:B------:R-:W-:Y:S01]  /*57e0*/  FMUL.FTZ R30, R106, R58.reuse ;  /* 0x0000003a6a1e7220 */ /* 0x080fe20000410000 */
[-C--:B------:R-:W-:Y:S01]  /*57f0*/  FMUL.FTZ R39, R119, R58.reuse ;  /* 0x0000003a77277220 */ /* 0x080fe20000410000 */
[----:B------:R-:W-:Y:S01]  /*5800*/  FMUL.FTZ R42, R115, R58 ;  /* 0x0000003a732a7220 */ /* 0x000fe20000410000 */
[----:B------:R-:W-:Y:S01]  /*5810*/  IADD3 R6, P0, R0, UR6, RZ ;  /* 0x0000000600067c10 */ /* 0x000fe2000ff1e0ff */
[-C--:B------:R-:W-:Y:S01]  /*5820*/  FMUL.FTZ R5, R92, R56.reuse ;  /* 0x000000385c057220 */ /* 0x080fe20000410000 */
[-C--:B------:R-:W-:Y:S01]  /*5830*/  FMUL.FTZ R8, R88, R56.reuse ;  /* 0x0000003858087220 */ /* 0x080fe20000410000 */
[-C--:B------:R-:W-:Y:S01]  /*5840*/  FMUL.FTZ R9, R93, R56.reuse ;  /* 0x000000385d097220 */ /* 0x080fe20000410000 */
[----:B------:R-:W-:Y:S01]  /*5850*/  FMUL.FTZ R10, R89, R56 ;  /* 0x00000038590a7220 */ /* 0x000fe20000410000 */
[----:B------:R-:W-:Y:S01]  /*5860*/  IMAD.X R7, RZ, RZ, UR7, P0 ;  /* 0x00000007ff077e24 */ /* 0x000fe200080e06ff */
[----:B------:R-:W-:Y:S01]  /*5870*/  F2FP.BF16.F32.PACK_AB R11, R11, R12 ;  /* 0x0000000c0b0b723e */ /* 0x000fe200000010ff */
[----:B------:R-:W-:Y:S01]  /*5880*/  UIADD3 UR42, -UR42, URZ, URZ ;  /* 0x0000003f2a2a7290 */ /* 0x000fe2000fffe13f */
[-C--:B------:R-:W-:Y:S01]  /*5890*/  FMUL.FTZ R25, R108, R56.reuse ;  /* 0x000000386c197220 */ /* 0x080fe20000410000 */
[----:B------:R-:W-:Y:S01]  /*58a0*/  FMUL.FTZ R28, R104, R56 ;  /* 0x00000038681c7220 */ /* 0x000fe20000410000 */
[----:B------:R1:W2:Y:S01]  /*58b0*/  LDG.E.CONSTANT R0, desc[UR50][R6.64] ;  /* 0x0000003206007981 */ /* 0x0002a2000c1e9900 */
[-C--:B------:R-:W-:Y:S01]  /*58c0*/  FMUL.FTZ R23, R103, R58.reuse ;  /* 0x0000003a67177220 */ /* 0x080fe20000410000 */
[----:B------:R-:W-:Y:S01]  /*58d0*/  FMUL.FTZ R26, R99, R58 ;  /* 0x0000003a631a7220 */ /* 0x000fe20000410000 */
[----:B------:R-:W-:Y:S01]  /*58e0*/  F2FP.BF16.F32.PACK_AB R27, R27, R30 ;  /* 0x0000001e1b1b723e */ /* 0x000fe200000010ff */
[----:B------:R-:W-:Y:S01]  /*58f0*/  USHF.R.S32.HI UR6, URZ, 0x1f, UR43 ;  /* 0x0000001f3f067899 */ /* 0x000fe2000801142b */
[----:B------:R-:W-:Y:S01]  /*5900*/  F2FP.BF16.F32.PACK_AB R42, R39, R42 ;  /* 0x0000002a272a723e */ /* 0x000fe200000010ff */
[----:B------:R-:W-:Y:S01]  /*5910*/  ULDC UR7, c[0x0][0xda8] ;  /* 0x00036a0000077ab9 */ /* 0x000fe20000000800 */
[----:B------:R-:W-:Y:S01]  /*5920*/  F2FP.BF16.F32.PACK_AB R5, R5, R8 ;  /* 0x000000080505723e */ /* 0x000fe200000010ff */
[----:B------:R-:W-:Y:S01]  /*5930*/  ULDC.64 UR8, c[0x0][0xb70] ;  /* 0x0002dc0000087ab9 */ /* 0x000fe20000000a00 */
[----:B------:R-:W-:Y:S01]  /*5940*/  F2FP.BF16.F32.PACK_AB R10, R9, R10 ;  /* 0x0000000a090a723e */ /* 0x000fe200000010ff */
[-C--:B-1----:R-:W-:Y:S01]  /*5950*/  FMUL.FTZ R6, R94, R58.reuse ;  /* 0x0000003a5e067220 */ /* 0x082fe20000410000 */
[----:B------:R-:W-:Y:S01]  /*5960*/  FMUL.FTZ R7, R90, R58 ;  /* 0x0000003a5a077220 */ /* 0x000fe20000410000 */
[----:B------:R-:W-:Y:S01]  /*5970*/  UIMAD UR42, UR7, UR42, UR39 ;  /* 0x0000002a072a72a4 */ /* 0x000fe2000f8e0227 */
[----:B------:R-:W-:Y:S01]  /*5980*/  F2FP.BF16.F32.PACK_AB R26, R23, R26 ;  /* 0x0000001a171a723e */ /* 0x000fe200000010ff */
[----:B------:R-:W-:Y:S01]  /*5990*/  UIMAD UR6, UR6, UR8, URZ ;  /* 0x00000008060672a4 */ /* 0x000fe2000f8e023f */
[----:B------:R-:W-:Y:S01]  /*59a0*/  F2FP.BF16.F32.PACK_AB R25, R25, R28 ;  /* 0x0000001c1919723e */ /* 0x000fe200000010ff */
[-C--:B------:R-:W-:Y:S01]  /*59b0*/  FMUL.FTZ R15, R102, R58.reuse ;  /* 0x0000003a660f7220 */ /* 0x080fe20000410000 */
[----:B------:R-:W-:Y:S01]  /*59c0*/  F2FP.BF16.F32.PACK_AB R6, R6, R7 ;  /* 0x000000070606723e */ /* 0x000fe200000010ff */
[-C--:B------:R-:W-:Y:S01]  /*59d0*/  FMUL.FTZ R20, R98, R58.reuse ;  /* 0x0000003a62147220 */ /* 0x080fe20000410000 */
[----:B------:R-:W-:Y:S01]  /*59e0*/  LOP3.LUT P0, R7, R2, 0x3, RZ, 0xc0, !PT ;  /* 0x0000000302077812 */ /* 0x000fe2000780c0ff */
[-C--:B------:R-:W-:Y:S01]  /*59f0*/  FMUL.FTZ R31, R111, R58.reuse ;  /* 0x0000003a6f1f7220 */ /* 0x080fe20000410000 */
[-C--:B------:R-:W-:Y:S01]  /*5a00*/  FMUL.FTZ R34, R107, R58.reuse ;  /* 0x0000003a6b227220 */ /* 0x080fe20000410000 */
[-C--:B------:R-:W-:Y:S01]  /*5a10*/  FMUL.FTZ R35, R118, R58.reuse ;  /* 0x0000003a76237220 */ /* 0x080fe20000410000 */
[----:B------:R-:W-:Y:S01]  /*5a20*/  ISETP.EQ.OR P0, PT, R7, 0x3, !P0 ;  /* 0x000000030700780c */ /* 0x000fe20004702670 */
[-C--:B------:R-:W-:Y:S01]  /*5a30*/  FMUL.FTZ R38, R114, R58.reuse ;  /* 0x0000003a72267220 */ /* 0x080fe20000410000 */
[----:B------:R-:W-:Y:S01]  /*5a40*/  IADD3 R7, P1, R152, 0x6020, RZ ;  /* 0x0000602098077810 */ /* 0x000fe20007f3e0ff */
[-C--:B------:R-:W-:Y:S01]  /*5a50*/  FMUL.FTZ R43, R126, R58.reuse ;  /* 0x0000003a7e2b7220 */ /* 0x080fe20000410000 */
[----:B------:R-:W-:Y:S01]  /*5a60*/  SEL R39, R6, R11, P0 ;  /* 0x0000000b06277207 */ /* 0x000fe20000000000 */
[----:B------:R-:W-:Y:S01]  /*5a70*/  FMUL.FTZ R46, R122, R58 ;  /* 0x0000003a7a2e7220 */ /* 0x000fe20000410000 */
[----:B------:R-:W-:Y:S01]  /*5a80*/  SEL R30, R11, R6, P0 ;  /* 0x000000060b1e7207 */ /* 0x000fe20000000000 */
[-C--:B------:R-:W-:Y:S01]  /*5a90*/  FMUL.FTZ R47, R127, R58.reuse ;  /* 0x0000003a7f2f7220 */ /* 0x080fe20000410000 */
[----:B------:R-:W-:Y:S01]  /*5aa0*/  IADD3 R11, P3, R152, 0x3020, RZ ;  /* 0x00003020980b7810 */ /* 0x000fe20007f7e0ff */
[-C--:B------:R-:W-:Y:S01]  /*5ab0*/  FMUL.FTZ R50, R123, R58.reuse ;  /* 0x0000003a7b327220 */ /* 0x080fe20000410000 */
[----:B------:R-:W-:Y:S01]  /*5ac0*/  LOP3.LUT R6, R7, 0x180, RZ, 0xc0, !PT ;  /* 0x0000018007067812 */ /* 0x000fe200078ec0ff */
[-C--:B------:R-:W-:Y:S01]  /*5ad0*/  FMUL.FTZ R51, R134, R58.reuse ;  /* 0x0000003a86337220 */ /* 0x080fe20000410000 */
[-C--:B------:R-:W-:Y:S01]  /*5ae0*/  FMUL.FTZ R54, R130, R58.reuse ;  /* 0x0000003a82367220 */ /* 0x080fe20000410000 */
[----:B------:R-:W-:Y:S01]  /*5af0*/  FMUL.FTZ R55, R135, R58 ;  /* 0x0000003a87377220 */ /* 0x000fe20000410000 */
[----:B------:R-:W-:Y:S01]  /*5b00*/  SEL R23, R5, R10, P0 ;  /* 0x0000000a05177207 */ /* 0x000fe20000000000 */
[----:B------:R-:W-:Y:S01]  /*5b10*/  FMUL.FTZ R58, R131, R58 ;  /* 0x0000003a833a7220 */ /* 0x000fe20000410000 */
[----:B------:R-:W-:Y:S01]  /*5b20*/  SEL R28, R10, R5, P0 ;  /* 0x000000050a1c7207 */ /* 0x000fe20000000000 */
[----:B------:R-:W-:Y:S01]  /*5b30*/  UIMAD UR42, UR42, 0xc0, URZ ;  /* 0x000000c02a2a78a4 */ /* 0x000fe2000f8e023f */
[----:B------:R-:W-:Y:S01]  /*5b40*/  LOP3.LUT R10, R11, 0x180, RZ, 0xc0, !PT ;  /* 0x000001800b0a7812 */ /* 0x000fe200078ec0ff */
[-C--:B------:R-:W-:Y:S01]  /*5b50*/  FMUL.FTZ R29, R109, R56.reuse ;  /* 0x000000386d1d7220 */ /* 0x080fe20000410000 */
[----:B------:R-:W-:Y:S01]  /*5b60*/  SHF.R.U64 R6, R6, 0x3, RZ ;  /* 0x0000000306067819 */ /* 0x000fe200000012ff */
[-C--:B------:R-:W-:Y:S01]  /*5b70*/  FMUL.FTZ R32, R105, R56.reuse ;  /* 0x0000003869207220 */ /* 0x080fe20000410000 */
[----:B------:R-:W-:Y:S01]  /*5b80*/  IADD3 R9, P2, R152, 0x6000, RZ ;  /* 0x0000600098097810 */ /* 0x000fe20007f5e0ff */
        /* <DEDUP_REMOVED lines=15> */
[----:B------:R-:W-:Y:S01]  /*5c80*/  UIMAD.WIDE.U32 UR10, UR43, UR8, URZ ;  /* 0x000000082b0a72a5 */ /* 0x000fe2000f8e003f */
[----:B------:R-:W-:Y:S01]  /*5c90*/  FMUL.FTZ R56, R129, R56 ;  /* 0x0000003881387220 */ /* 0x000fe20000410000 */
[----:B------:R-:W-:Y:S01]  /*5ca0*/  UIMAD UR6, UR43, UR9, UR6 ;  /* 0x000000092b0672a4 */ /* 0x000fe2000f8e0206 */
[----:B------:R-:W-:Y:S01]  /*5cb0*/  SHF.R.U64 R10, R10, 0x3, RZ ;  /* 0x000000030a0a7819 */ /* 0x000fe200000012ff */
[----:B------:R-:W-:Y:S01]  /*5cc0*/  UIADD3 UR5, UR5, 0x19c60, URZ ;  /* 0x00019c6005057890 */ /* 0x000fe2000fffe03f */
[----:B------:R-:W-:Y:S01]  /*5cd0*/  LOP3.LUT R6, R6, R7, RZ, 0x3c, !PT ;  /* 0x0000000706067212 */ /* 0x000fe200078e3cff */
[----:B------:R-:W-:Y:S01]  /*5ce0*/  IMAD.X R7, RZ, RZ, R153, P1 ;  /* 0x000000ffff077224 */ /* 0x000fe200008e0699 */
[----:B------:R-:W-:Y:S01]  /*5cf0*/  F2FP.BF16.F32.PACK_AB R58, R55, R58 ;  /* 0x0000003a373a723e */ /* 0x000fe200000010ff */
[----:B------:R-:W-:Y:S01]  /*5d00*/  UIADD3 UR6, UR11, UR6, URZ ;  /* 0x000000060b067290 */ /* 0x000fe2000fffe03f */
[----:B------:R-:W-:Y:S01]  /*5d10*/  LOP3.LUT R8, R9, 0x180, RZ, 0xc0, !PT ;  /* 0x0000018009087812 */ /* 0x000fe200078ec0ff */
[----:B------:R-:W-:Y:S01]  /*5d20*/  VIADD R55, R16, UR42 ;  /* 0x0000002a10377c36 */ /* 0x000fe20008000000 */
[----:B------:R-:W-:Y:S01]  /*5d30*/  F2FP.BF16.F32.PACK_AB R32, R29, R32 ;  /* 0x000000201d20723e */ /* 0x000fe200000010ff */
[----:B------:R-:W-:Y:S01]  /*5d40*/  UPRMT UR5, UR49, 0x654, UR5 ;  /* 0x0000065431057896 */ /* 0x000fe20008000005 */
[----:B------:R-:W-:Y:S01]  /*5d50*/  F2FP.BF16.F32.PACK_AB R24, R21, R24 ;  /* 0x000000181518723e */ /* 0x000fe200000010ff */
[----:B------:R-:W-:Y:S01]  /*5d60*/  VIADD R5, R55, 0x8 ;  /* 0x0000000837057836 */ /* 0x000fe20000000000 */
[----:B------:R-:W-:Y:S01]  /*5d70*/  F2FP.BF16.F32.PACK_AB R33, R33, R36 ;  /* 0x000000242121723e */ /* 0x000fe200000010ff */
[----:B------:R-:W-:Y:S01]  /*5d80*/  USHF.R.S32.HI UR7, URZ, 0x1f, UR44 ;  /* 0x0000001f3f077899 */ /* 0x000fe2000801142c */
[----:B------:R-:W-:-:S02]  /*5d90*/  F2FP.BF16.F32.PACK_AB R40, R37, R40 ;  /* 0x000000282528723e */ /* 0x000fc400000010ff */
[----:B------:R-:W-:Y:S02]  /*5da0*/  F2FP.BF16.F32.PACK_AB R49, R49, R52 ;  /* 0x000000343131723e */ /* 0x000fe400000010ff */
[----:B------:R-:W-:Y:S01]  /*5db0*/  F2FP.BF16.F32.PACK_AB R56, R53, R56 ;  /* 0x000000383538723e */ /* 0x000fe200000010ff */
[----:B------:R-:W-:Y:S01]  /*5dc0*/  SYNCS.ARRIVE.TRANS64.RED.A1T0 RZ, [UR5], RZ ;  /* 0x000000ffffff79a7 */ /* 0x000fe20008100405 */
[----:B------:R-:W-:Y:S01]  /*5dd0*/  LOP3.LUT R10, R10, R11, RZ, 0x3c, !PT ;  /* 0x0000000b0a0a7212 */ /* 0x000fe200078e3cff */
[----:B------:R-:W-:Y:S01]  /*5de0*/  IMAD.X R11, RZ, RZ, R153, P3 ;  /* 0x000000ffff0b7224 */ /* 0x000fe200018e0699 */
[----:B------:R-:W-:Y:S01]  /*5df0*/  F2FP.BF16.F32.PACK_AB R34, R31, R34 ;  /* 0x000000221f22723e */ /* 0x000fe200000010ff */
[----:B------:R-:W-:Y:S01]  /*5e00*/  ULDC UR5, c[0x0][0xc] ;  /* 0x0000030000057ab9 */ /* 0x000fe20000000800 */
[----:B------:R-:W-:Y:S01]  /*5e10*/  F2FP.BF16.F32.PACK_AB R41, R41, R44 ;  /* 0x0000002c2929723e */ /* 0x000fe200000010ff */
[----:B------:R-:W-:Y:S01]  /*5e20*/  UIADD3 UR39, UR5, UR39, URZ ;  /* 0x0000002705277290 */ /* 0x000fe2000fffe03f */
[----:B------:R-:W-:-:S02]  /*5e30*/  LOP3.LUT R21, R152, 0x180, RZ, 0xc0, !PT ;  /* 0x0000018098157812 */ /* 0x000fc400078ec0ff */
[----:B------:R-:W-:Y:S02]  /*5e40*/  SHF.R.U64 R8, R8, 0x3, RZ ;  /* 0x0000000308087819 */ /* 0x000fe400000012ff */
[----:B------:R-:W-:Y:S02]  /*5e50*/  F2FP.BF16.F32.PACK_AB R48, R45, R48 ;  /* 0x000000302d30723e */ /* 0x000fe400000010ff */
[----:B------:R-:W-:Y:S02]  /*5e60*/  SEL R31, R25, R32, P0 ;  /* 0x00000020191f7207 */ /* 0x000fe40000000000 */
[----:B------:R-:W-:Y:S01]  /*5e70*/  MOV R44, R6 ;  /* 0x00000006002c7202 */ /* 0x000fe20000000f00 */
[----:B------:R-:W-:Y:S01]  /*5e80*/  IMAD.U32 R7, RZ, RZ, UR11 ;  /* 0x0000000bff077e24 */ /* 0x000fe2000f8e00ff */
[----:B------:R-:W-:Y:S01]  /*5e90*/  F2FP.BF16.F32.PACK_AB R13, R13, R14 ;  /* 0x0000000e0d0d723e */ /* 0x000fe200000010ff */
[----:B------:R-:W-:Y:S01]  /*5ea0*/  IMAD.U32 R7, RZ, RZ, UR6 ;  /* 0x00000006ff077e24 */ /* 0x000fe2000f8e00ff */
[----:B------:R-:W-:Y:S01]  /*5eb0*/  SEL R32, R32, R25, P0 ;  /* 0x0000001920207207 */ /* 0x000fe20000000000 */
[----:B------:R-:W-:Y:S01]  /*5ec0*/  ULDC UR6, c[0x0][0xa88] ;  /* 0x0002a20000067ab9 */ /* 0x000fe20000000800 */
[----:B------:R-:W-:Y:S01]  /*5ed0*/  LOP3.LUT P1, RZ, R19, 0x3, RZ, 0xc0, !PT ;  /* 0x0000000313ff7812 */ /* 0x000fe2000782c0ff */
[----:B------:R-:W-:Y:S01]  /*5ee0*/  IMAD.U32 R6, RZ, RZ, UR10 ;  /* 0x0000000aff067e24 */ /* 0x000fe2000f8e00ff */
[----:B------:R-:W-:-:S02]  /*5ef0*/  F2FP.BF16.F32.PACK_AB R15, R15, R20 ;  /* 0x000000140f0f723e */ /* 0x000fc400000010ff */
[----:B------:R-:W-:Y:S02]  /*5f00*/  SEL R25, R33, R40, P0 ;  /* 0x0000002821197207 */ /* 0x000fe40000000000 */
[----:B------:R-:W-:Y:S02]  /*5f10*/  SEL R37, R49, R56, P0 ;  /* 0x0000003831257207 */ /* 0x000fe40000000000 */
[----:B------:R-:W-:Y:S02]  /*5f20*/  F2FP.BF16.F32.PACK_AB R35, R35, R38 ;  /* 0x000000262323723e */ /* 0x000fe400000010ff */
[----:B------:R-:W-:Y:S02]  /*5f30*/  F2FP.BF16.F32.PACK_AB R43, R43, R46 ;  /* 0x0000002e2b2b723e */ /* 0x000fe400000010ff */
[----:B------:R-:W-:Y:S02]  /*5f40*/  F2FP.BF16.F32.PACK_AB R50, R47, R50 ;  /* 0x000000322f32723e */ /* 0x000fe400000010ff */
[----:B------:R-:W-:-:S02]  /*5f50*/  SEL R40, R40, R33, P0 ;  /* 0x0000002128287207 */ /* 0x000fc40000000000 */
[----:B------:R-:W-:Y:S02]  /*5f60*/  SEL R56, R56, R49, P0 ;  /* 0x0000003138387207 */ /* 0x000fe40000000000 */
[----:B------:R-:W-:Y:S02]  /*5f70*/  SHF.R.U64 R21, R21, 0x3, RZ ;  /* 0x0000000315157819 */ /* 0x000fe400000012ff */
[----:B------:R-:W-:Y:S01]  /*5f80*/  LOP3.LUT R8, R8, R9, RZ, 0x3c, !PT ;  /* 0x0000000908087212 */ /* 0x000fe200078e3cff */
[----:B------:R-:W-:Y:S01]  /*5f90*/  IMAD.X R9, RZ, RZ, R153, P2 ;  /* 0x000000ffff097224 */ /* 0x000fe200010e0699 */
[----:B------:R-:W-:Y:S02]  /*5fa0*/  SEL R33, R41, R48, P0 ;  /* 0x0000003029217207 */ /* 0x000fe40000000000 */
[----:B------:R-:W-:Y:S02]  /*5fb0*/  MOV R49, R10 ;  /* 0x0000000a00317202 */ /* 0x000fe40000000f00 */
[----:B------:R-:W-:Y:S01]  /*5fc0*/  F2FP.BF16.F32.PACK_AB R51, R51, R54 ;  /* 0x000000363333723e */ /* 0x000fe200000010ff */
[----:B------:R-:W1:Y:S01]  /*5fd0*/  LDC.64 R10, c[0x0][0xb78] ;  /* 0x0002de00ff0a7b82 */ /* 0x000e620000000a00 */
[----:B------:R-:W-:-:S02]  /*5fe0*/  SEL R29, R13, R24, P0 ;  /* 0x000000180d1d7207 */ /* 0x000fc40000000000 */
[----:B------:R-:W-:Y:S02]  /*5ff0*/  SEL R48, R48, R41, P0 ;  /* 0x0000002930307207 */ /* 0x000fe40000000000 */
[----:B------:R-:W-:Y:S02]  /*6000*/  ISETP.GE.OR P2, PT, R5, UR6, P1 ;  /* 0x0000000605007c0c */ /* 0x000fe40008f46670 */
[----:B------:R-:W-:Y:S02]  /*6010*/  SEL R24, R24, R13, P0 ;  /* 0x0000000d18187207 */ /* 0x000fe40000000000 */
[----:B------:R-:W-:Y:S02]  /*6020*/  SEL R41, R15, R26, P0 ;  /* 0x0000001a0f297207 */ /* 0x000fe40000000000 */
[----:B------:R-:W-:Y:S02]  /*6030*/  SEL R45, R27, R34, P0 ;  /* 0x000000221b2d7207 */ /* 0x000fe40000000000 */
[----:B------:R-:W-:-:S02]  /*6040*/  SEL R36, R34, R27, P0 ;  /* 0x0000001b22247207 */ /* 0x000fc40000000000 */
[----:B------:R-:W-:Y:S02]  /*6050*/  SEL R26, R26, R15, P0 ;  /* 0x0000000f1a1a7207 */ /* 0x000fe40000000000 */
[----:B------:R-:W-:Y:S02]  /*6060*/  SEL R27, R35, R42, P0 ;  /* 0x0000002a231b7207 */ /* 0x000fe40000000000 */
[----:B------:R-:W-:Y:S02]  /*6070*/  SEL R47, R43, R50, P0 ;  /* 0x000000322b2f7207 */ /* 0x000fe40000000000 */
[----:B------:R-:W-:Y:S01]  /*6080*/  LOP3.LUT R20, R21, R152, RZ, 0x3c, !PT ;  /* 0x0000009815147212 */ /* 0x000fe200078e3cff */
[----:B------:R-:W-:Y:S01]  /*6090*/  IMAD.MOV.U32 R21, RZ, RZ, R153 ;  /* 0x000000ffff157224 */ /* 0x000fe200078e0099 */
[----:B------:R-:W-:Y:S01]  /*60a0*/  SEL R42, R42, R35, P0 ;  /* 0x000000232a2a7207 */ /* 0x000fe20000000000 */
[----:B-1----:R-:W-:Y:S01]  /*60b0*/  IMAD.WIDE.U32 R6, R10, UR44, R6 ;  /* 0x0000002c0a067c25 */ /* 0x002fe2000f8e0006 */
[----:B------:R-:W-:-:S02]  /*60c0*/  SEL R50, R50, R43, P0 ;  /* 0x0000002b32327207 */ /* 0x000fc40000000000 */
[----:B------:R-:W-:Y:S02]  /*60d0*/  SEL R43, R51, R58, P0 ;  /* 0x0000003a332b7207 */ /* 0x000fe40000000000 */
[----:B------:R-:W-:Y:S02]  /*60e0*/  SEL R58, R58, R51, P0 ;  /* 0x000000333a3a7207 */ /* 0x000fe40000000000 */
[----:B------:R-:W-:Y:S02]  /*60f0*/  MOV R53, R20 ;  /* 0x0000001400357202 */ /* 0x000fe40000000f00 */
[C---:B------:R-:W-:Y:S02]  /*6100*/  IADD3 R15, P5, R152.reuse, 0x20, RZ ;  /* 0x00000020980f7810 */ /* 0x040fe40007fbe0ff */
[----:B------:R-:W-:Y:S02]  /*6110*/  IADD3 R13, P4, R152, 0x3000, RZ ;  /* 0x00003000980d7810 */ /* 0x000fe40007f9e0ff */
[----:B------:R-:W-:-:S02]  /*6120*/  LOP3.LUT R14, R15, 0x180, RZ, 0xc0, !PT ;  /* 0x000001800f0e7812 */ /* 0x000fc400078ec0ff */
[----:B------:R-:W-:Y:S02]  /*6130*/  LOP3.LUT R12, R13, 0x180, RZ, 0xc0, !PT ;  /* 0x000001800d0c7812 */ /* 0x000fe400078ec0ff */
[----:B------:R-:W-:Y:S02]  /*6140*/  SHF.R.U64 R14, R14, 0x3, RZ ;  /* 0x000000030e0e7819 */ /* 0x000fe400000012ff */
[----:B------:R-:W-:Y:S02]  /*6150*/  SHF.R.U64 R12, R12, 0x3, RZ ;  /* 0x000000030c0c7819 */ /* 0x000fe400000012ff */
[----:B------:R-:W-:Y:S01]  /*6160*/  MOV R46, R8 ;  /* 0x00000008002e7202 */ /* 0x000fe20000000f00 */
[----:B------:R-:W-:Y:S01]  /*6170*/  IMAD R8, R10, UR7, RZ ;  /* 0x000000070a087c24 */ /* 0x000fe2000f8e02ff */
[----:B------:R-:W-:Y:S01]  /*6180*/  LOP3.LUT R14, R14, R15, RZ, 0x3c, !PT ;  /* 0x0000000f0e0e7212 */ /* 0x000fe200078e3cff */
[--C-:B------:R-:W-:Y:S01]  /*6190*/  IMAD.X R15, RZ, RZ, R153.reuse, P5 ;  /* 0x000000ffff0f7224 */ /* 0x100fe200028e0699 */
[----:B------:R-:W-:Y:S01]  /*61a0*/  LOP3.LUT R12, R12, R13, RZ, 0x3c, !PT ;  /* 0x0000000d0c0c7212 */ /* 0x000fe200078e3cff */
[----:B------:R-:W-:Y:S01]  /*61b0*/  IMAD.X R13, RZ, RZ, R153, P4 ;  /* 0x000000ffff0d7224 */ /* 0x000fe200020e0699 */
[----:B------:R-:W-:Y:S01]  /*61c0*/  ISETP.GE.OR P1, PT, R55, UR6, P1 ;  /* 0x0000000637007c0c */ /* 0x000fe20008f26670 */
[----:B------:R-:W-:Y:S01]  /*61d0*/  IMAD R38, R11, UR44, R8 ;  /* 0x0000002c0b267c24 */ /* 0x000fe2000f8e0208 */
[----:B------:R-:W-:Y:S01]  /*61e0*/  MOV R52, R14 ;  /* 0x0000000e00347202 */ /* 0x000fe20000000f00 */
[----:B------:R-:W-:Y:S01]  /*61f0*/  ULDC.64 UR6, c[0x0][0xb40] ;  /* 0x0002d00000067ab9 */ /* 0x000fe20000000a00 */
[----:B------:R-:W-:-:S02]  /*6200*/  MOV R51, R12 ;  /* 0x0000000c00337202 */ /* 0x000fc40000000f00 */
[----:B--2---:R-:W-:Y:S01]  /*6210*/  LOP3.LUT R5, R0, 0x2, RZ, 0x3c, !PT ;  /* 0x0000000200057812 */ /* 0x004fe200078e3cff */
[----:B------:R-:W-:Y:S04]  /*6220*/  SHFL.IDX PT, R23, R23, R0, 0x1c1f ;  /* 0x001c1f0017177589 */ /* 0x000fe800000e0000 */
[----:B------:R-:W1:Y:S04]  /*6230*/  SHFL.IDX PT, R28, R28, R5, 0x1c1f ;  /* 0x001c1f051c1c7589 */ /* 0x000e6800000e0000 */
[----:B------:R-:W-:Y:S04]  /*6240*/  SHFL.IDX PT, R39, R39, R0, 0x1c1f ;  /* 0x001c1f0027277589 */ /* 0x000fe800000e0000 */
[----:B------:R-:W2:Y:S04]  /*6250*/  SHFL.IDX PT, R30, R30, R5, 0x1c1f ;  /* 0x001c1f051e1e7589 */ /* 0x000ea800000e0000 */
[----:B------:R-:W-:Y:S04]  /*6260*/  SHFL.IDX PT, R29, R29, R0, 0x1c1f ;  /* 0x001c1f001d1d7589 */ /* 0x000fe800000e0000 */
[----:B------:R-:W3:Y:S04]  /*6270*/  SHFL.IDX PT, R24, R24, R5, 0x1c1f ;  /* 0x001c1f0518187589 */ /* 0x000ee800000e0000 */
[----:B------:R-:W-:Y:S04]  /*6280*/  SHFL.IDX PT, R41, R41, R0, 0x1c1f ;  /* 0x001c1f0029297589 */ /* 0x000fe800000e0000 */
[----:B------:R-:W4:Y:S01]  /*6290*/  SHFL.IDX PT, R34, R26, R5, 0x1c1f ;  /* 0x001c1f051a227589 */ /* 0x000f2200000e0000 */
[----:B-1----:R-:W-:-:S02]  /*62a0*/  SEL R8, R23, R28, P0 ;  /* 0x0000001c17087207 */ /* 0x002fc40000000000 */
[----:B------:R-:W-:Y:S01]  /*62b0*/  SEL R10, R28, R23, P0 ;  /* 0x000000171c0a7207 */ /* 0x000fe20000000000 */
[----:B------:R-:W-:Y:S04]  /*62c0*/  SHFL.IDX PT, R31, R31, R0, 0x1c1f ;  /* 0x001c1f001f1f7589 */ /* 0x000fe800000e0000 */
[----:B------:R-:W1:Y:S01]  /*62d0*/  SHFL.IDX PT, R32, R32, R5, 0x1c1f ;  /* 0x001c1f0520207589 */ /* 0x000e6200000e0000 */
[----:B--2---:R-:W-:Y:S02]  /*62e0*/  SEL R9, R39, R30, P0 ;  /* 0x0000001e27097207 */ /* 0x004fe40000000000 */
[----:B------:R-:W-:Y:S01]  /*62f0*/  SEL R11, R30, R39, P0 ;  /* 0x000000271e0b7207 */ /* 0x000fe20000000000 */
[----:B------:R-:W-:Y:S04]  /*6300*/  SHFL.IDX PT, R45, R45, R0, 0x1c1f ;  /* 0x001c1f002d2d7589 */ /* 0x000fe800000e0000 */
[----:B------:R-:W2:Y:S01]  /*6310*/  SHFL.IDX PT, R36, R36, R5, 0x1c1f ;  /* 0x001c1f0524247589 */ /* 0x000ea200000e0000 */
[----:B---3--:R-:W-:-:S02]  /*6320*/  SEL R12, R29, R24, P0 ;  /* 0x000000181d0c7207 */ /* 0x008fc40000000000 */
[----:B------:R-:W-:Y:S01]  /*6330*/  SEL R14, R24, R29, P0 ;  /* 0x0000001d180e7207 */ /* 0x000fe20000000000 */
[----:B------:R2:W-:Y:S04]  /*6340*/  SHFL.IDX PT, R20, R25, R0, 0x1c1f ;  /* 0x001c1f0019147589 */ /* 0x0005e800000e0000 */
[----:B------:R-:W-:Y:S01]  /*6350*/  SHFL.IDX PT, R33, R33, R0, 0x1c1f ;  /* 0x001c1f0021217589 */ /* 0x000fe200000e0000 */
[----:B----4-:R-:W-:Y:S02]  /*6360*/  SEL R13, R41, R34, P0 ;  /* 0x00000022290d7207 */ /* 0x010fe40000000000 */
[----:B------:R-:W-:Y:S01]  /*6370*/  SEL R15, R34, R41, P0 ;  /* 0x00000029220f7207 */ /* 0x000fe20000000000 */
[----:B------:R3:W-:Y:S04]  /*6380*/  SHFL.IDX PT, R35, R27, R0, 0x1c1f ;  /* 0x001c1f001b237589 */ /* 0x0007e800000e0000 */
[----:B------:R-:W4:Y:S01]  /*6390*/  SHFL.IDX PT, R21, R40, R5, 0x1c1f ;  /* 0x001c1f0528157589 */ /* 0x000f2200000e0000 */
[----:B-1----:R-:W-:-:S02]  /*63a0*/  SEL R24, R31, R32, P0 ;  /* 0x000000201f187207 */ /* 0x002fc40000000000 */
[----:B------:R-:W-:Y:S01]  /*63b0*/  SEL R26, R32, R31, P0 ;  /* 0x0000001f201a7207 */ /* 0x000fe20000000000 */
[----:B------:R-:W1:Y:S04]  /*63c0*/  SHFL.IDX PT, R48, R48, R5, 0x1c1f ;  /* 0x001c1f0530307589 */ /* 0x000e6800000e0000 */
[----:B------:R-:W5:Y:S01]  /*63d0*/  SHFL.IDX PT, R42, R42, R5, 0x1c1f ;  /* 0x001c1f052a2a7589 */ /* 0x000f6200000e0000 */
[----:B--2---:R-:W-:Y:S02]  /*63e0*/  SEL R25, R45, R36, P0 ;  /* 0x000000242d197207 */ /* 0x004fe40000000000 */
[----:B---3--:R-:W-:Y:S01]  /*63f0*/  SEL R27, R36, R45, P0 ;  /* 0x0000002d241b7207 */ /* 0x008fe20000000000 */
[----:B------:R-:W-:Y:S04]  /*6400*/  SHFL.IDX PT, R37, R37, R0, 0x1c1f ;  /* 0x001c1f0025257589 */ /* 0x000fe800000e0000 */
[----:B------:R-:W-:Y:S04]  /*6410*/  SHFL.IDX PT, R47, R47, R0, 0x1c1f ;  /* 0x001c1f002f2f7589 */ /* 0x000fe800000e0000 */
[----:B------:R-:W2:Y:S04]  /*6420*/  SHFL.IDX PT, R56, R56, R5, 0x1c1f ;  /* 0x001c1f0538387589 */ /* 0x000ea800000e0000 */
[----:B------:R-:W3:Y:S01]  /*6430*/  SHFL.IDX PT, R50, R50, R5, 0x1c1f ;  /* 0x001c1f0532327589 */ /* 0x000ee200000e0000 */
[----:B----4-:R-:W-:-:S02]  /*6440*/  SEL R28, R20, R21, P0 ;  /* 0x00000015141c7207 */ /* 0x010fc40000000000 */
[----:B------:R-:W-:Y:S01]  /*6450*/  SEL R30, R21, R20, P0 ;  /* 0x00000014151e7207 */ /* 0x000fe20000000000 */
[----:B------:R4:W-:Y:S01]  /*6460*/  SHFL.IDX PT, R43, R43, R0, 0x1c1f ;  /* 0x001c1f002b2b7589 */ /* 0x0009e200000e0000 */
[----:B-1----:R-:W-:Y:S02]  /*6470*/  SEL R32, R33, R48, P0 ;  /* 0x0000003021207207 */ /* 0x002fe40000000000 */
[----:B------:R-:W-:Y:S01]  /*6480*/  SEL R34, R48, R33, P0 ;  /* 0x0000002130227207 */ /* 0x000fe20000000000 */
[----:B------:R1:W3:Y:S01]  /*6490*/  SHFL.IDX PT, R58, R58, R5, 0x1c1f ;  /* 0x001c1f053a3a7589 */ /* 0x0002e200000e0000 */
[----:B-----5:R-:W-:Y:S02]  /*64a0*/  SEL R29, R35, R42, P0 ;  /* 0x0000002a231d7207 */ /* 0x020fe40000000000 */
[----:B------:R-:W-:Y:S01]  /*64b0*/  SEL R31, R42, R35, P0 ;  /* 0x000000232a1f7207 */ /* 0x000fe20000000000 */
[----:B------:R-:W-:Y:S01]  /*64c0*/  BAR.SYNC.DEFER_BLOCKING 0x1, 0x180 ;  /* 0x0046000000007b1d */ /* 0x000fe20000010000 */
[----:B----4-:R-:W-:-:S02]  /*64d0*/  IADD3 R0, P3, R55, R6, RZ ;  /* 0x0000000637007210 */ /* 0x010fc40007f7e0ff */
[----:B-1----:R-:W-:Y:S02]  /*64e0*/  SHF.R.S32.HI R5, RZ, 0x1f, R55 ;  /* 0x0000001fff057819 */ /* 0x002fe40000011437 */
[----:B--2---:R-:W-:Y:S02]  /*64f0*/  SEL R36, R37, R56, P0 ;  /* 0x0000003825247207 */ /* 0x004fe40000000000 */
[----:B------:R-:W-:Y:S02]  /*6500*/  IADD3.X R5, R5, R7, R38, P3, !PT ;  /* 0x0000000705057210 */ /* 0x000fe40001ffe426 */
[----:B------:R-:W-:Y:S02]  /*6510*/  SEL R38, R56, R37, P0 ;  /* 0x0000002538267207 */ /* 0x000fe40000000000 */
[----:B---3--:R-:W-:Y:S02]  /*6520*/  SEL R33, R47, R50, P0 ;  /* 0x000000322f217207 */ /* 0x008fe40000000000 */
[----:B------:R-:W-:-:S02]  /*6530*/  SEL R35, R50, R47, P0 ;  /* 0x0000002f32237207 */ /* 0x000fc40000000000 */
[----:B------:R-:W-:Y:S02]  /*6540*/  LEA R6, P3, R0, UR6, 0x2 ;  /* 0x0000000600067c11 */ /* 0x000fe4000f8610ff */
[----:B------:R-:W-:Y:S02]  /*6550*/  SEL R37, R43, R58, P0 ;  /* 0x0000003a2b257207 */ /* 0x000fe40000000000 */
[----:B------:R-:W-:Y:S01]  /*6560*/  SEL R39, R58, R43, P0 ;  /* 0x0000002b3a277207 */ /* 0x000fe20000000000 */
[----:B------:R-:W-:Y:S01]  /*6570*/  STSM.16.M88.4 [R53], R8 ;  /* 0x0000000835007844 */ /* 0x000fe20000000200 */
[----:B------:R-:W-:-:S03]  /*6580*/  LEA.HI.X R7, R0, UR7, R5, 0x2, P3 ;  /* 0x0000000700077c11 */ /* 0x000fc600098f1405 */
[----:B------:R-:W-:Y:S04]  /*6590*/  STSM.16.M88.4 [R52], R12 ;  /* 0x0000000c34007844 */ /* 0x000fe80000000200 */
[----:B------:R-:W-:Y:S04]  /*65a0*/  STSM.16.M88.4 [R51], R24 ;  /* 0x0000001833007844 */ /* 0x000fe80000000200 */
[----:B------:R-:W-:Y:S04]  /*65b0*/  STSM.16.M88.4 [R49], R28 ;  /* 0x0000001c31007844 */ /* 0x000fe80000000200 */
[----:B------:R-:W-:Y:S04]  /*65c0*/  STSM.16.M88.4 [R46], R32 ;  /* 0x000000202e007844 */ /* 0x000fe80000000200 */
[----:B------:R-:W-:Y:S01]  /*65d0*/  STSM.16.M88.4 [R44], R36 ;  /* 0x000000242c007844 */ /* 0x000fe20000000200 */
[----:B------:R-:W-:Y:S01]  /*65e0*/  @!PT LDS RZ, [RZ] ;  /* 0x00000000fffff984 */ /* 0x000fe20000000800 */
[----:B------:R-:W-:Y:S01]  /*65f0*/  @!PT LDS RZ, [RZ] ;  /* 0x00000000fffff984 */ /* 0x000fe20000000800 */
[----:B------:R-:W-:Y:S01]  /*6600*/  @!PT LDS RZ, [RZ] ;  /* 0x00000000fffff984 */ /* 0x000fe20000000800 */
[----:B------:R-:W-:Y:S01]  /*6610*/  @!PT LDS RZ, [RZ] ;  /* 0x00000000fffff984 */ /* 0x000fe20000000800 */
[----:B------:R1:W-:Y:S06]  /*6620*/  MEMBAR.ALL.CTA ;  /* 0x0000000000007992 */ /* 0x0003ec0000008000 */
[----:B-1----:R-:W1:Y:S04]  /*6630*/  FENCE.VIEW.ASYNC.S ;  /* 0x00000000000073c6 */ /* 0x002e680000000000 */
[----:B-1----:R-:W1:Y:S01]  /*6640*/  SHFL.IDX PT, R0, R17, RZ, 0x1f ;  /* 0x00001fff11007589 */ /* 0x002e6200000e0000 */
[----:B------:R-:W-:Y:S06]  /*6650*/  BAR.ARV 0x1, 0x1a0 ;  /* 0x0046800000007b1d */ /* 0x000fec0000002000 */
[----:B-1----:R-:W-:Y:S01]  /*6660*/  ISETP.NE.AND P0, PT, R0, 0xb, PT ;  /* 0x0000000b0000780c */ /* 0x002fe20003f05270 */
[----:B------:R1:W-:Y:S04]  /*6670*/  @!P1 STG.E desc[UR50][R6.64], R4 ;  /* 0x0000000406009986 */ /* 0x0003e8000c101932 */
[----:B------:R1:W-:Y:S08]  /*6680*/  @!P2 STG.E desc[UR50][R6.64+0x20], R3 ;  /* 0x000020030600a986 */ /* 0x0003f0000c101932 */
[----:B------:R-:W-:Y:S05]  /*6690*/  @P0 BRA `(.L_x_31) ;  /* 0x0000000000640947 */ /* 0x000fea0003800000 */
[----:B------:R-:W-:Y:S01]  /*66a0*/  BAR.SYNC.DEFER_BLOCKING 0x1, 0x1a0 ;  /* 0x0046800000007b1d */ /* 0x000fe20000010000 */
[----:B------:R-:W-:-:S05]  /*66b0*/  ELECT P0, URZ, PT ;  /* 0x00000000003f782f */ /* 0x000fca0003800000 */
[----:B------:R-:W-:Y:S08]  /*66c0*/  BSSY B0, `(.L_x_31) ;  /* 0x0000016000007945 */ /* 0x000ff00003800000 */
[----:B------:R-:W-:Y:S05]  /*66d0*/  @!P0 BRA `(.L_x_32) ;  /* 0x0000000000508947 */ /* 0x000fea0003800000 */
[----:B------:R-:W-:Y:S02]  /*66e0*/  UIADD3 UR6, UP0, UR52, 0x9f0, URZ ;  /* 0x000009f034067890 */ /* 0x000fe4000ff1e03f */
[----:B------:R-:W-:Y:S02]  /*66f0*/  UIADD3 UR8, UR48, 0x6000, URZ ;  /* 0x0000600030087890 */ /* 0x000fe4000fffe03f */
[----:B------:R-:W-:Y:S01]  /*6700*/  UIADD3.X UR7, URZ, UR53, URZ, UP0, !UPT ;  /* 0x000000353f077290 */ /* 0x000fe200087fe43f */
[----:B------:R-:W-:Y:S01]  /*6710*/  UMOV UR41, URZ ;  /* 0x0000003f00297c82 */ /* 0x000fe20008000000 */
[----:B------:R-:W-:Y:S01]  /*6720*/  UMOV UR45, URZ ;  /* 0x0000003f002d7c82 */ /* 0x000fe20008000000 */
[----:B------:R-:W-:Y:S01]  /*6730*/  UMOV UR40, UR48 ;  /* 0x0000003000287c82 */ /* 0x000fe20008000000 */
[----:B------:R-:W-:-:S05]  /*6740*/  UMOV UR5, 0x20 ;  /* 0x0000002000057882 */ /* 0x000fca0000000000 */
[----:B------:R2:W-:Y:S02]  /*6750*/  UTMASTG.5D [UR40], [UR6] ;  /* 0x00000028060073b5 */ /* 0x0005e40008020000 */
[----:B--2---:R-:W-:Y:S01]  /*6760*/  UMOV UR40, UR4 ;  /* 0x0000000400287c82 */ /* 0x004fe20008000000 */
[----:B------:R-:W-:Y:S01]  /*6770*/  UMOV UR41, UR5 ;  /* 0x0000000500297c82 */ /* 0x000fe20008000000 */
[----:B------:R-:W-:Y:S01]  /*6780*/  UMOV UR5, 0x40 ;  /* 0x0000004000057882 */ /* 0x000fe20000000000 */
[----:B------:R2:W-:Y:S02]  /*6790*/  UTMASTG.5D [UR40], [UR6] ;  /* 0x00000028060073b5 */ /* 0x0005e40008020000 */
[----:B--2---:R-:W-:Y:S01]  /*67a0*/  UMOV UR40, UR8 ;  /* 0x0000000800287c82 */ /* 0x004fe20008000000 */
[----:B------:R-:W-:Y:S01]  /*67b0*/  UMOV UR41, UR5 ;  /* 0x0000000500297c82 */ /* 0x000fe20008000000 */
[----:B------:R-:W-:Y:S01]  /*67c0*/  UIADD3 UR5, UR48, 0x19c20, URZ ;  /* 0x00019c2030057890 */ /* 0x000fe2000fffe03f */
[----:B------:R2:W-:Y:S03]  /*67d0*/  UTMASTG.5D [UR40], [UR6] ;  /* 0x00000028060073b5 */ /* 0x0005e60008020000 */
[----:B------:R-:W-:Y:S01]  /*67e0*/  UPRMT UR5, URZ, 0x654, UR5 ;  /* 0x000006543f057896 */ /* 0x000fe20008000005 */
[----:B------:R0:W-:Y:S01]  /*67f0*/  UTMACMDFLUSH ;  /* 0x00000000000079b7 */ /* 0x0001e20000000000 */
[----:B------:R-:W-:-:S07]  /*6800*/  DEPBAR.LE SB0, 0x0 ;  /* 0x000080000000791a */ /* 0x000fce0000000000 */
[----:B--2---:R-:W-:Y:S03]  /*6810*/  SYNCS.ARRIVE.TRANS64.RED.A1T0 RZ, [UR5], RZ ;  /* 0x000000ffffff79a7 */ /* 0x004fe60008100405 */
.L_x_32:
[----:B------:R-:W-:Y:S05]  /*6820*/  BSYNC B0 ;  /* 0x0000000000007941 */ /* 0x000fea0003800000 */
.L_x_31:
[----:B------:R-:W2:Y:S01]  /*6830*/  LDC R0, c[0x0][0xda4] ;  /* 0x00036900ff007b82 */ /* 0x000ea20000000800 */
[----:B------:R-:W-:Y:S02]  /*6840*/  UIADD3 UR36, UR36, 0x1, URZ ;  /* 0x0000000124247890 */ /* 0x000fe4000fffe03f */
[----:B------:R-:W-:Y:S02]  /*6850*/  UIADD3 UR38, UR38, 0x1, URZ ;  /* 0x0000000126267890 */ /* 0x000fe4000fffe03f */
[----:B------:R-:W-:-:S04]  /*6860*/  UISETP.NE.AND UP0, UPT, UR36, 0x2, UPT ;  /* 0x000000022400788c */ /* 0x000fc8000bf05270 */
[----:B------:R-:W-:Y:S02]  /*6870*/  USEL UR4, URZ, 0x1, UP0 ;  /* 0x000000013f047887 */ /* 0x000fe40008000000 */
[----:B------:R-:W-:Y:S02]  /*6880*/  USEL UR36, UR36, URZ, UP0 ;  /* 0x0000003f24247287 */ /* 0x000fe40008000000 */
[----:B------:R-:W-:Y:S01]  /*6890*/  ULOP3.LUT UR37, UR37, UR4, URZ, 0x3c, !UPT ;  /* 0x0000000425257292 */ /* 0x000fe2000f8e3c3f */
[----:B--2---:R-:W-:-:S13]  /*68a0*/  ISETP.LE.AND P0, PT, R0, UR39, PT ;  /* 0x0000002700007c0c */ /* 0x004fda000bf03270 */
[----:B------:R-:W-:Y:S05]  /*68b0*/  @!P0 BRA `(.L_x_33) ;  /* 0xffffffa400208947 */ /* 0x000fea000383ffff */
[----:B------:R-:W-:Y:S05]  /*68c0*/  EXIT ;  /* 0x000000000000794d */ /* 0x000fea0003800000 */
.L_x_7:
[----:B------:R-:W-:-:S08]  /*68d0*/  NOP ;  /* 0x0000000000007918 */ /* 0x000fd00000000000 */
[----:B------:R-:W1:-:S00]  /*68e0*/  USETMAXREG.DEALLOC.CTAPOOL 0x20 ;  /* 0x00000020000079c8 */ /* 0x000e4000080e0500 */
[----:B------:R-:W2:Y:S01]  /*68f0*/  S2UR UR49, SR_CTAID.X ;  /* 0x00000000003179c3 */ /* 0x000ea20000002500 */
[----:B------:R-:W-:Y:S01]  /*6900*/  UMOV UR47, 0x1 ;  /* 0x00000001002f7882 */ /* 0x000fe20000000000 */
[----:B-1----:R-:W-:Y:S01]  /*6910*/  LOP3.LUT R22, R0, 0x3, RZ, 0xc0, !PT ;  /* 0x0000000300167812 */ /* 0x002fe200078ec0ff */
[----:B------:R-:W-:Y:S02]  /*6920*/  IMAD.MOV.U32 R19, RZ, RZ, RZ ;  /* 0x000000ffff137224 */ /* 0x000fe400078e00ff */
[----:B------:R-:W-:-:S03]  /*6930*/  IMAD.MOV.U32 R16, RZ, RZ, 0x1 ;  /* 0x00000001ff107424 */ /* 0x000fc600078e00ff */
[----:B------:R-:W2:Y:S02]  /*6940*/  LDC R3, c[0x0][0xda4] ;  /* 0x00036900ff037b82 */ /* 0x000ea40000000800 */
[----:B--2---:R-:W-:-:S13]  /*6950*/  ISETP.LE.AND P0, PT, R3, UR49, PT ;  /* 0x0000003103007c0c */ /* 0x004fda000bf03270 */
[----:B------:R-:W-:Y:S05]  /*6960*/  @P0 BRA `(.L_x_34) ;  /* 0x0000002800180947 */ /* 0x000fea0003800000 */
[C---:B------:R-:W-:Y:S01]  /*6970*/  IMAD.SHL.U32 R3, R2.reuse, 0x20, RZ ;  /* 0x0000002002037824 */ /* 0x040fe200078e00ff */
[----:B------:R-:W-:Y:S01]  /*6980*/  SHF.R.U32.HI R4, RZ, 0x1, R2 ;  /* 0x00000001ff047819 */ /* 0x000fe20000011602 */
[----:B------:R-:W-:Y:S01]  /*6990*/  IMAD.SHL.U32 R6, R23, 0x10, RZ ;  /* 0x0000001017067824 */ /* 0x000fe200078e00ff */
[----:B------:R-:W-:Y:S01]  /*69a0*/  LOP3.LUT P0, RZ, R2, 0x4, RZ, 0xc0, !PT ;  /* 0x0000000402ff7812 */ /* 0x000fe2000780c0ff */
[----:B------:R-:W-:Y:S01]  /*69b0*/  IMAD.SHL.U32 R9, R0, 0x800, RZ ;  /* 0x0000080000097824 */ /* 0x000fe200078e00ff */
[----:B------:R-:W-:Y:S01]  /*69c0*/  LOP3.LUT R5, R3, 0x360, RZ, 0xc0, !PT ;  /* 0x0000036003057812 */ /* 0x000fe200078ec0ff */
[----:B------:R-:W-:Y:S01]  /*69d0*/  IMAD.SHL.U32 R0, R2, 0x4, RZ ;  /* 0x0000000402007824 */ /* 0x000fe200078e00ff */
[----:B------:R-:W-:Y:S01]  /*69e0*/  LOP3.LUT R7, R4, 0x20, RZ, 0xc0, !PT ;  /* 0x0000002004077812 */ /* 0x000fe200078ec0ff */
[----:B------:R-:W-:Y:S01]  /*69f0*/  IMAD.MOV.U32 R24, RZ, RZ, 0x40 ;  /* 0x00000040ff187424 */ /* 0x000fe200078e00ff */
[----:B------:R-:W-:Y:S01]  /*6a00*/  LOP3.LUT R5, R5, 0x400, R6, 0xf8, !PT ;  /* 0x0000040005057812 */ /* 0x000fe200078ef806 */
[C---:B------:R-:W-:Y:S01]  /*6a10*/  IMAD.SHL.U32 R6, R2.reuse, 0x80, RZ ;  /* 0x0000008002067824 */ /* 0x040fe200078e00ff */
[----:B------:R-:W-:Y:S01]  /*6a20*/  LOP3.LUT R3, R3, 0x80, RZ, 0xc0, !PT ;  /* 0x0000008003037812 */ /* 0x000fe200078ec0ff */
[----:B------:R-:W-:Y:S01]  /*6a30*/  IMAD.MOV.U32 R16, RZ, RZ, 0x1 ;  /* 0x00000001ff107424 */ /* 0x000fe200078e00ff */
[----:B------:R-:W-:Y:S01]  /*6a40*/  LOP3.LUT R7, R7, 0x10, R2, 0xf8, !PT ;  /* 0x0000001007077812 */ /* 0x000fe200078ef802 */
[----:B------:R-:W-:Y:S01]  /*6a50*/  IMAD.MOV.U32 R19, RZ, RZ, RZ ;  /* 0x000000ffff137224 */ /* 0x000fe200078e00ff */
[----:B------:R-:W-:Y:S01]  /*6a60*/  LOP3.LUT R3, R3, 0x10, R4, 0xf8, !PT ;  /* 0x0000001003037812 */ /* 0x000fe200078ef804 */
[----:B------:R-:W-:Y:S01]  /*6a70*/  IMAD.SHL.U32 R4, R2, 0x10, RZ ;  /* 0x0000001002047824 */ /* 0x000fe200078e00ff */
[----:B------:R-:W-:Y:S01]  /*6a80*/  LOP3.LUT R7, R7, 0x380, R6, 0xf8, !PT ;  /* 0x0000038007077812 */ /* 0x000fe200078ef806 */
[----:B------:R-:W-:Y:S01]  /*6a90*/  ULDC.64 UR52, c[0x0][0x198] ;  /* 0x0000660000347ab9 */ /* 0x000fe20000000a00 */
[----:B------:R-:W-:Y:S01]  /*6aa0*/  LOP3.LUT R6, R6, 0x400, RZ, 0xc0, !PT ;  /* 0x0000040006067812 */ /* 0x000fe200078ec0ff */
[----:B------:R-:W-:Y:S01]  /*6ab0*/  ULOP3.LUT UR43, UR46, 0x1, URZ, 0xfc, !UPT ;  /* 0x000000012e2b7892 */ /* 0x000fe2000f8efc3f */
[----:B------:R-:W-:Y:S01]  /*6ac0*/  LOP3.LUT R0, R3, 0x10, R0, 0x78, !PT ;  /* 0x0000001003007812 */ /* 0x000fe200078e7800 */
[----:B------:R-:W-:Y:S01]  /*6ad0*/  ULOP3.LUT UR48, UR46, 0x2, URZ, 0xfc, !UPT ;  /* 0x000000022e307892 */ /* 0x000fe2000f8efc3f */
[----:B------:R-:W-:Y:S01]  /*6ae0*/  LOP3.LUT R6, R6, 0x800, R9, 0xf8, !PT ;  /* 0x0000080006067812 */ /* 0x000fe200078ef809 */
[----:B------:R-:W-:Y:S01]  /*6af0*/  ULDC UR44, c[0x0][0xc] ;  /* 0x00000300002c7ab9 */ /* 0x000fe20000000800 */
[----:B------:R-:W-:Y:S01]  /*6b00*/  LOP3.LUT R7, R7, 0x70, R4, 0x78, !PT ;  /* 0x0000007007077812 */ /* 0x000fe200078e7804 */
[----:B------:R-:W-:Y:S01]  /*6b10*/  UMOV UR47, URZ ;  /* 0x0000003f002f7c82 */ /* 0x000fe20008000000 */
[----:B------:R-:W-:-:S02]  /*6b20*/  LOP3.LUT R17, R5, R0, RZ, 0xfc, !PT ;  /* 0x0000000005117212 */ /* 0x000fc400078efcff */
[----:B------:R-:W-:Y:S02]  /*6b30*/  LOP3.LUT R18, R6, R7, RZ, 0xfc, !PT ;  /* 0x0000000706127212 */ /* 0x000fe400078efcff */
[----:B------:R-:W-:Y:S02]  /*6b40*/  LOP3.LUT R2, R2, 0x1f, RZ, 0xc0, !PT ;  /* 0x0000001f02027812 */ /* 0x000fe400078ec0ff */
[----:B------:R-:W-:-:S07]  /*6b50*/  SEL R24, R24, 0xffffffc0, !P0 ;  /* 0xffffffc018187807 */ /* 0x000fce0004000000 */
.L_x_80:
[----:B-1----:R-:W1:Y:S01]  /*6b60*/  S2UR UR8, SR_CgaCtaId ;  /* 0x00000000000879c3 */ /* 0x002e620000008800 */
[----:B------:R-:W-:Y:S01]  /*6b70*/  ULDC UR4, c[0x0][0xda8] ;  /* 0x00036a0000047ab9 */ /* 0x000fe20000000800 */
[----:B------:R-:W-:Y:S01]  /*6b80*/  ULDC.64 UR6, c[0x0][0x3f8] ;  /* 0x0000fe0000067ab9 */ /* 0x000fe20000000a00 */
[----:B------:R-:W-:Y:S02]  /*6b90*/  UISETP.NE.AND UP1, UPT, UR4, 0x1, UPT ;  /* 0x000000010400788c */ /* 0x000fe4000bf25270 */
[----:B------:R-:W-:Y:S01]  /*6ba0*/  UISETP.NE.U32.AND UP0, UPT, UR6, URZ, UPT ;  /* 0x0000003f0600728c */ /* 0x000fe2000bf05070 */
[----:B------:R-:W-:Y:S02]  /*6bb0*/  UMOV UR40, 0x400 ;  /* 0x0000040000287882 */ /* 0x000fe40000000000 */
[----:B------:R-:W-:Y:S01]  /*6bc0*/  ULDC UR6, c[0x0][0xdb4] ;  /* 0x00036d0000067ab9 */ /* 0x000fe20000000800 */
[----:B------:R-:W-:Y:S02]  /*6bd0*/  UISETP.NE.AND.EX UP0, UPT, UR7, URZ, UPT, UP0 ;  /* 0x0000003f0700728c */ /* 0x000fe4000bf05300 */
[----:B------:R-:W-:Y:S01]  /*6be0*/  UISETP.NE.AND UP2, UPT, UR6, 0x1, UPT ;  /* 0x000000010600788c */ /* 0x000fe2000bf45270 */
[----:B------:R-:W-:-:S02]  /*6bf0*/  ULDC UR7, c[0x0][0x404] ;  /* 0x0001010000077ab9 */ /* 0x000fc40000000800 */
[----:B------:R-:W-:Y:S01]  /*6c00*/  @UP1 ULDC UR4, c[0x0][0xdac] ;  /* 0x00036b0000041ab9 */ /* 0x000fe20000000800 */
[----:B------:R-:W-:Y:S02]  /*6c10*/  USEL UR7, UR7, 0x1, UP0 ;  /* 0x0000000107077887 */ /* 0x000fe40008000000 */
[----:B------:R-:W-:Y:S02]  /*6c20*/  UIMAD.WIDE.U32 UR4, UR49, UR4, URZ ;  /* 0x00000004310472a5 */ /* 0x000fe4000f8e003f */
[----:B------:R-:W-:Y:S01]  /*6c30*/  UMOV UR45, UR49 ;  /* 0x00000031002d7c82 */ /* 0x000fe20008000000 */
[----:B------:R-:W-:Y:S02]  /*6c40*/  ULDC UR42, c[0x0][0x2e0] ;  /* 0x0000b800002a7ab9 */ /* 0x000fe40000000800 */
[----:B------:R-:W-:Y:S02]  /*6c50*/  UIMAD UR42, UR7, UR42, URZ ;  /* 0x0000002a072a72a4 */ /* 0x000fe4000f8e023f */
[----:B-1----:R-:W-:-:S02]  /*6c60*/  ULEA UR40, UR8, UR40, 0x18 ;  /* 0x0000002808287291 */ /* 0x002fc4000f8ec03f */
[----:B------:R-:W-:Y:S02]  /*6c70*/  UIADD3 UR41, UR42, 0x7f, URZ ;  /* 0x0000007f2a297890 */ /* 0x000fe4000fffe03f */
[----:B------:R-:W-:Y:S01]  /*6c80*/  UIADD3 UR10, UR40, 0x13800, URZ ;  /* 0x00013800280a7890 */ /* 0x000fe2000fffe03f */
[----:B------:R-:W-:-:S03]  /*6c90*/  @UP1 ULDC UR8, c[0x0][0xdb0] ;  /* 0x00036c0000081ab9 */ /* 0x000fc60000000800 */
[----:B------:R-:W-:Y:S02]  /*6ca0*/  ULOP3.LUT UP0, URZ, UR10, 0x9f, URZ, 0xc0, !UPT ;  /* 0x0000009f0a3f7892 */ /* 0x000fe4000f80c03f */
[----:B------:R-:W-:-:S03]  /*6cb0*/  @UP1 USHF.R.U32.HI UR45, URZ, UR8, UR5 ;  /* 0x000000083f2d1299 */ /* 0x000fc60008011605 */
[----:B------:R-:W-:Y:S01]  /*6cc0*/  @UP2 ULDC.64 UR8, c[0x0][0xdb8] ;  /* 0x00036e0000082ab9 */ /* 0x000fe20000000a00 */
[----:B------:R-:W-:Y:S01]  /*6cd0*/  PLOP3.LUT P0, PT, PT, PT, UP0, 0x80, 0x0 ;  /* 0x000000000000781c */ /* 0x000fe20003f0f008 */
[----:B------:R-:W-:Y:S02]  /*6ce0*/  UIMAD.WIDE.U32 UR4, UR45, UR8, URZ ;  /* 0x000000082d0472a5 */ /* 0x000fe4000f8e003f */
[----:B------:R-:W-:Y:S01]  /*6cf0*/  UMOV UR39, UR45 ;  /* 0x0000002d00277c82 */ /* 0x000fe20008000000 */
[----:B------:R-:W-:Y:S02]  /*6d00*/  USHF.R.S32.HI UR4, URZ, 0x1f, UR41 ;  /* 0x0000001f3f047899 */ /* 0x000fe40008011429 */
[----:B------:R-:W-:Y:S02]  /*6d10*/  @UP2 USHF.R.U32.HI UR39, URZ, UR9, UR5 ;  /* 0x000000093f272299 */ /* 0x000fe40008011605 */
[----:B------:R-:W-:Y:S02]  /*6d20*/  ULEA.HI UR41, UR4, UR41, URZ, 0x7 ;  /* 0x0000002904297291 */ /* 0x000fe4000f8f383f */
[----:B------:R-:W-:-:S04]  /*6d30*/  UIADD3 UR38, -UR39, URZ, URZ ;  /* 0x0000003f27267290 */ /* 0x000fc8000fffe13f */
[----:B------:R-:W-:Y:S01]  /*6d40*/  UIMAD UR38, UR6, UR38, UR45 ;  /* 0x00000026062672a4 */ /* 0x000fe2000f8e022d */
[----:B--2---:R-:W-:Y:S11]  /*6d50*/  @!P0 BRA `(.L_x_35) ;  /* 0x0000000000408947 */ /* 0x004ff60003800000 */
[----:B------:R-:W-:Y:S01]  /*6d60*/  MOV R14, 0x0 ;  /* 0x00000000000e7802 */ /* 0x000fe20000000f00 */
[----:B------:R-:W-:Y:S01]  /*6d70*/  ULDC.64 UR4, c[0x4][0x98] ;  /* 0x0100260000047ab9 */ /* 0x000fe20000000a00 */
[----:B------:R-:W-:Y:S01]  /*6d80*/  ULDC.64 UR6, c[0x4][0xa0] ;  /* 0x0100280000067ab9 */ /* 0x000fe20000000a00 */
[----:B------:R-:W-:Y:S02]  /*6d90*/  IMAD.U32 R4, RZ, RZ, UR4 ;  /* 0x00000004ff047e24 */ /* 0x000fe4000f8e00ff */
[----:B------:R-:W-:Y:S01]  /*6da0*/  IMAD.U32 R5, RZ, RZ, UR5 ;  /* 0x00000005ff057e24 */ /* 0x000fe2000f8e00ff */
[----:B------:R-:W1:Y:S01]  /*6db0*/  LDC.64 R14, c[0x4][R14] ;  /* 0x010000000e0e7b82 */ /* 0x000e620000000a00 */
[----:B------:R-:W-:Y:S01]  /*6dc0*/  ULDC.64 UR4, c[0x4][0x8] ;  /* 0x0100020000047ab9 */ /* 0x000fe20000000a00 */
[----:B------:R-:W-:Y:S02]  /*6dd0*/  IMAD.U32 R6, RZ, RZ, UR6 ;  /* 0x00000006ff067e24 */ /* 0x000fe4000f8e00ff */
[----:B------:R-:W-:-:S02]  /*6de0*/  IMAD.U32 R7, RZ, RZ, UR7 ;  /* 0x00000007ff077e24 */ /* 0x000fc4000f8e00ff */
[----:B------:R-:W-:Y:S02]  /*6df0*/  IMAD.U32 R10, RZ, RZ, UR4 ;  /* 0x00000004ff0a7e24 */ /* 0x000fe4000f8e00ff */
[----:B------:R-:W-:Y:S02]  /*6e00*/  IMAD.U32 R11, RZ, RZ, UR5 ;  /* 0x00000005ff0b7e24 */ /* 0x000fe4000f8e00ff */
[----:B------:R-:W-:Y:S02]  /*6e10*/  IMAD.MOV.U32 R8, RZ, RZ, 0x70 ;  /* 0x00000070ff087424 */ /* 0x000fe400078e00ff */
[----:B------:R-:W-:Y:S02]  /*6e20*/  IMAD.MOV.U32 R12, RZ, RZ, 0x1 ;  /* 0x00000001ff0c7424 */ /* 0x000fe400078e00ff */
[----:B------:R-:W-:-:S07]  /*6e30*/  IMAD.MOV.U32 R13, RZ, RZ, RZ ;  /* 0x000000ffff0d7224 */ /* 0x000fce00078e00ff */
[----:B------:R-:W-:-:S07]  /*6e40*/  LEPC R20, `(.L_x_35) ;  /* 0x000000001014794e */ /* 0x000fce0000000000 */
[----:B-1----:R-:W-:Y:S05]  /*6e50*/  CALL.ABS.NOINC R14 ;  /* 0x000000000e007343 */ /* 0x002fea0003c00000 */
.L_x_35:
[----:B------:R-:W-:-:S06]  /*6e60*/  UIADD3 UR4, UR40, 0x9000, URZ ;  /* 0x0000900028047890 */ /* 0x000fcc000fffe03f */
[----:B------:R-:W-:-:S05]  /*6e70*/  IMAD.U32 R25, RZ, RZ, UR4 ;  /* 0x00000004ff197e24 */ /* 0x000fca000f8e00ff */
[----:B------:R-:W-:-:S04]  /*6e80*/  LOP3.LUT P0, RZ, R25, 0x9f, RZ, 0xc0, !PT ;  /* 0x0000009f19ff7812 */ /* 0x000fc8000780c0ff */
[----:B------:R-:W-:-:S09]  /*6e90*/  P2R R0, PR, RZ, 0x1 ;  /* 0x00000001ff007803 */ /* 0x000fd20000000000 */
[----:B------:R-:W-:Y:S05]  /*6ea0*/  @!P0 BRA `(.L_x_36) ;  /* 0x0000000000408947 */ /* 0x000fea0003800000 */
        /* <DEDUP_REMOVED lines=16> */
.L_x_36:
[----:B------:R-:W-:-:S04]  /*6fb0*/  UIADD3 UR4, UR40, 0x3000, URZ ;  /* 0x0000300028047890 */ /* 0x000fc8000fffe03f */
[----:B------:R-:W-:-:S06]  /*6fc0*/  ULOP3.LUT UP0, URZ, UR4, 0x3ff, URZ, 0xc0, !UPT ;  /* 0x000003ff043f7892 */ /* 0x000fcc000f80c03f */
[----:B------:R-:W-:-:S13]  /*6fd0*/  PLOP3.LUT P0, PT, PT, PT, UP0, 0x80, 0x0 ;  /* 0x000000000000781c */ /* 0x000fda0003f0f008 */
        /* <DEDUP_REMOVED lines=17> */
.L_x_37:
[----:B------:R-:W-:-:S13]  /*70f0*/  LOP3.LUT P6, RZ, R25, 0x9f, RZ, 0xc0, !PT ;  /* 0x0000009f19ff7812 */ /* 0x000fda00078cc0ff */
        /* <DEDUP_REMOVED lines=17> */
.L_x_38:
[----:B------:R-:W-:Y:S01]  /*7210*/  ULDC.64 UR4, c[0x0][0x9f8] ;  /* 0x00027e0000047ab9 */ /* 0x000fe20000000a00 */
[----:B------:R-:W-:Y:S01]  /*7220*/  IMAD.U32 R7, RZ, RZ, UR39 ;  /* 0x00000027ff077e24 */ /* 0x000fe2000f8e00ff */
[----:B------:R-:W-:Y:S01]  /*7230*/  ISETP.NE.U32.AND P0, PT, RZ, UR4, PT ;  /* 0x00000004ff007c0c */ /* 0x000fe2000bf05070 */
[----:B------:R-:W-:Y:S01]  /*7240*/  IMAD.U32 R3, RZ, RZ, UR39 ;  /* 0x00000027ff037e24 */ /* 0x000fe2000f8e00ff */
[----:B------:R-:W1:Y:S02]  /*7250*/  LDC R0, c[0x0][0x428] ;  /* 0x00010a00ff007b82 */ /* 0x000e640000000800 */
[----:B------:R-:W-:-:S13]  /*7260*/  ISETP.NE.AND.EX P0, PT, RZ, UR5, PT, P0 ;  /* 0x00000005ff007c0c */ /* 0x000fda000bf05300 */
[----:B------:R-:W2:Y:S02]  /*7270*/  @P0 LDC.64 R4, c[0x0][0x9f8] ;  /* 0x00027e00ff040b82 */ /* 0x000ea40000000a00 */
[----:B--2---:R-:W-:-:S06]  /*7280*/  @P0 IMAD.WIDE R4, R7, 0x4, R4 ;  /* 0x0000000407040825 */ /* 0x004fcc00078e0204 */
[----:B------:R-:W2:Y:S01]  /*7290*/  LDC R7, c[0x0][0xda8] ;  /* 0x00036a00ff077b82 */ /* 0x000ea20000000800 */
[----:B------:R3:W4:Y:S01]  /*72a0*/  @P0 LDG.E R3, desc[UR50][R4.64] ;  /* 0x0000003204030981 */ /* 0x000722000c1e1900 */
[----:B-1----:R-:W-:Y:S01]  /*72b0*/  ISETP.NE.AND P0, PT, R0, 0x1, PT ;  /* 0x000000010000780c */ /* 0x002fe20003f05270 */
[----:B------:R-:W-:Y:S01]  /*72c0*/  IMAD R8, RZ, RZ, -UR45 ;  /* 0x8000002dff087e24 */ /* 0x000fe2000f8e02ff */
[----:B------:R-:W-:Y:S01]  /*72d0*/  ISETP.NE.AND P2, PT, R23, RZ, PT ;  /* 0x000000ff1700720c */ /* 0x000fe20003f45270 */
[----:B------:R-:W-:Y:S01]  /*72e0*/  UMOV UR36, URZ ;  /* 0x0000003f00247c82 */ /* 0x000fe20008000000 */
[----:B------:R-:W-:Y:S01]  /*72f0*/  UMOV UR4, 0x20 ;  /* 0x0000002000047882 */ /* 0x000fe20000000000 */
[----:B------:R-:W-:Y:S01]  /*7300*/  UMOV UR6, UR38 ;  /* 0x0000002600067c82 */ /* 0x000fe20008000000 */
[----:B------:R-:W-:Y:S01]  /*7310*/  UMOV UR7, UR39 ;  /* 0x0000002700077c82 */ /* 0x000fe20008000000 */
[----:B------:R-:W-:Y:S01]  /*7320*/  UMOV UR8, 0x40 ;  /* 0x0000004000087882 */ /* 0x000fe20000000000 */
[----:B------:R-:W-:Y:S01]  /*7330*/  UMOV UR10, UR38 ;  /* 0x00000026000a7c82 */ /* 0x000fe20008000000 */
[----:B---3--:R-:W1:Y:S01]  /*7340*/  LDC.64 R4, c[0x0][0x3f8] ;  /* 0x0000fe00ff047b82 */ /* 0x008e620000000a00 */
[----:B------:R-:W-:Y:S01]  /*7350*/  UMOV UR11, UR39 ;  /* 0x00000027000b7c82 */ /* 0x000fe20008000000 */
[----:B------:R-:W-:Y:S01]  /*7360*/  UMOV UR14, 0xffffffff ;  /* 0xffffffff000e7882 */ /* 0x000fe20000000000 */
[----:B------:R-:W-:-:S03]  /*7370*/  IMAD.U32 R20, RZ, RZ, UR38 ;  /* 0x00000026ff147e24 */ /* 0x000fc6000f8e00ff */
[----:B------:R-:W-:Y:S02]  /*7380*/  VOTEU.ALL UP1, P2 ;  /* 0x00000000003f7886 */ /* 0x000fe40001020000 */
[----:B------:R-:W3:Y:S01]  /*7390*/  @P0 LDC R0, c[0x0][0x42c] ;  /* 0x00010b00ff000b82 */ /* 0x000ee20000000800 */
[----:B--2---:R-:W-:Y:S02]  /*73a0*/  IMAD R8, R7, R8, UR49 ;  /* 0x0000003107087e24 */ /* 0x004fe4000f8e0208 */
[----:B------:R-:W-:Y:S02]  /*73b0*/  @!UP1 UIADD3 UR12, UP0, UR52, 0x270, URZ ;  /* 0x00000270340c9890 */ /* 0x000fe4000ff1e03f */
[----:B------:R-:W-:-:S03]  /*73c0*/  IMAD R8, R8, 0xc0, RZ ;  /* 0x000000c008087824 */ /* 0x000fc600078e02ff */
[----:B------:R-:W2:Y:S01]  /*73d0*/  @P0 LDC R7, c[0x0][0x430] ;  /* 0x00010c00ff070b82 */ /* 0x000ea20000000800 */
[----:B------:R-:W-:Y:S01]  /*73e0*/  @!UP1 UIADD3.X UR13, URZ, UR53, URZ, UP0, !UPT ;  /* 0x000000353f0d9290 */ /* 0x000fe200087fe43f */
[----:B------:R-:W-:Y:S02]  /*73f0*/  R2UR UR37, R8 ;  /* 0x00000000082572ca */ /* 0x000fe400000e0000 */
[----:B-1----:R-:W-:-:S04]  /*7400*/  ISETP.NE.U32.AND P1, PT, R4, RZ, PT ;  /* 0x000000ff0400720c */ /* 0x002fc80003f25070 */
[----:B------:R-:W-:Y:S01]  /*7410*/  ISETP.NE.AND.EX P1, PT, R5, RZ, PT, P1 ;  /* 0x000000ff0500720c */ /* 0x000fe20003f25310 */
[----:B---3--:R-:W-:-:S06]  /*7420*/  @P0 IMAD.HI.U32 R0, R0, UR38, RZ ;  /* 0x0000002600000c27 */ /* 0x008fcc000f8e00ff */
[----:B------:R-:W-:Y:S01]  /*7430*/  UMOV UR5, UR37 ;  /* 0x0000002500057c82 */ /* 0x000fe20008000000 */
[----:B------:R-:W-:Y:S01]  /*7440*/  UMOV UR9, UR37 ;  /* 0x0000002500097c82 */ /* 0x000fe20008000000 */
[----:B------:R1:W-:Y:S01]  /*7450*/  @!UP1 UTMAPF.L2.4D [UR36], [UR12] ;  /* 0x000000240c0095b8 */ /* 0x0003e20008018000 */
[----:B--2---:R-:W-:Y:S01]  /*7460*/  @P0 SHF.R.U32.HI R20, RZ, R7, R0 ;  /* 0x00000007ff140219 */ /* 0x004fe20000011600 */
[----:B------:R1:W-:Y:S01]  /*7470*/  @!UP1 UTMAPF.L2.4D [UR4], [UR12] ;  /* 0x000000040c0095b8 */ /* 0x0003e20008018000 */
[----:B------:R1:W-:Y:S01]  /*7480*/  @!UP1 UTMAPF.L2.4D [UR8], [UR12] ;  /* 0x000000080c0095b8 */ /* 0x0003e20008018000 */
[----:B----4-:R-:W-:Y:S02]  /*7490*/  SHF.R.S32.HI R0, RZ, 0x1f, R3 ;  /* 0x0000001fff007819 */ /* 0x010fe40000011403 */
[----:B------:R-:W-:Y:S01]  /*74a0*/  SEL R6, R3, RZ, !P1 ;  /* 0x000000ff03067207 */ /* 0x000fe20004800000 */
[----:B-1----:R-:W-:Y:S06]  /*74b0*/  BRA.DIV UR14, `(.L_x_39) ;  /* 0x000000220e887947 */ /* 0x002fec000b800000 */
[----:B------:R1:W2:Y:S02]  /*74c0*/  SHFL.IDX PT, R14, R22, RZ, 0x1f ;  /* 0x00001fff160e7589 */ /* 0x0002a400000e0000 */
.L_x_96:
[----:B--2---:R-:W-:Y:S01]  /*74d0*/  ISETP.NE.AND P0, PT, R14, RZ, PT ;  /* 0x000000ff0e00720c */ /* 0x004fe20003f05270 */
[----:B------:R-:W-:Y:S01]  /*74e0*/  IMAD.MOV.U32 R12, RZ, RZ, R6 ;  /* 0x000000ffff0c7224 */ /* 0x000fe200078e0006 */
[----:B------:R-:W-:-:S11]  /*74f0*/  PLOP3.LUT P6, PT, PT, PT, PT, 0x8, 0x0 ;  /* 0x000000000000781c */ /* 0x000fd60003fce170 */
[----:B------:R-:W-:Y:S05]  /*7500*/  @P0 BRA `(.L_x_40) ;  /* 0x0000000400f80947 */ /* 0x000fea0003800000 */
[----:B------:R-:W-:-:S06]  /*7510*/  ULEA.HI.SX32 UR4, UR41, 0xffffffff, 0x19 ;  /* 0xffffffff29047891 */ /* 0x000fcc000f8fca3f */
[----:B------:R-:W-:Y:S01]  /*7520*/  IMAD.U32 R9, RZ, RZ, UR4 ;  /* 0x00000004ff097e24 */ /* 0x000fe2000f8e00ff */
[----:B------:R-:W-:-:S03]  /*7530*/  UMOV UR4, 0xffffffff ;  /* 0xffffffff00047882 */ /* 0x000fc60000000000 */
[----:B------:R-:W-:Y:S05]  /*7540*/  BRA.DIV UR4, `(.L_x_41) ;  /* 0x0000002204847947 */ /* 0x000fea000b800000 */
[----:B------:R-:W-:-:S13]  /*7550*/  ELECT P6, URZ, PT ;  /* 0x00000000003f782f */ /* 0x000fda00038c0000 */
.L_x_99:
[----:B------:R-:W-:Y:S05]  /*7560*/  @!P6 BRA `(.L_x_42) ;  /* 0x000000040064e947 */ /* 0x000fea0003800000 */
[----:B------:R-:W-:Y:S01]  /*7570*/  IMAD.MOV.U32 R12, RZ, RZ, R3 ;  /* 0x000000ffff0c7224 */ /* 0x000fe200078e0003 */
[----:B------:R-:W-:Y:S06]  /*7580*/  @!P1 BRA `(.L_x_43) ;  /* 0x0000000000489947 */ /* 0x000fec0003800000 */
[----:B------:R-:W2:Y:S01]  /*7590*/  LDC R10, c[0x0][0x41c] ;  /* 0x00010700ff0a7b82 */ /* 0x000ea20000000800 */
[----:B------:R-:W-:Y:S01]  /*75a0*/  IMAD.MOV.U32 R11, RZ, RZ, R9 ;  /* 0x000000ffff0b7224 */ /* 0x000fe200078e0009 */
[----:B------:R-:W-:Y:S02]  /*75b0*/  ULDC.64 UR4, c[0x0][0x408] ;  /* 0x0001020000047ab9 */ /* 0x000fe40000000a00 */
[----:B------:R-:W-:-:S04]  /*75c0*/  IMAD R12, R0, UR4, RZ ;  /* 0x00000004000c7c24 */ /* 0x000fc8000f8e02ff */
[----:B------:R-:W-:Y:S01]  /*75d0*/  IMAD R13, R3, UR5, R12 ;  /* 0x00000005030d7c24 */ /* 0x000fe2000f8e020c */
[----:B--2---:R-:W-:-:S13]  /*75e0*/  ISETP.NE.AND P0, PT, R10, 0x1, PT ;  /* 0x000000010a00780c */ /* 0x004fda0003f05270 */
[----:B------:R-:W2:Y:S02]  /*75f0*/  @P0 LDC.64 R6, c[0x0][0x420] ;  /* 0x00010800ff060b82 */ /* 0x000ea40000000a00 */
[----:B--2---:R-:W-:-:S05]  /*7600*/  @P0 IMAD.HI.U32 R6, R9, R6, RZ ;  /* 0x0000000609060227 */ /* 0x004fca00078e00ff */
[----:B------:R-:W-:-:S04]  /*7610*/  @P0 SHF.R.U32.HI R11, RZ, R7, R6 ;  /* 0x00000007ff0b0219 */ /* 0x000fc80000011606 */
[--C-:B------:R-:W-:Y:S01]  /*7620*/  SHF.R.S32.HI R7, RZ, 0x1f, R11.reuse ;  /* 0x0000001fff077819 */ /* 0x100fe2000001140b */
[----:B------:R-:W-:-:S04]  /*7630*/  IMAD.MOV.U32 R6, RZ, RZ, R11 ;  /* 0x000000ffff067224 */ /* 0x000fc800078e000b */
[----:B------:R-:W-:-:S04]  /*7640*/  IMAD.WIDE.U32 R6, R3, UR4, R6 ;  /* 0x0000000403067c25 */ /* 0x000fc8000f8e0006 */
[----:B------:R-:W-:Y:S01]  /*7650*/  IMAD.IADD R7, R7, 0x1, R13 ;  /* 0x0000000107077824 */ /* 0x000fe200078e020d */
[----:B------:R-:W-:-:S04]  /*7660*/  LEA R4, P0, R6, R4, 0x2 ;  /* 0x0000000406047211 */ /* 0x000fc800078010ff */
[----:B------:R-:W-:-:S05]  /*7670*/  LEA.HI.X R5, R6, R5, R7, 0x2, P0 ;  /* 0x0000000506057211 */ /* 0x000fca00000f1407 */
[----:B------:R2:W5:Y:S01]  /*7680*/  LDG.E R12, desc[UR50][R4.64] ;  /* 0x00000032040c7981 */ /* 0x000562000c1e1900 */
[----:B------:R-:W-:-:S04]  /*7690*/  IMAD.MOV R6, RZ, RZ, -R11 ;  /* 0x000000ffff067224 */ /* 0x000fc800078e0a0b */
[----:B------:R-:W-:-:S07]  /*76a0*/  IMAD R9, R10, R6, R9 ;  /* 0x000000060a097224 */ /* 0x000fce00078e0209 */
.L_x_43:
[----:B------:R-:W-:Y:S02]  /*76b0*/  LEA R7, R19, UR40, 0x3 ;  /* 0x0000002813077c11 */ /* 0x000fe4000f8e18ff */
[----:B--2---:R-:W-:Y:S02]  /*76c0*/  SHF.L.U32 R4, R16, 0x1f, RZ ;  /* 0x0000001f10047819 */ /* 0x004fe400000006ff */
[----:B------:R-:W-:Y:S02]  /*76d0*/  ISETP.NE.AND P0, PT, R23, RZ, PT ;  /* 0x000000ff1700720c */ /* 0x000fe40003f05270 */
[----:B------:R-:W2:Y:S02]  /*76e0*/  SYNCS.PHASECHK.TRANS64.TRYWAIT P3, [R7+URZ+0x19c80], R4 ;  /* 0x019c8004070075a7 */ /* 0x000ea4000806017f */
[----:B--2---:R-:W-:Y:S09]  /*76f0*/  @!P3 BRA `(.L_x_44) ;  /* 0x000000200038b947 */ /* 0x004ff20003800000 */
.L_x_100:
[----:B------:R-:W-:Y:S05]  /*7700*/  @P0 BRA `(.L_x_45) ;  /* 0x0000000000140947 */ /* 0x000fea0003800000 */
[----:B------:R-:W-:Y:S01]  /*7710*/  ISETP.NE.AND P3, PT, R2, RZ, PT ;  /* 0x000000ff0200720c */ /* 0x000fe20003f65270 */
[----:B------:R-:W-:-:S04]  /*7720*/  IMAD.MOV.U32 R5, RZ, RZ, 0x3000 ;  /* 0x00003000ff057424 */ /* 0x000fc800078e00ff */
[----:B------:R3:W-:Y:S08]  /*7730*/  SYNCS.ARRIVE.TRANS64 RZ, [R7+URZ+0x19c70], R5 ;  /* 0x019c700507ff79a7 */ /* 0x0007f0000800003f */
[----:B------:R-:W-:Y:S05]  /*7740*/  @!P3 BRA `(.L_x_45) ;  /* 0x000000000004b947 */ /* 0x000fea0003800000 */
[----:B------:R-:W-:Y:S01]  /*7750*/  BPT.TRAP 0x1 ;  /* 0x000000040000795c */ /* 0x000fe20000300000 */
.L_x_45:
[----:B------:R-:W-:Y:S01]  /*7760*/  IMAD.U32 R6, RZ, RZ, UR40 ;  /* 0x00000028ff067e24 */ /* 0x000fe2000f8e00ff */
[----:B------:R-:W-:Y:S01]  /*7770*/  R2UR UR9, R7 ;  /* 0x00000000070972ca */ /* 0x000fe200000e0000 */
[----:B------:R-:W-:Y:S01]  /*7780*/  IMAD.SHL.U32 R9, R9, 0x80, RZ ;  /* 0x0000008009097824 */ /* 0x000fe200078e00ff */
[----:B------:R-:W-:Y:S01]  /*7790*/  UIADD3 UR4, UP0, UR52, 0x470, URZ ;  /* 0x0000047034047890 */ /* 0x000fe2000ff1e03f */
[----:B---3--:R-:W-:Y:S01]  /*77a0*/  IMAD R5, R19, 0x3000, R6 ;  /* 0x0000300013057824 */ /* 0x008fe200078e0206 */
[----:B------:R-:W-:Y:S01]  /*77b0*/  R2UR UR12, R20 ;  /* 0x00000000140c72ca */ /* 0x000fe200000e0000 */
[----:B------:R-:W-:Y:S01]  /*77c0*/  UMOV UR10, URZ ;  /* 0x0000003f000a7c82 */ /* 0x000fe20008000000 */
[----:B-----5:R-:W-:Y:S01]  /*77d0*/  R2UR UR13, R12 ;  /* 0x000000000c0d72ca */ /* 0x020fe200000e0000 */
[----:B------:R-:W-:Y:S01]  /*77e0*/  UIADD3.X UR5, URZ, UR53, URZ, UP0, !UPT ;  /* 0x000000353f057290 */ /* 0x000fe200087fe43f */
[----:B------:R-:W-:Y:S01]  /*77f0*/  R2UR UR15, R5 ;  /* 0x00000000050f72ca */ /* 0x000fe200000e0000 */
[----:B------:R-:W-:Y:S01]  /*7800*/  UMOV UR6, 0x0 ;  /* 0x0000000000067882 */ /* 0x000fe20000000000 */
[----:B------:R-:W-:Y:S01]  /*7810*/  R2UR UR11, R9 ;  /* 0x00000000090b72ca */ /* 0x000fe200000e0000 */
[----:B------:R-:W-:Y:S01]  /*7820*/  UMOV UR7, 0x14f00000 ;  /* 0x14f0000000077882 */ /* 0x000fe20000000000 */
[----:B------:R-:W-:Y:S01]  /*7830*/  UMOV UR16, 0x20 ;  /* 0x0000002000107882 */ /* 0x000fe20000000000 */
[----:B------:R-:W-:-:S08]  /*7840*/  UIADD3 UR9, UR9, 0x19c70, URZ ;  /* 0x00019c7009097890 */ /* 0x000fd0000fffe03f */
[----:B------:R-:W-:Y:S02]  /*7850*/  UIADD3 UR8, UR15, 0x9000, URZ ;  /* 0x000090000f087890 */ /* 0x000fe4000fffe03f */
[----:B------:R-:W-:Y:S02]  /*7860*/  UIADD3 UR14, UR15, 0xa000, URZ ;  /* 0x0000a0000f0e7890 */ /* 0x000fe4000fffe03f */
[----:B------:R-:W-:-:S05]  /*7870*/  UIADD3 UR15, UR15, 0xb000, URZ ;  /* 0x0000b0000f0f7890 */ /* 0x000fca000fffe03f */
[----:B------:R3:W-:Y:S02]  /*7880*/  UTMALDG.4D [UR8], [UR4], desc[UR6] ;  /* 0x00000608040075b4 */ /* 0x0007e40008019000 */
[----:B---3--:R-:W-:Y:S01]  /*7890*/  UMOV UR8, UR14 ;  /* 0x0000000e00087c82 */ /* 0x008fe20008000000 */
[----:B------:R-:W-:Y:S01]  /*78a0*/  UMOV UR10, UR16 ;  /* 0x00000010000a7c82 */ /* 0x000fe20008000000 */
[----:B------:R-:W-:Y:S01]  /*78b0*/  UMOV UR14, 0x40 ;  /* 0x00000040000e7882 */ /* 0x000fe20000000000 */
[----:B------:R3:W-:Y:S02]  /*78c0*/  UTMALDG.4D [UR8], [UR4], desc[UR6] ;  /* 0x00000608040075b4 */ /* 0x0007e40008019000 */
[----:B---3--:R-:W-:Y:S01]  /*78d0*/  UMOV UR8, UR15 ;  /* 0x0000000f00087c82 */ /* 0x008fe20008000000 */
[----:B------:R-:W-:Y:S02]  /*78e0*/  UMOV UR10, UR14 ;  /* 0x0000000e000a7c82 */ /* 0x000fe40008000000 */
[----:B------:R3:W-:Y:S01]  /*78f0*/  UTMALDG.4D [UR8], [UR4], desc[UR6] ;  /* 0x00000608040075b4 */ /* 0x0007e20008019000 */
[----:B------:R-:W4:Y:S02]  /*7900*/  SYNCS.PHASECHK.TRANS64.TRYWAIT P3, [R7+URZ+0x19c40], R4 ;  /* 0x019c4004070075a7 */ /* 0x000f24000806017f */
[----:B---34-:R-:W-:Y:S05]  /*7910*/  @!P3 BRA `(.L_x_46) ;  /* 0x0000001c00c4b947 */ /* 0x018fea0003800000 */
.L_x_101:
[----:B------:R-:W-:Y:S05]  /*7920*/  @P0 BRA `(.L_x_47) ;  /* 0x0000000000140947 */ /* 0x000fea0003800000 */
[----:B------:R-:W-:Y:S01]  /*7930*/  ISETP.NE.AND P0, PT, R2, RZ, PT ;  /* 0x000000ff0200720c */ /* 0x000fe20003f05270 */
[----:B--23--:R-:W-:-:S04]  /*7940*/  IMAD.MOV.U32 R4, RZ, RZ, 0x3000 ;  /* 0x00003000ff047424 */ /* 0x00cfc800078e00ff */
[----:B------:R4:W-:Y:S08]  /*7950*/  SYNCS.ARRIVE.TRANS64 RZ, [R7+URZ+0x19c30], R4 ;  /* 0x019c300407ff79a7 */ /* 0x0009f0000800003f */
[----:B------:R-:W-:Y:S05]  /*7960*/  @!P0 BRA `(.L_x_47) ;  /* 0x0000000000048947 */ /* 0x000fea0003800000 */
[----:B------:R-:W-:Y:S01]  /*7970*/  BPT.TRAP 0x1 ;  /* 0x000000040000795c */ /* 0x000fe20000300000 */
.L_x_47:
[----:B------:R-:W-:Y:S01]  /*7980*/  R2UR UR15, R5 ;  /* 0x00000000050f72ca */ /* 0x000fe200000e0000 */
[----:B------:R-:W-:Y:S01]  /*7990*/  UIADD3 UR4, UP0, UR52, 0x370, URZ ;  /* 0x0000037034047890 */ /* 0x000fe2000ff1e03f */
[----:B------:R-:W-:Y:S01]  /*79a0*/  R2UR UR9, R7 ;  /* 0x00000000070972ca */ /* 0x000fe200000e0000 */
[----:B------:R-:W-:Y:S01]  /*79b0*/  UMOV UR10, URZ ;  /* 0x0000003f000a7c82 */ /* 0x000fe20008000000 */
[----:B------:R-:W-:Y:S01]  /*79c0*/  R2UR UR11, R9 ;  /* 0x00000000090b72ca */ /* 0x000fe200000e0000 */
[----:B------:R-:W-:Y:S01]  /*79d0*/  UIADD3.X UR5, URZ, UR53, URZ, UP0, !UPT ;  /* 0x000000353f057290 */ /* 0x000fe200087fe43f */
[----:B------:R-:W-:Y:S01]  /*79e0*/  R2UR UR12, R20 ;  /* 0x00000000140c72ca */ /* 0x000fe200000e0000 */
[----:B------:R-:W-:Y:S01]  /*79f0*/  UMOV UR6, 0x0 ;  /* 0x0000000000067882 */ /* 0x000fe20000000000 */
[----:B------:R-:W-:Y:S01]  /*7a00*/  R2UR UR13, R12 ;  /* 0x000000000c0d72ca */ /* 0x000fe200000e0000 */
[----:B------:R-:W-:Y:S01]  /*7a10*/  UMOV UR7, 0x14f00000 ;  /* 0x14f0000000077882 */ /* 0x000fe20000000000 */
[----:B------:R-:W-:-:S03]  /*7a20*/  UMOV UR16, 0x20 ;  /* 0x0000002000107882 */ /* 0x000fc60000000000 */
[----:B------:R-:W-:Y:S02]  /*7a30*/  UIADD3 UR8, UR15, 0x13800, URZ ;  /* 0x000138000f087890 */ /* 0x000fe4000fffe03f */
[----:B------:R-:W-:Y:S02]  /*7a40*/  UIADD3 UR9, UR9, 0x19c30, URZ ;  /* 0x00019c3009097890 */ /* 0x000fe4000fffe03f */
[----:B------:R-:W-:Y:S02]  /*7a50*/  UIADD3 UR14, UR15, 0x14800, URZ ;  /* 0x000148000f0e7890 */ /* 0x000fe4000fffe03f */
[----:B------:R-:W-:-:S05]  /*7a60*/  UIADD3 UR15, UR15, 0x15800, URZ ;  /* 0x000158000f0f7890 */ /* 0x000fca000fffe03f */
[----:B------:R5:W-:Y:S02]  /*7a70*/  UTMALDG.4D [UR8], [UR4], desc[UR6] ;  /* 0x00000608040075b4 */ /* 0x000be40008019000 */
[----:B-----5:R-:W-:Y:S01]  /*7a80*/  UMOV UR8, UR14 ;  /* 0x0000000e00087c82 */ /* 0x020fe20008000000 */
[----:B------:R-:W-:Y:S01]  /*7a90*/  UMOV UR10, UR16 ;  /* 0x00000010000a7c82 */ /* 0x000fe20008000000 */
[----:B------:R-:W-:Y:S01]  /*7aa0*/  UMOV UR14, 0x40 ;  /* 0x00000040000e7882 */ /* 0x000fe20000000000 */
[----:B------:R5:W-:Y:S02]  /*7ab0*/  UTMALDG.4D [UR8], [UR4], desc[UR6] ;  /* 0x00000608040075b4 */ /* 0x000be40008019000 */
[----:B-----5:R-:W-:Y:S01]  /*7ac0*/  UMOV UR8, UR15 ;  /* 0x0000000f00087c82 */ /* 0x020fe20008000000 */
[----:B------:R-:W-:Y:S02]  /*7ad0*/  UMOV UR10, UR14 ;  /* 0x0000000e000a7c82 */ /* 0x000fe40008000000 */
[----:B------:R1:W-:Y:S02]  /*7ae0*/  UTMALDG.4D [UR8], [UR4], desc[UR6] ;  /* 0x00000608040075b4 */ /* 0x0003e40008019000 */
[----:B-1----:R-:W-:Y:S01]  /*7af0*/  NOP ;  /* 0x0000000000007918 */ /* 0x002fe20000000000 */
.L_x_42:
[----:B------:R-:W-:Y:S05]  /*7b00*/  WARPSYNC.ALL ;  /* 0x0000000000007948 */ /* 0x000fea0003800000 */
[----:B------:R-:W-:Y:S01]  /*7b10*/  ELECT P0, URZ, PT ;  /* 0x00000000003f782f */ /* 0x000fe20003800000 */
[----:B------:R-:W-:Y:S01]  /*7b20*/  BAR.SYNC.DEFER_BLOCKING 0x8, 0x1a0 ;  /* 0x0206800000007b1d */ /* 0x000fe20000010000 */
[----:B------:R-:W-:Y:S02]  /*7b30*/  UIADD3 UR4, UP0, UR52, 0x270, URZ ;  /* 0x0000027034047890 */ /* 0x000fe4000ff1e03f */
[----:B------:R-:W-:Y:S02]  /*7b40*/  UIADD3 UR8, UR40, 0xf000, URZ ;  /* 0x0000f00028087890 */ /* 0x000fe4000fffe03f */
[----:B------:R-:W-:-:S02]  /*7b50*/  UIADD3 UR9, UR40, 0x19c00, URZ ;  /* 0x00019c0028097890 */ /* 0x000fc4000fffe03f */
[----:B------:R-:W-:Y:S02]  /*7b60*/  UIADD3.X UR5, URZ, UR53, URZ, UP0, !UPT ;  /* 0x000000353f057290 */ /* 0x000fe400087fe43f */
[----:B------:R-:W-:Y:S02]  /*7b70*/  UIADD3 UR24, UR40, 0x10800, URZ ;  /* 0x0001080028187890 */ /* 0x000fe4000fffe03f */
[----:B------:R-:W-:Y:S01]  /*7b80*/  UIADD3 UR16, UR40, 0x12000, URZ ;  /* 0x0001200028107890 */ /* 0x000fe2000fffe03f */
[C---:B------:R-:W-:Y:S01]  /*7b90*/  @P0 R2UR UR11, R8.reuse ;  /* 0x00000000080b02ca */ /* 0x040fe200000e0000 */
[----:B--234-:R-:W-:Y:S01]  /*7ba0*/  @P0 IMAD.MOV.U32 R4, RZ, RZ, 0x4800 ;  /* 0x00004800ff040424 */ /* 0x01cfe200078e00ff */
[C---:B------:R-:W-:Y:S01]  /*7bb0*/  @P0 R2UR UR27, R8.reuse ;  /* 0x00000000081b02ca */ /* 0x040fe200000e0000 */
[----:B------:R-:W-:Y:S01]  /*7bc0*/  UMOV UR6, 0x0 ;  /* 0x0000000000067882 */ /* 0x000fe20000000000 */
[----:B------:R-:W-:Y:S01]  /*7bd0*/  @P0 R2UR UR19, R8 ;  /* 0x00000000081302ca */ /* 0x000fe200000e0000 */
[----:B------:R-:W-:Y:S01]  /*7be0*/  UMOV UR7, 0x12f00000 ;  /* 0x12f0000000077882 */ /* 0x000fe20000000000 */
[----:B------:R-:W-:Y:S01]  /*7bf0*/  UMOV UR10, URZ ;  /* 0x0000003f000a7c82 */ /* 0x000fe20008000000 */
[----:B------:R-:W-:Y:S01]  /*7c00*/  UMOV UR12, UR38 ;  /* 0x00000026000c7c82 */ /* 0x000fe20008000000 */
[----:B------:R-:W-:Y:S01]  /*7c10*/  UMOV UR13, UR39 ;  /* 0x00000027000d7c82 */ /* 0x000fe20008000000 */
[----:B------:R-:W-:Y:S01]  /*7c20*/  UMOV UR26, 0x20 ;  /* 0x00000020001a7882 */ /* 0x000fe20000000000 */
[----:B------:R-:W-:Y:S01]  /*7c30*/  UMOV UR28, UR38 ;  /* 0x00000026001c7c82 */ /* 0x000fe20008000000 */
[----:B------:R-:W-:Y:S01]  /*7c40*/  UMOV UR29, UR39 ;  /* 0x00000027001d7c82 */ /* 0x000fe20008000000 */
[----:B------:R2:W-:Y:S01]  /*7c50*/  @P0 SYNCS.ARRIVE.TRANS64 RZ, [UR40+0x19c00], R4 ;  /* 0x019c0004ffff09a7 */ /* 0x0005e20008000028 */
[----:B------:R-:W-:Y:S01]  /*7c60*/  UMOV UR25, UR9 ;  /* 0x0000000900197c82 */ /* 0x000fe20008000000 */
[----:B------:R-:W-:Y:S01]  /*7c70*/  UMOV UR18, 0x40 ;  /* 0x0000004000127882 */ /* 0x000fe20000000000 */
[----:B------:R-:W-:Y:S01]  /*7c80*/  UMOV UR20, UR38 ;  /* 0x0000002600147c82 */ /* 0x000fe20008000000 */
[----:B------:R-:W-:Y:S01]  /*7c90*/  UMOV UR21, UR39 ;  /* 0x0000002700157c82 */ /* 0x000fe20008000000 */
[----:B------:R2:W-:Y:S01]  /*7ca0*/  UTMALDG.4D [UR8], [UR4], desc[UR6] ;  /* 0x00000608040075b4 */ /* 0x0005e20008019000 */
[----:B------:R-:W-:Y:S01]  /*7cb0*/  UMOV UR17, UR9 ;  /* 0x0000000900117c82 */ /* 0x000fe20008000000 */
[----:B------:R2:W-:Y:S01]  /*7cc0*/  UTMALDG.4D [UR24], [UR4], desc[UR6] ;  /* 0x00000618040075b4 */ /* 0x0005e20008019000 */
[----:B------:R2:W-:Y:S02]  /*7cd0*/  UTMALDG.4D [UR16], [UR4], desc[UR6] ;  /* 0x00000610040075b4 */ /* 0x0005e40008019000 */
[----:B--2---:R-:W-:Y:S01]  /*7ce0*/  NOP ;  /* 0x0000000000007918 */ /* 0x004fe20000000000 */
.L_x_40:
[----:B------:R-:W-:-:S06]  /*7cf0*/  ULOP3.LUT UR4, UR47, 0x1, URZ, 0xc, !UPT ;  /* 0x000000012f047892 */ /* 0x000fcc000f8e0c3f */
[----:B------:R-:W-:-:S05]  /*7d00*/  IMAD.U32 R4, RZ, RZ, UR4 ;  /* 0x00000004ff047e24 */ /* 0x000fca000f8e00ff */
[----:B------:R-:W-:-:S04]  /*7d10*/  SHF.L.U32 R4, R4, 0x1f, RZ ;  /* 0x0000001f04047819 */ /* 0x000fc800000006ff */
[----:B------:R-:W2:Y:S02]  /*7d20*/  SYNCS.PHASECHK.TRANS64.TRYWAIT P0, [UR40+0x19c20], R4 ;  /* 0x019c2004ff0075a7 */ /* 0x000ea40008000168 */
[----:B--2---:R-:W-:Y:S05]  /*7d30*/  @!P0 BRA `(.L_x_48) ;  /* 0x0000001800d08947 */ /* 0x004fea0003800000 */
.L_x_102:
[----:B------:R-:W-:-:S06]  /*7d40*/  UISETP.GE.AND UP0, UPT, UR42, 0x81, UPT ;  /* 0x000000812a00788c */ /* 0x000fcc000bf06270 */
[----:B------:R-:W-:-:S13]  /*7d50*/  PLOP3.LUT P0, PT, PT, PT, UP0, 0x80, 0x0 ;  /* 0x000000000000781c */ /* 0x000fda0003f0f008 */
[----:B------:R-:W-:Y:S05]  /*7d60*/  @!P0 BRA `(.L_x_49) ;  /* 0x0000000c00c88947 */ /* 0x000fea0003800000 */
[----:B------:R-:W-:Y:S01]  /*7d70*/  ULEA.HI.SX32 UR4, UR41, 0xfffffffe, 0x19 ;  /* 0xfffffffe29047891 */ /* 0x000fe2000f8fca3f */
[----:B------:R-:W-:Y:S02]  /*7d80*/  IMAD.MOV.U32 R6, RZ, RZ, R16 ;  /* 0x000000ffff067224 */ /* 0x000fe400078e0010 */
[----:B------:R-:W-:-:S03]  /*7d90*/  IMAD.MOV.U32 R7, RZ, RZ, R19 ;  /* 0x000000ffff077224 */ /* 0x000fc600078e0013 */
[----:B------:R-:W-:-:S07]  /*7da0*/  IMAD.U32 R14, RZ, RZ, UR4 ;  /* 0x00000004ff0e7e24 */ /* 0x000fce000f8e00ff */
.L_x_73:
[----:B------:R-:W-:Y:S01]  /*7db0*/  VIADD R19, R7, 0x1 ;  /* 0x0000000107137836 */ /* 0x000fe20000000000 */
[----:B------:R-:W-:Y:S04]  /*7dc0*/  BSSY B0, `(.L_x_50) ;  /* 0x000009e000007945 */ /* 0x000fe80003800000 */
[----:B------:R-:W-:-:S04]  /*7dd0*/  ISETP.NE.AND P0, PT, R19, 0x2, PT ;  /* 0x000000021300780c */ /* 0x000fc80003f05270 */
[----:B--2---:R-:W-:Y:S02]  /*7de0*/  SEL R5, RZ, 0x1, P0 ;  /* 0x00000001ff057807 */ /* 0x004fe40000000000 */
[----:B------:R-:W-:Y:S02]  /*7df0*/  SEL R19, R19, RZ, P0 ;  /* 0x000000ff13137207 */ /* 0x000fe40000000000 */
[----:B------:R-:W-:Y:S01]  /*7e00*/  LOP3.LUT R16, R6, R5, RZ, 0x3c, !PT ;  /* 0x0000000506107212 */ /* 0x000fe200078e3cff */
[----:B---3--:R-:W-:Y:S06]  /*7e10*/  @!P6 BRA `(.L_x_51) ;  /* 0x000000080060e947 */ /* 0x008fec0003800000 */
[----:B------:R-:W-:Y:S01]  /*7e20*/  LEA R8, R19, UR40, 0x3 ;  /* 0x0000002813087c11 */ /* 0x000fe2000f8e18ff */
[----:B------:R-:W-:Y:S01]  /*7e30*/  IMAD.MOV.U32 R11, RZ, RZ, R14 ;  /* 0x000000ffff0b7224 */ /* 0x000fe200078e000e */
[----:B------:R-:W-:Y:S01]  /*7e40*/  SHF.L.U32 R9, R16, 0x1f, RZ ;  /* 0x0000001f10097819 */ /* 0x000fe200000006ff */
[----:B------:R-:W-:Y:S06]  /*7e50*/  @!P1 BRA `(.L_x_52) ;  /* 0x00000000004c9947 */ /* 0x000fec0003800000 */
[----:B------:R-:W2:Y:S01]  /*7e60*/  LDC R11, c[0x0][0x41c] ;  /* 0x00010700ff0b7b82 */ /* 0x000ea20000000800 */
[----:B------:R-:W-:Y:S01]  /*7e70*/  IMAD.MOV.U32 R15, RZ, RZ, R14 ;  /* 0x000000ffff0f7224 */ /* 0x000fe200078e000e */
[----:B------:R-:W-:Y:S01]  /*7e80*/  ULDC.64 UR4, c[0x0][0x408] ;  /* 0x0001020000047ab9 */ /* 0x000fe20000000a00 */
[----:B--2---:R-:W-:-:S13]  /*7e90*/  ISETP.NE.AND P0, PT, R11, 0x1, PT ;  /* 0x000000010b00780c */ /* 0x004fda0003f05270 */
[----:B------:R-:W2:Y:S02]  /*7ea0*/  @P0 LDC.64 R4, c[0x0][0x420] ;  /* 0x00010800ff040b82 */ /* 0x000ea40000000a00 */
[----:B--2---:R-:W-:-:S05]  /*7eb0*/  @P0 IMAD.HI.U32 R4, R14, R4, RZ ;  /* 0x000000040e040227 */ /* 0x004fca00078e00ff */
[----:B------:R-:W-:Y:S01]  /*7ec0*/  @P0 SHF.R.U32.HI R15, RZ, R5, R4 ;  /* 0x00000005ff0f0219 */ /* 0x000fe20000011604 */
[----:B------:R-:W-:-:S03]  /*7ed0*/  IMAD R4, R0, UR4, RZ ;  /* 0x0000000400047c24 */ /* 0x000fc6000f8e02ff */
[--C-:B------:R-:W-:Y:S01]  /*7ee0*/  SHF.R.S32.HI R5, RZ, 0x1f, R15.reuse ;  /* 0x0000001fff057819 */ /* 0x100fe2000001140f */
[----:B------:R-:W-:Y:S02]  /*7ef0*/  IMAD R13, R3, UR5, R4 ;  /* 0x00000005030d7c24 */ /* 0x000fe4000f8e0204 */
[----:B------:R-:W-:-:S04]  /*7f00*/  IMAD.MOV.U32 R4, RZ, RZ, R15 ;  /* 0x000000ffff047224 */ /* 0x000fc800078e000f */
[----:B------:R-:W-:Y:S01]  /*7f10*/  IMAD.WIDE.U32 R4, R3, UR4, R4 ;  /* 0x0000000403047c25 */ /* 0x000fe2000f8e0004 */
[----:B------:R-:W-:-:S03]  /*7f20*/  ULDC.64 UR4, c[0x0][0x3f8] ;  /* 0x0000fe0000047ab9 */ /* 0x000fc60000000a00 */
[----:B------:R-:W-:Y:S01]  /*7f30*/  IMAD.IADD R5, R13, 0x1, R5 ;  /* 0x000000010d057824 */ /* 0x000fe200078e0205 */
[----:B------:R-:W-:-:S04]  /*7f40*/  LEA R12, P0, R4, UR4, 0x2 ;  /* 0x00000004040c7c11 */ /* 0x000fc8000f8010ff */
[----:B------:R-:W-:-:S05]  /*7f50*/  LEA.HI.X R13, R4, UR5, R5, 0x2, P0 ;  /* 0x00000005040d7c11 */ /* 0x000fca00080f1405 */
[----:B------:R2:W5:Y:S01]  /*7f60*/  LDG.E R12, desc[UR50][R12.64] ;  /* 0x000000320c0c7981 */ /* 0x000562000c1e1900 */
[----:B------:R-:W-:-:S04]  /*7f70*/  IMAD.MOV R4, RZ, RZ, -R15 ;  /* 0x000000ffff047224 */ /* 0x000fc800078e0a0f */
[----:B------:R-:W-:-:S07]  /*7f80*/  IMAD R11, R11, R4, R14 ;  /* 0x000000040b0b7224 */ /* 0x000fce00078e020e */
.L_x_52:
[----:B------:R-:W3:Y:S01]  /*7f90*/  SYNCS.PHASECHK.TRANS64.TRYWAIT P0, [R8+URZ+0x19c80], R9 ;  /* 0x019c8009080075a7 */ /* 0x000ee2000800017f */
[----:B------:R-:W-:Y:S01]  /*7fa0*/  BSSY B1, `(.L_x_53) ;  /* 0x0000003000017945 */ /* 0x000fe20003800000 */
[----:B------:R-:W-:-:S03]  /*7fb0*/  ISETP.NE.AND P3, PT, R23, RZ, PT ;  /* 0x000000ff1700720c */ /* 0x000fc60003f65270 */
[----:B---3--:R-:W-:Y:S10]  /*7fc0*/  @!P0 BRA `(.L_x_54) ;  /* 0x0000001800448947 */ /* 0x008ff40003800000 */
.L_x_103:
[----:B------:R-:W-:Y:S05]  /*7fd0*/  BSYNC B1 ;  /* 0x0000000000017941 */ /* 0x000fea0003800000 */
.L_x_53:
[----:B------:R-:W-:Y:S04]  /*7fe0*/  BSSY B1, `(.L_x_55) ;  /* 0x0000007000017945 */ /* 0x000fe80003800000 */
[----:B------:R-:W-:Y:S05]  /*7ff0*/  @P3 BRA `(.L_x_56) ;  /* 0x0000000000143947 */ /* 0x000fea0003800000 */
[----:B------:R-:W-:Y:S01]  /*8000*/  ISETP.NE.AND P0, PT, R2, RZ, PT ;  /* 0x000000ff0200720c */ /* 0x000fe20003f05270 */
[----:B------:R-:W-:-:S04]  /*8010*/  IMAD.MOV.U32 R5, RZ, RZ, 0x3000 ;  /* 0x00003000ff057424 */ /* 0x000fc800078e00ff */
[----:B------:R4:W-:Y:S08]  /*8020*/  SYNCS.ARRIVE.TRANS64 RZ, [R8+URZ+0x19c70], R5 ;  /* 0x019c700508ff79a7 */ /* 0x0009f0000800003f */
[----:B------:R-:W-:Y:S05]  /*8030*/  @!P0 BRA `(.L_x_56) ;  /* 0x0000000000048947 */ /* 0x000fea0003800000 */
[----:B------:R-:W-:Y:S01]  /*8040*/  BPT.TRAP 0x1 ;  /* 0x000000040000795c */ /* 0x000fe20000300000 */
.L_x_56:
[----:B------:R-:W-:Y:S05]  /*8050*/  BSYNC B1 ;  /* 0x0000000000017941 */ /* 0x000fea0003800000 */
.L_x_55:
[----:B--2---:R-:W-:Y:S01]  /*8060*/  IMAD.MOV.U32 R13, RZ, RZ, RZ ;  /* 0x000000ffff0d7224 */ /* 0x004fe200078e00ff */
[----:B------:R-:W-:Y:S01]  /*8070*/  R2UR UR12, R20 ;  /* 0x00000000140c72ca */ /* 0x000fe200000e0000 */
[----:B------:R-:W-:Y:S01]  /*8080*/  IMAD.U32 R10, RZ, RZ, UR40 ;  /* 0x00000028ff0a7e24 */ /* 0x000fe2000f8e00ff */
[----:B------:R-:W-:Y:S01]  /*8090*/  UIADD3 UR4, UP0, UR52, 0x470, URZ ;  /* 0x0000047034047890 */ /* 0x000fe2000ff1e03f */
[----:B------:R-:W-:Y:S01]  /*80a0*/  PLOP3.LUT P0, PT, PT, PT, PT, 0x80, 0x0 ;  /* 0x000000000000781c */ /* 0x000fe20003f0f070 */
[----:B------:R-:W-:Y:S01]  /*80b0*/  IMAD.SHL.U32 R11, R11, 0x80, RZ ;  /* 0x000000800b0b7824 */ /* 0x000fe200078e00ff */
[----:B------:R-:W-:Y:S01]  /*80c0*/  R2UR UR10, R13 ;  /* 0x000000000d0a72ca */ /* 0x000fe200000e0000 */
[----:B------:R-:W-:Y:S01]  /*80d0*/  IMAD R10, R19, 0x3000, R10 ;  /* 0x00003000130a7824 */ /* 0x000fe200078e020a */
[----:B------:R-:W-:Y:S01]  /*80e0*/  UIADD3.X UR5, URZ, UR53, URZ, UP0, !UPT ;  /* 0x000000353f057290 */ /* 0x000fe200087fe43f */
[----:B----4-:R-:W-:Y:S01]  /*80f0*/  VIADD R5, R8, 0x19c70 ;  /* 0x00019c7008057836 */ /* 0x010fe20000000000 */
[----:B------:R-:W-:Y:S01]  /*8100*/  UMOV UR6, 0x0 ;  /* 0x0000000000067882 */ /* 0x000fe20000000000 */
[----:B------:R-:W-:Y:S01]  /*8110*/  VIADD R4, R10, 0x9000 ;  /* 0x000090000a047836 */ /* 0x000fe20000000000 */
[----:B------:R-:W-:-:S09]  /*8120*/  UMOV UR7, 0x14f00000 ;  /* 0x14f0000000077882 */ /* 0x000fd20000000000 */
.L_x_57:
[----:B------:R-:W-:-:S13]  /*8130*/  @P0 ELECT P4, URZ, PT ;  /* 0x00000000003f082f */ /* 0x000fda0003880000 */
[----:B-----5:R-:W-:Y:S02]  /*8140*/  @P4 R2UR UR13, R12 ;  /* 0x000000000c0d42ca */ /* 0x020fe400000e0000 */
[----:B------:R-:W-:Y:S02]  /*8150*/  @P4 R2UR UR11, R11 ;  /* 0x000000000b0b42ca */ /* 0x000fe400000e0000 */
[----:B------:R-:W-:Y:S02]  /*8160*/  @P4 R2UR UR9, R5 ;  /* 0x00000000050942ca */ /* 0x000fe400000e0000 */
[----:B------:R-:W-:Y:S02]  /*8170*/  @P4 R2UR UR8, R4 ;  /* 0x00000000040842ca */ /* 0x000fe400000e0000 */
[----:B------:R-:W-:Y:S02]  /*8180*/  @P4 PLOP3.LUT P0, PT, P4, PT, PT, 0x8, 0x0 ;  /* 0x000000000000481c */ /* 0x000fe4000270e170 */
[----:B------:R-:W-:-:S09]  /*8190*/  PLOP3.LUT P4, PT, PT, PT, PT, 0x8, 0x0 ;  /* 0x000000000000781c */ /* 0x000fd20003f8e170 */
[----:B------:R2:W-:Y:S02]  /*81a0*/  UTMALDG.4D [UR8], [UR4], desc[UR6] ;  /* 0x00000608040075b4 */ /* 0x0005e40008019000 */
[----:B--2---:R-:W-:Y:S05]  /*81b0*/  @P0 BRA.U.ANY `(.L_x_57) ;  /* 0xfffffffd00dc0947 */ /* 0x004fea000393ffff */
[----:B------:R-:W-:Y:S01]  /*81c0*/  IMAD.MOV.U32 R15, RZ, RZ, 0x20 ;  /* 0x00000020ff0f7424 */ /* 0x000fe200078e00ff */
[----:B------:R-:W-:Y:S01]  /*81d0*/  R2UR UR12, R20 ;  /* 0x00000000140c72ca */ /* 0x000fe200000e0000 */
[----:B------:R-:W-:Y:S01]  /*81e0*/  VIADD R4, R10, 0xa000 ;  /* 0x0000a0000a047836 */ /* 0x000fe20000000000 */
[----:B------:R-:W-:Y:S01]  /*81f0*/  PLOP3.LUT P0, PT, PT, PT, PT, 0x80, 0x0 ;  /* 0x000000000000781c */ /* 0x000fe20003f0f070 */
[----:B------:R-:W-:Y:S01]  /*8200*/  UMOV UR6, 0x0 ;  /* 0x0000000000067882 */ /* 0x000fe20000000000 */
[----:B------:R-:W-:Y:S01]  /*8210*/  R2UR UR10, R15 ;  /* 0x000000000f0a72ca */ /* 0x000fe200000e0000 */
[----:B------:R-:W-:-:S14]  /*8220*/  UMOV UR7, 0x14f00000 ;  /* 0x14f0000000077882 */ /* 0x000fdc0000000000 */
.L_x_58:
[----:B------:R-:W-:-:S13]  /*8230*/  @P0 ELECT P4, URZ, PT ;  /* 0x00000000003f082f */ /* 0x000fda0003880000 */
[----:B------:R-:W-:Y:S02]  /*8240*/  @P4 R2UR UR13, R12 ;  /* 0x000000000c0d42ca */ /* 0x000fe400000e0000 */
        /* <DEDUP_REMOVED lines=14> */
.L_x_59:
        /* <DEDUP_REMOVED lines=9> */
[----:B------:R-:W2:Y:S01]  /*83c0*/  SYNCS.PHASECHK.TRANS64.TRYWAIT P0, [R8+URZ+0x19c40], R9 ;  /* 0x019c4009080075a7 */ /* 0x000ea2000800017f */
[----:B------:R-:W-:Y:S04]  /*83d0*/  BSSY B1, `(.L_x_60) ;  /* 0x0000002000017945 */ /* 0x000fe80003800000 */
[----:B--2---:R-:W-:Y:S05]  /*83e0*/  @!P0 BRA `(.L_x_61) ;  /* 0x0000001400508947 */ /* 0x004fea0003800000 */
.L_x_104:
[----:B------:R-:W-:Y:S05]  /*83f0*/  BSYNC B1 ;  /* 0x0000000000017941 */ /* 0x000fea0003800000 */
.L_x_60:
[----:B------:R-:W-:Y:S01]  /*8400*/  BSSY B1, `(.L_x_62) ;  /* 0x0000009000017945 */ /* 0x000fe20003800000 */
[----:B------:R-:W-:Y:S02]  /*8410*/  IMAD.MOV.U32 R4, RZ, RZ, 0x0 ;  /* 0x00000000ff047424 */ /* 0x000fe400078e00ff */
[----:B------:R-:W-:Y:S01]  /*8420*/  IMAD.MOV.U32 R5, RZ, RZ, 0x14f00000 ;  /* 0x14f00000ff057424 */ /* 0x000fe200078e00ff */
[----:B------:R-:W-:Y:S06]  /*8430*/  @P3 BRA `(.L_x_63) ;  /* 0x0000000000143947 */ /* 0x000fec0003800000 */
[----:B------:R-:W-:Y:S01]  /*8440*/  ISETP.NE.AND P0, PT, R2, RZ, PT ;  /* 0x000000ff0200720c */ /* 0x000fe20003f05270 */
[----:B--23--:R-:W-:-:S04]  /*8450*/  IMAD.MOV.U32 R9, RZ, RZ, 0x3000 ;  /* 0x00003000ff097424 */ /* 0x00cfc800078e00ff */
[----:B------:R4:W-:Y:S08]  /*8460*/  SYNCS.ARRIVE.TRANS64 RZ, [R8+URZ+0x19c30], R9 ;  /* 0x019c300908ff79a7 */ /* 0x0009f0000800003f */
[----:B------:R-:W-:Y:S05]  /*8470*/  @!P0 BRA `(.L_x_63) ;  /* 0x0000000000048947 */ /* 0x000fea0003800000 */
[----:B------:R-:W-:Y:S01]  /*8480*/  BPT.TRAP 0x1 ;  /* 0x000000040000795c */ /* 0x000fe20000300000 */
.L_x_63:
[----:B------:R-:W-:Y:S05]  /*8490*/  BSYNC B1 ;  /* 0x0000000000017941 */ /* 0x000fea0003800000 */
.L_x_62:
[----:B------:R-:W-:Y:S01]  /*84a0*/  R2UR UR10, R13 ;  /* 0x000000000d0a72ca */ /* 0x000fe200000e0000 */
[----:B------:R-:W-:Y:S01]  /*84b0*/  UIADD3 UR4, UP0, UR52, 0x370, URZ ;  /* 0x0000037034047890 */ /* 0x000fe2000ff1e03f */
[----:B------:R-:W-:Y:S01]  /*84c0*/  R2UR UR6, R4 ;  /* 0x00000000040672ca */ /* 0x000fe200000e0000 */
[----:B--234-:R-:W-:Y:S01]  /*84d0*/  VIADD R8, R8, 0x19c30 ;  /* 0x00019c3008087836 */ /* 0x01cfe20000000000 */
[----:B------:R-:W-:Y:S01]  /*84e0*/  R2UR UR7, R5 ;  /* 0x00000000050772ca */ /* 0x000fe200000e0000 */
[----:B------:R-:W-:Y:S01]  /*84f0*/  VIADD R9, R10, 0x13800 ;  /* 0x000138000a097836 */ /* 0x000fe20000000000 */
[----:B------:R-:W-:Y:S01]  /*8500*/  R2UR UR12, R20 ;  /* 0x00000000140c72ca */ /* 0x000fe200000e0000 */
[----:B------:R-:W-:Y:S01]  /*8510*/  UIADD3.X UR5, URZ, UR53, URZ, UP0, !UPT ;  /* 0x000000353f057290 */ /* 0x000fe200087fe43f */
[----:B------:R-:W-:-:S13]  /*8520*/  PLOP3.LUT P0, PT, PT, PT, PT, 0x80, 0x0 ;  /* 0x000000000000781c */ /* 0x000fda0003f0f070 */
.L_x_64:
        /* <DEDUP_REMOVED lines=9> */
[----:B------:R-:W-:Y:S01]  /*85c0*/  R2UR UR10, R15 ;  /* 0x000000000f0a72ca */ /* 0x000fe200000e0000 */
[----:B------:R-:W-:Y:S01]  /*85d0*/  VIADD R9, R10, 0x14800 ;  /* 0x000148000a097836 */ /* 0x000fe20000000000 */
[----:B------:R-:W-:Y:S02]  /*85e0*/  R2UR UR6, R4 ;  /* 0x00000000040672ca */ /* 0x000fe400000e0000 */
[----:B------:R-:W-:Y:S02]  /*85f0*/  R2UR UR7, R5 ;  /* 0x00000000050772ca */ /* 0x000fe400000e0000 */
[----:B------:R-:W-:Y:S02]  /*8600*/  R2UR UR12, R20 ;  /* 0x00000000140c72ca */ /* 0x000fe400000e0000 */
[----:B------:R-:W-:-:S13]  /*8610*/  PLOP3.LUT P0, PT, PT, PT, PT, 0x80, 0x0 ;  /* 0x000000000000781c */ /* 0x000fda0003f0f070 */
.L_x_65:
        /* <DEDUP_REMOVED lines=15> */
.L_x_66:
        /* <DEDUP_REMOVED lines=9> */
.L_x_51:
[----:B------:R-:W-:Y:S05]  /*87a0*/  BSYNC B0 ;  /* 0x0000000000007941 */ /* 0x000fea0003800000 */
.L_x_50:
[----:B------:R-:W-:-:S06]  /*87b0*/  UISETP.NE.AND UP0, UPT, UR43, 0x3, UPT ;  /* 0x000000032b00788c */ /* 0x000fcc000bf05270 */
[----:B------:R-:W-:-:S13]  /*87c0*/  PLOP3.LUT P0, PT, PT, PT, UP0, 0x80, 0x0 ;  /* 0x000000000000781c */ /* 0x000fda0003f0f008 */
[----:B------:R-:W-:Y:S05]  /*87d0*/  @!P0 BRA `(.L_x_67) ;  /* 0x0000000000048947 */ /* 0x000fea0003800000 */
[----:B------:R-:W-:Y:S01]  /*87e0*/  BPT.TRAP 0x1 ;  /* 0x000000040000795c */ /* 0x000fe20000300000 */
.L_x_67:
[----:B------:R-:W-:Y:S01]  /*87f0*/  LOP3.LUT R4, R6, 0x1, RZ, 0x3c, !PT ;  /* 0x0000000106047812 */ /* 0x000fe200078e3cff */
[----:B------:R-:W-:Y:S01]  /*8800*/  IMAD.U32 R5, RZ, RZ, UR48 ;  /* 0x00000030ff057e24 */ /* 0x000fe2000f8e00ff */
[----:B------:R-:W-:Y:S01]  /*8810*/  LEA R13, R7, UR40, 0x3 ;  /* 0x00000028070d7c11 */ /* 0x000fe2000f8e18ff */
[----:B------:R-:W-:Y:S01]  /*8820*/  BSSY B0, `(.L_x_68) ;  /* 0x0000005000007945 */ /* 0x000fe20003800000 */
[----:B------:R-:W-:Y:S02]  /*8830*/  SHF.L.U32 R4, R4, 0x1f, RZ ;  /* 0x0000001f04047819 */ /* 0x000fe400000006ff */
[----:B------:R-:W-:Y:S02]  /*8840*/  ISETP.NE.AND P0, PT, R5, 0x3, PT ;  /* 0x000000030500780c */ /* 0x000fe40003f05270 */
[----:B------:R-:W2:Y:S02]  /*8850*/  SYNCS.PHASECHK.TRANS64.TRYWAIT P3, [R13+URZ+0x19c70], R4 ;  /* 0x019c70040d0075a7 */ /* 0x000ea4000806017f */
[----:B--2---:R-:W-:Y:S09]  /*8860*/  @!P3 BRA `(.L_x_69) ;  /* 0x000000100044b947 */ /* 0x004ff20003800000 */
.L_x_105:
[----:B------:R-:W-:Y:S05]  /*8870*/  BSYNC B0 ;  /* 0x0000000000007941 */ /* 0x000fea0003800000 */
.L_x_68:
[----:B------:R-:W-:Y:S05]  /*8880*/  @!P0 BRA `(.L_x_70) ;  /* 0x0000000000048947 */ /* 0x000fea0003800000 */
[----:B------:R-:W-:Y:S01]  /*8890*/  BPT.TRAP 0x1 ;  /* 0x000000040000795c */ /* 0x000fe20000300000 */
.L_x_70:
[----:B--2---:R-:W-:Y:S01]  /*88a0*/  SHF.L.U32 R4, R6, 0x1f, RZ ;  /* 0x0000001f06047819 */ /* 0x004fe200000006ff */
[----:B------:R-:W-:-:S03]  /*88b0*/  IMAD R10, R7, 0x3000, RZ ;  /* 0x00003000070a7824 */ /* 0x000fc600078e02ff */
[----:B------:R-:W2:Y:S02]  /*88c0*/  SYNCS.PHASECHK.TRANS64.TRYWAIT P3, [R13+URZ+0x19c60], R4 ;  /* 0x019c60040d0075a7 */ /* 0x000ea4000806017f */
[----:B--2---:R-:W-:Y:S05]  /*88d0*/  @!P3 BRA `(.L_x_71) ;  /* 0x00000010003cb947 */ /* 0x004fea0003800000 */
.L_x_106:
[C---:B------:R-:W-:Y:S01]  /*88e0*/  LOP3.LUT R15, R10.reuse, R17, RZ, 0xfc, !PT ;  /* 0x000000110a0f7212 */ /* 0x040fe200078efcff */
[----:B------:R-:W-:Y:S05]  /*88f0*/  WARPSYNC.ALL ;  /* 0x0000000000007948 */ /* 0x000fea0003800000 */
[----:B--2---:R-:W2:Y:S01]  /*8900*/  LDSM.16.MT88.4 R4, [R15+UR40+0x9000] ;  /* 0x009000280f04783b */ /* 0x004ea20008004200 */
[----:B------:R-:W-:-:S05]  /*8910*/  LOP3.LUT R21, R10, R18, RZ, 0xfc, !PT ;  /* 0x000000120a157212 */ /* 0x000fca00078efcff */
[----:B------:R-:W-:Y:S01]  /*8920*/  VIADD R21, R21, UR40 ;  /* 0x0000002815157c36 */ /* 0x000fe20008000000 */
[C-C-:B--2---:R-:W-:Y:S02]  /*8930*/  PRMT R8, R4.reuse, 0x6420, R5.reuse ;  /* 0x0000642004087816 */ /* 0x144fe40000000005 */
[----:B------:R-:W-:Y:S02]  /*8940*/  PRMT R9, R4, 0x7531, R5 ;  /* 0x0000753104097816 */ /* 0x000fe40000000005 */
[C-C-:B------:R-:W-:Y:S02]  /*8950*/  PRMT R10, R6.reuse, 0x6420, R7.reuse ;  /* 0x00006420060a7816 */ /* 0x140fe40000000007 */
[----:B------:R-:W-:-:S05]  /*8960*/  PRMT R11, R6, 0x7531, R7 ;  /* 0x00007531060b7816 */ /* 0x000fca0000000007 */
[----:B------:R-:W-:Y:S04]  /*8970*/  STSM.16.M88.4 [R21+0x3000], R8 ;  /* 0x0030000815007844 */ /* 0x000fe80000000200 */
[----:B------:R-:W2:Y:S02]  /*8980*/  LDSM.16.MT88.4 R4, [R15+UR40+0xa000] ;  /* 0x00a000280f04783b */ /* 0x000ea40008004200 */
[C-C-:B--2---:R-:W-:Y:S02]  /*8990*/  PRMT R8, R4.reuse, 0x6420, R5.reuse ;  /* 0x0000642004087816 */ /* 0x144fe40000000005 */
[----:B------:R-:W-:Y:S02]  /*89a0*/  PRMT R9, R4, 0x7531, R5 ;  /* 0x0000753104097816 */ /* 0x000fe40000000005 */
[----:B------:R-:W-:-:S02]  /*89b0*/  PRMT R10, R6, 0x6420, R7 ;  /* 0x00006420060a7816 */ /* 0x000fc40000000007 */
[----:B------:R-:W-:-:S05]  /*89c0*/  PRMT R11, R6, 0x7531, R7 ;  /* 0x00007531060b7816 */ /* 0x000fca0000000007 */
[----:B------:R-:W-:Y:S04]  /*89d0*/  STSM.16.M88.4 [R21+0x4000], R8 ;  /* 0x0040000815007844 */ /* 0x000fe80000000200 */
[----:B------:R-:W2:Y:S02]  /*89e0*/  LDSM.16.MT88.4 R4, [R15+UR40+0xb000] ;  /* 0x00b000280f04783b */ /* 0x000ea40008004200 */
[C-C-:B--2---:R-:W-:Y:S02]  /*89f0*/  PRMT R8, R4.reuse, 0x6420, R5.reuse ;  /* 0x0000642004087816 */ /* 0x144fe40000000005 */
[----:B------:R-:W-:Y:S02]  /*8a00*/  PRMT R9, R4, 0x7531, R5 ;  /* 0x0000753104097816 */ /* 0x000fe40000000005 */
[----:B------:R-:W-:-:S02]  /*8a10*/  PRMT R10, R6, 0x6420, R7 ;  /* 0x00006420060a7816 */ /* 0x000fc40000000007 */
[----:B------:R-:W-:-:S05]  /*8a20*/  PRMT R11, R6, 0x7531, R7 ;  /* 0x00007531060b7816 */ /* 0x000fca0000000007 */
[----:B------:R2:W-:Y:S04]  /*8a30*/  STSM.16.M88.4 [R21+0x5000], R8 ;  /* 0x0050000815007844 */ /* 0x0005e80000000200 */
[----:B------:R-:W3:Y:S01]  /*8a40*/  LDSM.16.MT88.4 R4, [R15+UR40+0x9800] ;  /* 0x009800280f04783b */ /* 0x000ee20008004200 */
[----:B--2---:R-:W-:Y:S02]  /*8a50*/  IADD3 R21, R24, 0x3000, R21 ;  /* 0x0000300018157810 */ /* 0x004fe40007ffe015 */
[C-C-:B---3--:R-:W-:Y:S02]  /*8a60*/  PRMT R8, R4.reuse, 0x6420, R5.reuse ;  /* 0x0000642004087816 */ /* 0x148fe40000000005 */
[----:B------:R-:W-:Y:S02]  /*8a70*/  PRMT R9, R4, 0x7531, R5 ;  /* 0x0000753104097816 */ /* 0x000fe40000000005 */
[----:B------:R-:W-:-:S02]  /*8a80*/  PRMT R10, R6, 0x6420, R7 ;  /* 0x00006420060a7816 */ /* 0x000fc40000000007 */
[----:B------:R-:W-:-:S05]  /*8a90*/  PRMT R11, R6, 0x7531, R7 ;  /* 0x00007531060b7816 */ /* 0x000fca0000000007 */
[----:B------:R-:W-:Y:S04]  /*8aa0*/  STSM.16.M88.4 [R21], R8 ;  /* 0x0000000815007844 */ /* 0x000fe80000000200 */
        /* <DEDUP_REMOVED lines=11> */
[----:B------:R2:W-:Y:S01]  /*8b60*/  STSM.16.M88.4 [R21+0x2000], R8 ;  /* 0x0020000815007844 */ /* 0x0005e20000000200 */
[----:B------:R-:W-:Y:S01]  /*8b70*/  @!PT LDS RZ, [RZ] ;  /* 0x00000000fffff984 */ /* 0x000fe20000000800 */
[----:B------:R-:W-:Y:S01]  /*8b80*/  @!PT LDS RZ, [RZ] ;  /* 0x00000000fffff984 */ /* 0x000fe20000000800 */
[----:B------:R-:W-:Y:S01]  /*8b90*/  @!PT LDS RZ, [RZ] ;  /* 0x00000000fffff984 */ /* 0x000fe20000000800 */
[----:B------:R-:W-:Y:S01]  /*8ba0*/  @!PT LDS RZ, [RZ] ;  /* 0x00000000fffff984 */ /* 0x000fe20000000800 */
[----:B------:R3:W-:Y:S06]  /*8bb0*/  MEMBAR.ALL.CTA ;  /* 0x0000000000007992 */ /* 0x0007ec0000008000 */
[----:B---3--:R-:W3:Y:S01]  /*8bc0*/  FENCE.VIEW.ASYNC.S ;  /* 0x00000000000073c6 */ /* 0x008ee20000000000 */
[----:B------:R-:W-:Y:S05]  /*8bd0*/  @!P0 BRA `(.L_x_72) ;  /* 0x0000000000048947 */ /* 0x000fea0003800000 */
[----:B------:R-:W-:Y:S01]  /*8be0*/  BPT.TRAP 0x1 ;  /* 0x000000040000795c */ /* 0x000fe20000300000 */
.L_x_72:
[----:B---3--:R3:W-:Y:S01]  /*8bf0*/  SYNCS.ARRIVE.TRANS64.A1T0 RZ, [R13+URZ+0x19c50], RZ ;  /* 0x019c50ff0dff79a7 */ /* 0x0087e2000810003f */
[----:B------:R-:W-:Y:S01]  /*8c00*/  BAR.SYNC.DEFER_BLOCKING 0x2, 0x80 ;  /* 0x0082000000007b1d */ /* 0x000fe20000010000 */
[C---:B------:R-:W-:Y:S01]  /*8c10*/  ISETP.GT.AND P0, PT, R14.reuse, RZ, PT ;  /* 0x000000ff0e00720c */ /* 0x040fe20003f04270 */
[----:B------:R-:W-:Y:S02]  /*8c20*/  @!P2 VIADD R4, R13, 0x19c80 ;  /* 0x00019c800d04a836 */ /* 0x000fe40000000000 */
[----:B------:R-:W-:Y:S02]  /*8c30*/  VIADD R14, R14, 0xffffffff ;  /* 0xffffffff0e0e7836 */ /* 0x000fe40000000000 */
[----:B------:R-:W-:Y:S01]  /*8c40*/  IMAD.MOV.U32 R6, RZ, RZ, R16 ;  /* 0x000000ffff067224 */ /* 0x000fe200078e0010 */
[----:B------:R-:W-:Y:S01]  /*8c50*/  @!P2 PRMT R4, RZ, 0x654, R4 ;  /* 0x00000654ff04a816 */ /* 0x000fe20000000004 */
[----:B------:R-:W-:-:S03]  /*8c60*/  IMAD.MOV.U32 R7, RZ, RZ, R19 ;  /* 0x000000ffff077224 */ /* 0x000fc600078e0013 */
[----:B------:R3:W-:Y:S03]  /*8c70*/  @!P2 SYNCS.ARRIVE.TRANS64.RED.A1T0 RZ, [R4+URZ], RZ ;  /* 0x000000ff04ffa9a7 */ /* 0x0007e6000810043f */
[----:B------:R-:W-:Y:S05]  /*8c80*/  @P0 BRA `(.L_x_73) ;  /* 0xfffffff000480947 */ /* 0x000fea000383ffff */
.L_x_49:
[----:B------:R-:W-:-:S06]  /*8c90*/  UISETP.NE.AND UP0, UPT, UR43, 0x3, UPT ;  /* 0x000000032b00788c */ /* 0x000fcc000bf05270 */
[----:B------:R-:W-:-:S13]  /*8ca0*/  PLOP3.LUT P0, PT, PT, PT, UP0, 0x80, 0x0 ;  /* 0x000000000000781c */ /* 0x000fda0003f0f008 */
[----:B------:R-:W-:Y:S05]  /*8cb0*/  @!P0 BRA `(.L_x_74) ;  /* 0x0000000000048947 */ /* 0x000fea0003800000 */
[----:B------:R-:W-:Y:S01]  /*8cc0*/  BPT.TRAP 0x1 ;  /* 0x000000040000795c */ /* 0x000fe20000300000 */
.L_x_74:
[----:B------:R-:W-:Y:S01]  /*8cd0*/  LOP3.LUT R3, R16, 0x1, RZ, 0x3c, !PT ;  /* 0x0000000110037812 */ /* 0x000fe200078e3cff */
[----:B--23--:R-:W-:Y:S01]  /*8ce0*/  IMAD.U32 R4, RZ, RZ, UR48 ;  /* 0x00000030ff047e24 */ /* 0x00cfe2000f8e00ff */
[----:B------:R-:W-:Y:S01]  /*8cf0*/  LEA R0, R19, UR40, 0x3 ;  /* 0x0000002813007c11 */ /* 0x000fe2000f8e18ff */
[----:B------:R-:W-:Y:S01]  /*8d00*/  BSSY B0, `(.L_x_75) ;  /* 0x0000005000007945 */ /* 0x000fe20003800000 */
[----:B------:R-:W-:Y:S02]  /*8d10*/  SHF.L.U32 R3, R3, 0x1f, RZ ;  /* 0x0000001f03037819 */ /* 0x000fe400000006ff */
[----:B------:R-:W-:Y:S02]  /*8d20*/  ISETP.NE.AND P1, PT, R4, 0x3, PT ;  /* 0x000000030400780c */ /* 0x000fe40003f25270 */
[----:B------:R-:W2:Y:S02]  /*8d30*/  SYNCS.PHASECHK.TRANS64.TRYWAIT P0, [R0+URZ+0x19c70], R3 ;  /* 0x019c7003000075a7 */ /* 0x000ea4000800017f */
[----:B--2---:R-:W-:Y:S09]  /*8d40*/  @!P0 BRA `(.L_x_76) ;  /* 0x0000000c00348947 */ /* 0x004ff20003800000 */
.L_x_107:
[----:B------:R-:W-:Y:S05]  /*8d50*/  BSYNC B0 ;  /* 0x0000000000007941 */ /* 0x000fea0003800000 */
.L_x_75:
[----:B------:R-:W-:Y:S05]  /*8d60*/  @!P1 BRA `(.L_x_77) ;  /* 0x0000000000049947 */ /* 0x000fea0003800000 */
[----:B------:R-:W-:Y:S01]  /*8d70*/  BPT.TRAP 0x1 ;  /* 0x000000040000795c */ /* 0x000fe20000300000 */
.L_x_77:
[----:B------:R-:W-:Y:S01]  /*8d80*/  SHF.L.U32 R5, R16, 0x1f, RZ ;  /* 0x0000001f10057819 */ /* 0x000fe200000006ff */
[----:B------:R-:W-:-:S03]  /*8d90*/  IMAD R8, R19, 0x3000, RZ ;  /* 0x0000300013087824 */ /* 0x000fc600078e02ff */
[----:B------:R-:W3:Y:S02]  /*8da0*/  SYNCS.PHASECHK.TRANS64.TRYWAIT P0, [R0+URZ+0x19c60], R5 ;  /* 0x019c6005000075a7 */ /* 0x000ee4000800017f */
[----:B--2---:R-:W-:Y:S01]  /*8db0*/  LOP3.LUT R3, R8, R17, RZ, 0xfc, !PT ;  /* 0x0000001108037212 */ /* 0x004fe200078efcff */
[----:B---3--:R-:W-:Y:S06]  /*8dc0*/  @!P0 BRA `(.L_x_78) ;  /* 0x0000000c00288947 */ /* 0x008fec0003800000 */
.L_x_108:
        /* <DEDUP_REMOVED lines=48> */
.L_x_79:
[----:B------:R-:W4:Y:S01]  /*90d0*/  LDC R4, c[0x0][0xda4] ;  /* 0x00036900ff047b82 */ /* 0x000f220000000800 */
[----:B------:R-:W-:Y:S01]  /*90e0*/  UIADD3 UR49, UR44, UR49, URZ ;  /* 0x000000312c317290 */ /* 0x000fe2000fffe03f */
[----:B------:R-:W-:Y:S01]  /*90f0*/  @!P2 VIADD R3, R0, 0x19c80 ;  /* 0x00019c800003a836 */ /* 0x000fe20000000000 */
[----:B------:R-:W-:Y:S01]  /*9100*/  UIADD3 UR47, UR47, 0x1, URZ ;  /* 0x000000012f2f7890 */ /* 0x000fe2000fffe03f */
[----:B------:R-:W-:-:S03]  /*9110*/  VIADD R19, R19, 0x1 ;  /* 0x0000000113137836 */ /* 0x000fc60000000000 */
[----:B------:R-:W-:Y:S01]  /*9120*/  @!P2 PRMT R3, RZ, 0x654, R3 ;  /* 0x00000654ff03a816 */ /* 0x000fe20000000003 */
[----:B---3--:R-:W-:Y:S01]  /*9130*/  SYNCS.ARRIVE.TRANS64.A1T0 RZ, [R0+URZ+0x19c50], RZ ;  /* 0x019c50ff00ff79a7 */ /* 0x008fe2000810003f */
[----:B------:R-:W-:Y:S01]  /*9140*/  BAR.SYNC.DEFER_BLOCKING 0x2, 0x80 ;  /* 0x0082000000007b1d */ /* 0x000fe20000010000 */
[----:B------:R-:W-:-:S04]  /*9150*/  ISETP.NE.AND P0, PT, R19, 0x2, PT ;  /* 0x000000021300780c */ /* 0x000fc80003f05270 */
[----:B------:R-:W-:Y:S02]  /*9160*/  SEL R19, R19, RZ, P0 ;  /* 0x000000ff13137207 */ /* 0x000fe40000000000 */
[----:B----4-:R-:W-:Y:S01]  /*9170*/  ISETP.LE.AND P1, PT, R4, UR49, PT ;  /* 0x0000003104007c0c */ /* 0x010fe2000bf23270 */
[----:B------:R3:W-:Y:S02]  /*9180*/  @!P2 SYNCS.ARRIVE.TRANS64.RED.A1T0 RZ, [R3+URZ], RZ ;  /* 0x000000ff03ffa9a7 */ /* 0x0007e4000810043f */
[----:B---3--:R-:W-:-:S04]  /*9190*/  SEL R3, RZ, 0x1, P0 ;  /* 0x00000001ff037807 */ /* 0x008fc80000000000 */
[----:B------:R-:W-:-:S06]  /*91a0*/  LOP3.LUT R16, R16, R3, RZ, 0x3c, !PT ;  /* 0x0000000310107212 */ /* 0x000fcc00078e3cff */
[----:B------:R-:W-:Y:S05]  /*91b0*/  @!P1 BRA `(.L_x_80) ;  /* 0xffffffd800689947 */ /* 0x000fea000383ffff */
[----:B------:R-:W-:-:S12]  /*91c0*/  ULOP3.LUT UR47, UR47, 0x1, URZ, 0xc, !UPT ;  /* 0x000000012f2f7892 */ /* 0x000fd8000f8e0c3f */
.L_x_34:
[----:B------:R-:W3:Y:S01]  /*91d0*/  S2R R3, SR_CgaCtaId ;  /* 0x0000000000037919 */ /* 0x000ee20000008800 */
[----:B------:R-:W-:Y:S01]  /*91e0*/  MOV R0, 0x400 ;  /* 0x0000040000007802 */ /* 0x000fe20000000f00 */
[----:B------:R-:W-:-:S03]  /*91f0*/  IMAD.U32 R2, RZ, RZ, UR47 ;  /* 0x0000002fff027e24 */ /* 0x000fc6000f8e00ff */
[----:B---3--:R-:W-:Y:S02]  /*9200*/  LEA R6, R3, R0, 0x18 ;  /* 0x0000000003067211 */ /* 0x008fe400078ec0ff */
[----:B------:R-:W-:-:S04]  /*9210*/  SHF.L.U32 R0, R2, 0x1f, RZ ;  /* 0x0000001f02007819 */ /* 0x000fc800000006ff */
[----:B------:R-:W3:Y:S02]  /*9220*/  SYNCS.PHASECHK.TRANS64.TRYWAIT P0, [R6+URZ+0x19c20], R0 ;  /* 0x019c2000060075a7 */ /* 0x000ee4000800017f */
[----:B---3--:R-:W-:Y:S05]  /*9230*/  @!P0 BRA `(.L_x_81) ;  /* 0x0000000800208947 */ /* 0x008fea0003800000 */
.L_x_109:
[----:B-1----:R-:W1:Y:S02]  /*9240*/  SHFL.IDX PT, R22, R22, RZ, 0x1f ;  /* 0x00001fff16167589 */ /* 0x002e6400000e0000 */
[----:B-1----:R-:W-:-:S13]  /*9250*/  ISETP.NE.AND P0, PT, R22, RZ, PT ;  /* 0x000000ff1600720c */ /* 0x002fda0003f05270 */
[----:B------:R-:W-:Y:S05]  /*9260*/  @P0 EXIT ;  /* 0x000000000000094d */ /* 0x000fea0003800000 */
[----:B------:R-:W-:Y:S01]  /*9270*/  ELECT P0, URZ, PT ;  /* 0x00000000003f782f */ /* 0x000fe20003800000 */
[----:B------:R-:W-:-:S12]  /*9280*/  BSSY B0, `(.L_x_82) ;  /* 0x0000027000007945 */ /* 0x000fd80003800000 */
[----:B------:R-:W-:Y:S05]  /*9290*/  @!P0 BRA `(.L_x_83) ;  /* 0x0000000000948947 */ /* 0x000fea0003800000 */
[----:B------:R-:W-:-:S06]  /*92a0*/  ULOP3.LUT UR4, UR46, 0x2, URZ, 0xfc, !UPT ;  /* 0x000000022e047892 */ /* 0x000fcc000f8efc3f */
[----:B---3--:R-:W-:-:S05]  /*92b0*/  IMAD.U32 R0, RZ, RZ, UR4 ;  /* 0x00000004ff007e24 */ /* 0x008fca000f8e00ff */
[----:B------:R-:W-:-:S13]  /*92c0*/  ISETP.NE.AND P0, PT, R0, 0x3, PT ;  /* 0x000000030000780c */ /* 0x000fda0003f05270 */
[----:B------:R-:W-:Y:S05]  /*92d0*/  @!P0 BRA `(.L_x_84) ;  /* 0x0000000000048947 */ /* 0x000fea0003800000 */
[----:B------:R-:W-:Y:S01]  /*92e0*/  BPT.TRAP 0x1 ;  /* 0x000000040000795c */ /* 0x000fe20000300000 */
.L_x_84:
[----:B------:R-:W-:Y:S01]  /*92f0*/  VIADD R0, R6, 0x19c40 ;  /* 0x00019c4006007836 */ /* 0x000fe20000000000 */
[----:B------:R-:W-:Y:S01]  /*9300*/  SHF.L.U32 R4, R16, 0x1f, RZ ;  /* 0x0000001f10047819 */ /* 0x000fe200000006ff */
[C---:B------:R-:W-:Y:S02]  /*9310*/  VIADD R2, R19.reuse, 0x1 ;  /* 0x0000000113027836 */ /* 0x040fe40000000000 */
[----:B------:R-:W-:-:S03]  /*9320*/  IMAD R5, R19, 0x8, R0 ;  /* 0x0000000813057824 */ /* 0x000fc600078e0200 */
[C---:B------:R-:W-:Y:S01]  /*9330*/  ISETP.NE.AND P2, PT, R2.reuse, 0x2, PT ;  /* 0x000000020200780c */ /* 0x040fe20003f45270 */
[----:B------:R-:W1:Y:S03]  /*9340*/  SYNCS.PHASECHK.TRANS64.TRYWAIT P1, [R5+URZ], R4 ;  /* 0x00000004050075a7 */ /* 0x000e66000802017f */
[----:B------:R-:W-:Y:S02]  /*9350*/  SEL R3, RZ, 0x1, P2 ;  /* 0x00000001ff037807 */ /* 0x000fe40001000000 */
[----:B------:R-:W-:Y:S02]  /*9360*/  SEL R7, R2, RZ, P2 ;  /* 0x000000ff02077207 */ /* 0x000fe40001000000 */
[----:B------:R-:W-:-:S03]  /*9370*/  LOP3.LUT R3, R16, R3, RZ, 0x3c, !PT ;  /* 0x0000000310037212 */ /* 0x000fc600078e3cff */
[----:B--2---:R-:W-:Y:S01]  /*9380*/  IMAD R9, R7, 0x8, R0 ;  /* 0x0000000807097824 */ /* 0x004fe200078e0200 */
[----:B------:R-:W-:Y:S01]  /*9390*/  SHF.L.U32 R0, R3, 0x1f, RZ ;  /* 0x0000001f03007819 */ /* 0x000fe200000006ff */
[----:B-1----:R-:W-:Y:S06]  /*93a0*/  @!P1 BRA `(.L_x_85) ;  /* 0x0000000400d89947 */ /* 0x002fec0003800000 */
.L_x_110:
[----:B------:R-:W2:Y:S02]  /*93b0*/  SYNCS.PHASECHK.TRANS64.TRYWAIT P1, [R9+URZ], R0 ;  /* 0x00000000090075a7 */ /* 0x000ea4000802017f */
[----:B--2---:R-:W-:Y:S05]  /*93c0*/  @!P1 BRA `(.L_x_86) ;  /* 0x0000000400e49947 */ /* 0x004fea0003800000 */
.L_x_111:
[----:B------:R-:W-:Y:S05]  /*93d0*/  @!P0 BRA `(.L_x_87) ;  /* 0x0000000000048947 */ /* 0x000fea0003800000 */
[----:B------:R-:W-:Y:S01]  /*93e0*/  BPT.TRAP 0x1 ;  /* 0x000000040000795c */ /* 0x000fe20000300000 */
.L_x_87:
[----:B------:R-:W-:-:S04]  /*93f0*/  IMAD R19, R19, 0x8, R6 ;  /* 0x0000000813137824 */ /* 0x000fc800078e0206 */
[----:B------:R-:W3:Y:S02]  /*9400*/  SYNCS.PHASECHK.TRANS64.TRYWAIT P1, [R19+URZ+0x19c60], R4 ;  /* 0x019c6004130075a7 */ /* 0x000ee4000802017f */
[----:B---3--:R-:W-:Y:S05]  /*9410*/  @!P1 BRA `(.L_x_88) ;  /* 0x0000000400e49947 */ /* 0x008fea0003800000 */
.L_x_112:
[----:B------:R-:W-:Y:S05]  /*9420*/  @!P0 BRA `(.L_x_89) ;  /* 0x0000000000048947 */ /* 0x000fea0003800000 */
[----:B------:R-:W-:Y:S01]  /*9430*/  BPT.TRAP 0x1 ;  /* 0x000000040000795c */ /* 0x000fe20000300000 */
.L_x_89:
[----:B------:R-:W-:-:S04]  /*9440*/  IMAD R7, R7, 0x8, R6 ;  /* 0x0000000807077824 */ /* 0x000fc800078e0206 */
[----:B------:R-:W4:Y:S02]  /*9450*/  SYNCS.PHASECHK.TRANS64.TRYWAIT P1, [R7+URZ+0x19c60], R0 ;  /* 0x019c6000070075a7 */ /* 0x000f24000802017f */
[----:B----4-:R-:W-:Y:S05]  /*9460*/  @!P1 BRA `(.L_x_90) ;  /* 0x0000000400e49947 */ /* 0x010fea0003800000 */
.L_x_113:
[----:B------:R-:W-:Y:S05]  /*9470*/  @!P0 BRA `(.L_x_91) ;  /* 0x0000000000048947 */ /* 0x000fea0003800000 */
[----:B------:R-:W-:Y:S01]  /*9480*/  BPT.TRAP 0x1 ;  /* 0x000000040000795c */ /* 0x000fe20000300000 */
.L_x_91:
[----:B------:R-:W5:Y:S02]  /*9490*/  SYNCS.PHASECHK.TRANS64.TRYWAIT P0, [R19+URZ+0x19c80], R4 ;  /* 0x019c8004130075a7 */ /* 0x000f64000800017f */
[----:B-----5:R-:W-:Y:S05]  /*94a0*/  @!P0 BRA `(.L_x_92) ;  /* 0x0000000400e88947 */ /* 0x020fea0003800000 */
.L_x_93:
[----:B------:R1:W1:Y:S02]  /*94b0*/  SYNCS.PHASECHK.TRANS64.TRYWAIT P0, [R7+URZ+0x19c80], R0 ;  /* 0x019c8000070075a7 */ /* 0x000264000800017f */
[----:B-1----:R-:W-:Y:S05]  /*94c0*/  @!P0 NANOSLEEP.SYNCS 0x989680 ;  /* 0x009896800000895d */ /* 0x002fea0003900000 */
[----:B------:R-:W1:Y:S02]  /*94d0*/  @!P0 SYNCS.PHASECHK.TRANS64 P0, [R7+URZ+0x19c80], R0 ;  /* 0x019c8000070085a7 */ /* 0x000e64000800007f */
[----:B-1----:R-:W-:Y:S05]  /*94e0*/  @!P0 BRA `(.L_x_93) ;  /* 0xfffffffc00f08947 */ /* 0x002fea000383ffff */
.L_x_83:
[----:B------:R-:W-:Y:S05]  /*94f0*/  BSYNC B0 ;  /* 0x0000000000007941 */ /* 0x000fea0003800000 */
.L_x_82:
[----:B------:R-:W-:Y:S05]  /*9500*/  EXIT ;  /* 0x000000000000794d */ /* 0x000fea0003800000 */
.L_x_10:
[----:B-1----:R-:W-:-:S04]  /*9510*/  IMAD.U32 R3, RZ, RZ, UR48 ;  /* 0x00000030ff037e24 */ /* 0x002fc8000f8e00ff */
[----:B------:R1:W2:Y:S03]  /*9520*/  SYNCS.PHASECHK.TRANS64.TRYWAIT P1, [R3+URZ+0x19c00], R0 ;  /* 0x019c0000030075a7 */ /* 0x0002a6000802017f */
[----:B--2---:R-:W-:Y:S05]  /*9530*/  @!P1 NANOSLEEP.SYNCS 0x989680 ;  /* 0x009896800000995d */ /* 0x004fea0003900000 */
[----:B------:R-:W2:Y:S02]  /*9540*/  @!P1 SYNCS.PHASECHK.TRANS64 P1, [R3+URZ+0x19c00], R0 ;  /* 0x019c0000030095a7 */ /* 0x000ea4000802007f */
[----:B--2---:R-:W-:Y:S05]  /*9550*/  @!P1 BRA `(.L_x_10) ;  /* 0xfffffffc00ec9947 */ /* 0x004fea000383ffff */
[----:B------:R-:W-:Y:S05]  /*9560*/  BRA `(.L_x_94) ;  /* 0xffffff7c00d87947 */ /* 0x000fea000383ffff */
.L_x_14:
[----:B--2---:R2:W3:Y:S02]  /*9570*/  SYNCS.PHASECHK.TRANS64.TRYWAIT P1, [R3+URZ+0x19c30], R0 ;  /* 0x019c3000030075a7 */ /* 0x0044e4000802017f */
[----:B---3--:R-:W-:Y:S05]  /*9580*/  @!P1 NANOSLEEP.SYNCS 0x989680 ;  /* 0x009896800000995d */ /* 0x008fea0003900000 */
[----:B------:R-:W3:Y:S02]  /*9590*/  @!P1 SYNCS.PHASECHK.TRANS64 P1, [R3+URZ+0x19c30], R0 ;  /* 0x019c3000030095a7 */ /* 0x000ee4000802007f */
[----:B---3--:R-:W-:Y:S05]  /*95a0*/  @!P1 BRA `(.L_x_14) ;  /* 0xfffffffc00f09947 */ /* 0x008fea000383ffff */
[----:B------:R-:W-:Y:S05]  /*95b0*/  BRA `(.L_x_13) ;  /* 0xffffff8000047947 */ /* 0x000fea000383ffff */
.L_x_19:
[----:B--2---:R-:W-:-:S04]  /*95c0*/  IMAD.U32 R7, RZ, RZ, UR19 ;  /* 0x00000013ff077e24 */ /* 0x004fc8000f8e00ff */
[----:B------:R2:W3:Y:S03]  /*95d0*/  SYNCS.PHASECHK.TRANS64.TRYWAIT P1, [R7+URZ+0x19c30], R0 ;  /* 0x019c3000070075a7 */ /* 0x0004e6000802017f */
[----:B---3--:R-:W-:Y:S05]  /*95e0*/  @!P1 NANOSLEEP.SYNCS 0x989680 ;  /* 0x009896800000995d */ /* 0x008fea0003900000 */
[----:B------:R-:W3:Y:S02]  /*95f0*/  @!P1 SYNCS.PHASECHK.TRANS64 P1, [R7+URZ+0x19c30], R0 ;  /* 0x019c3000070095a7 */ /* 0x000ee4000802007f */
[----:B---3--:R-:W-:Y:S05]  /*9600*/  @!P1 BRA `(.L_x_19) ;  /* 0xfffffffc00ec9947 */ /* 0x008fea000383ffff */
[----:B------:R-:W-:Y:S05]  /*9610*/  BRA `(.L_x_18) ;  /* 0xffffffa000487947 */ /* 0x000fea000383ffff */
.L_x_23:
[----:B--2---:R-:W-:-:S04]  /*9620*/  IMAD.U32 R7, RZ, RZ, UR11 ;  /* 0x0000000bff077e24 */ /* 0x004fc8000f8e00ff */
[----:B------:R2:W3:Y:S03]  /*9630*/  SYNCS.PHASECHK.TRANS64.TRYWAIT P1, [R7+URZ+0x19c50], R0 ;  /* 0x019c5000070075a7 */ /* 0x0004e6000802017f */
[----:B---3--:R-:W-:Y:S05]  /*9640*/  @!P1 NANOSLEEP.SYNCS 0x989680 ;  /* 0x009896800000995d */ /* 0x008fea0003900000 */
[----:B------:R-:W3:Y:S02]  /*9650*/  @!P1 SYNCS.PHASECHK.TRANS64 P1, [R7+URZ+0x19c50], R0 ;  /* 0x019c5000070095a7 */ /* 0x000ee4000802007f */
[----:B---3--:R-:W-:Y:S05]  /*9660*/  @!P1 BRA `(.L_x_23) ;  /* 0xfffffffc00ec9947 */ /* 0x008fea000383ffff */
[----:B------:R-:W-:Y:S05]  /*9670*/  BRA `(.L_x_22) ;  /* 0xffffffa400947947 */ /* 0x000fea000383ffff */
.L_x_29:
[----:B--2---:R-:W-:-:S04]  /*9680*/  IMAD.U32 R4, RZ, RZ, UR5 ;  /* 0x00000005ff047e24 */ /* 0x004fc8000f8e00ff */
[----:B------:R2:W3:Y:S03]  /*9690*/  SYNCS.PHASECHK.TRANS64.TRYWAIT P1, [R4+URZ+0x19c50], R3 ;  /* 0x019c5003040075a7 */ /* 0x0004e6000802017f */
[----:B---3--:R-:W-:Y:S05]  /*96a0*/  @!P1 NANOSLEEP.SYNCS 0x989680 ;  /* 0x009896800000995d */ /* 0x008fea0003900000 */
[----:B------:R-:W3:Y:S02]  /*96b0*/  @!P1 SYNCS.PHASECHK.TRANS64 P1, [R4+URZ+0x19c50], R3 ;  /* 0x019c5003040095a7 */ /* 0x000ee4000802007f */
[----:B---3--:R-:W-:Y:S05]  /*96c0*/  @!P1 BRA `(.L_x_29) ;  /* 0xfffffffc00ec9947 */ /* 0x008fea000383ffff */
[----:B------:R-:W-:Y:S05]  /*96d0*/  BRA `(.L_x_28) ;  /* 0xffffffb800e47947 */ /* 0x000fea000383ffff */
.L_x_39:
[----:B------:R-:W-:Y:S02]  /*96e0*/  IMAD.MOV.U32 R13, RZ, RZ, R22 ;  /* 0x000000ffff0d7224 */ /* 0x000fe400078e0016 */
[----:B------:R-:W-:Y:S02]  /*96f0*/  IMAD.MOV.U32 R12, RZ, RZ, RZ ;  /* 0x000000ffff0c7224 */ /* 0x000fe400078e00ff */
[----:B------:R-:W-:Y:S02]  /*9700*/  IMAD.MOV.U32 R11, RZ, RZ, 0x1f ;  /* 0x0000001fff0b7424 */ /* 0x000fe400078e00ff */
[----:B------:R-:W-:-:S07]  /*9710*/  IMAD.MOV.U32 R15, RZ, RZ, -0x1 ;  /* 0xffffffffff0f7424 */ /* 0x000fce00078e00ff */
[----:B------:R-:W-:Y:S05]  /*9720*/  WARPSYNC.COLLECTIVE R15, `(.L_x_95) ;  /* 0x000000000f087348 */ /* 0x000fea0003c00000 */
[----:B------:R1:W2:Y:S02]  /*9730*/  SHFL.IDX P6, R14, R13, R12, R11 ;  /* 0x0000000c0d0e7389 */ /* 0x0002a400000c000b */
[----:B-12---:R-:W-:Y:S01]  /*9740*/  ENDCOLLECTIVE ;  /* 0x000000000000791b */ /* 0x006fe20003800000 */
.L_x_95:
[----:B------:R-:W-:Y:S05]  /*9750*/  BRA `(.L_x_96) ;  /* 0xffffffdc005c7947 */ /* 0x000fea000383ffff */
.L_x_41:
[----:B------:R-:W-:Y:S01]  /*9760*/  BSSY B0, `(.L_x_97) ;  /* 0x0000006000007945 */ /* 0x000fe20003800000 */
[----:B------:R-:W-:-:S07]  /*9770*/  IMAD.MOV.U32 R15, RZ, RZ, -0x1 ;  /* 0xffffffffff0f7424 */ /* 0x000fce00078e00ff */
[----:B-1----:R-:W-:Y:S05]  /*9780*/  WARPSYNC.COLLECTIVE R15, `(.L_x_98) ;  /* 0x000000000f0c7348 */ /* 0x002fea0003c00000 */
[----:B------:R-:W-:Y:S02]  /*9790*/  ELECT P6, UR62, PT ;  /* 0x00000000003e782f */ /* 0x000fe400038c0000 */
[----:B------:R-:W-:Y:S01]  /*97a0*/  MOV R14, UR62 ;  /* 0x0000003e000e7c02 */ /* 0x000fe20008000f00 */
[----:B-1----:R-:W-:Y:S10]  /*97b0*/  ENDCOLLECTIVE ;  /* 0x000000000000791b */ /* 0x002ff40003800000 */
.L_x_98:
[----:B------:R-:W-:Y:S05]  /*97c0*/  BSYNC B0 ;  /* 0x0000000000007941 */ /* 0x000fea0003800000 */
.L_x_97:
[----:B------:R-:W-:Y:S05]  /*97d0*/  BRA `(.L_x_99) ;  /* 0xffffffdc00607947 */ /* 0x000fea000383ffff */
.L_x_44:
[----:B--2---:R2:W3:Y:S02]  /*97e0*/  SYNCS.PHASECHK.TRANS64.TRYWAIT P3, [R7+URZ+0x19c80], R4 ;  /* 0x019c8004070075a7 */ /* 0x0044e4000806017f */
[----:B---3--:R-:W-:Y:S05]  /*97f0*/  @!P3 NANOSLEEP.SYNCS 0x989680 ;  /* 0x009896800000b95d */ /* 0x008fea0003900000 */
[----:B------:R-:W3:Y:S02]  /*9800*/  @!P3 SYNCS.PHASECHK.TRANS64 P3, [R7+URZ+0x19c80], R4 ;  /* 0x019c80040700b5a7 */ /* 0x000ee4000806007f */
[----:B---3--:R-:W-:Y:S05]  /*9810*/  @!P3 BRA `(.L_x_44) ;  /* 0xfffffffc00f0b947 */ /* 0x008fea000383ffff */
[----:B------:R-:W-:Y:S05]  /*9820*/  BRA `(.L_x_100) ;  /* 0xffffffdc00b47947 */ /* 0x000fea000383ffff */
.L_x_46:
[----:B---3--:R3:W4:Y:S02]  /*9830*/  SYNCS.PHASECHK.TRANS64.TRYWAIT P3, [R7+URZ+0x19c40], R4 ;  /* 0x019c4004070075a7 */ /* 0x008724000806017f */
[----:B----4-:R-:W-:Y:S05]  /*9840*/  @!P3 NANOSLEEP.SYNCS 0x989680 ;  /* 0x009896800000b95d */ /* 0x010fea0003900000 */
[----:B------:R-:W4:Y:S02]  /*9850*/  @!P3 SYNCS.PHASECHK.TRANS64 P3, [R7+URZ+0x19c40], R4 ;  /* 0x019c40040700b5a7 */ /* 0x000f24000806007f */
[----:B----4-:R-:W-:Y:S05]  /*9860*/  @!P3 BRA `(.L_x_46) ;  /* 0xfffffffc00f0b947 */ /* 0x010fea000383ffff */
[----:B------:R-:W-:Y:S05]  /*9870*/  BRA `(.L_x_101) ;  /* 0xffffffe000287947 */ /* 0x000fea000383ffff */
.L_x_48:
[----:B--2---:R-:W-:-:S04]  /*9880*/  IMAD.U32 R5, RZ, RZ, UR40 ;  /* 0x00000028ff057e24 */ /* 0x004fc8000f8e00ff */
[----:B------:R2:W3:Y:S03]  /*9890*/  SYNCS.PHASECHK.TRANS64.TRYWAIT P0, [R5+URZ+0x19c20], R4 ;  /* 0x019c2004050075a7 */ /* 0x0004e6000800017f */
[----:B---3--:R-:W-:Y:S05]  /*98a0*/  @!P0 NANOSLEEP.SYNCS 0x989680 ;  /* 0x009896800000895d */ /* 0x008fea0003900000 */
[----:B------:R-:W3:Y:S02]  /*98b0*/  @!P0 SYNCS.PHASECHK.TRANS64 P0, [R5+URZ+0x19c20], R4 ;  /* 0x019c2004050085a7 */ /* 0x000ee4000800007f */
[----:B---3--:R-:W-:Y:S05]  /*98c0*/  @!P0 BRA `(.L_x_48) ;  /* 0xfffffffc00ec8947 */ /* 0x008fea000383ffff */
[----:B------:R-:W-:Y:S05]  /*98d0*/  BRA `(.L_x_102) ;  /* 0xffffffe400187947 */ /* 0x000fea000383ffff */
.L_x_54:
[----:B---3--:R3:W4:Y:S02]  /*98e0*/  SYNCS.PHASECHK.TRANS64.TRYWAIT P0, [R8+URZ+0x19c80], R9 ;  /* 0x019c8009080075a7 */ /* 0x008724000800017f */
[----:B----4-:R-:W-:Y:S05]  /*98f0*/  @!P0 NANOSLEEP.SYNCS 0x989680 ;  /* 0x009896800000895d */ /* 0x010fea0003900000 */
[----:B------:R-:W4:Y:S02]  /*9900*/  @!P0 SYNCS.PHASECHK.TRANS64 P0, [R8+URZ+0x19c80], R9 ;  /* 0x019c8009080085a7 */ /* 0x000f24000800007f */
[----:B----4-:R-:W-:Y:S05]  /*9910*/  @!P0 BRA `(.L_x_54) ;  /* 0xfffffffc00f08947 */ /* 0x010fea000383ffff */
[----:B------:R-:W-:Y:S05]  /*9920*/  BRA `(.L_x_103) ;  /* 0xffffffe400a87947 */ /* 0x000fea000383ffff */
.L_x_61:
[----:B--2---:R2:W4:Y:S02]  /*9930*/  SYNCS.PHASECHK.TRANS64.TRYWAIT P0, [R8+URZ+0x19c40], R9 ;  /* 0x019c4009080075a7 */ /* 0x004524000800017f */
[----:B----4-:R-:W-:Y:S05]  /*9940*/  @!P0 NANOSLEEP.SYNCS 0x989680 ;  /* 0x009896800000895d */ /* 0x010fea0003900000 */
[----:B------:R-:W4:Y:S02]  /*9950*/  @!P0 SYNCS.PHASECHK.TRANS64 P0, [R8+URZ+0x19c40], R9 ;  /* 0x019c4009080085a7 */ /* 0x000f24000800007f */
[----:B----4-:R-:W-:Y:S05]  /*9960*/  @!P0 BRA `(.L_x_61) ;  /* 0xfffffffc00f08947 */ /* 0x010fea000383ffff */
[----:B------:R-:W-:Y:S05]  /*9970*/  BRA `(.L_x_104) ;  /* 0xffffffe8009c7947 */ /* 0x000fea000383ffff */
.L_x_69:
[----:B--2---:R2:W3:Y:S02]  /*9980*/  SYNCS.PHASECHK.TRANS64.TRYWAIT P3, [R13+URZ+0x19c70], R4 ;  /* 0x019c70040d0075a7 */ /* 0x0044e4000806017f */
[----:B---3--:R-:W-:Y:S05]  /*9990*/  @!P3 NANOSLEEP.SYNCS 0x989680 ;  /* 0x009896800000b95d */ /* 0x008fea0003900000 */
[----:B------:R-:W3:Y:S02]  /*99a0*/  @!P3 SYNCS.PHASECHK.TRANS64 P3, [R13+URZ+0x19c70], R4 ;  /* 0x019c70040d00b5a7 */ /* 0x000ee4000806007f */
[----:B---3--:R-:W-:Y:S05]  /*99b0*/  @!P3 BRA `(.L_x_69) ;  /* 0xfffffffc00f0b947 */ /* 0x008fea000383ffff */
[----:B------:R-:W-:Y:S05]  /*99c0*/  BRA `(.L_x_105) ;  /* 0xffffffec00a87947 */ /* 0x000fea000383ffff */
.L_x_71:
[----:B--2---:R2:W3:Y:S02]  /*99d0*/  SYNCS.PHASECHK.TRANS64.TRYWAIT P3, [R13+URZ+0x19c60], R4 ;  /* 0x019c60040d0075a7 */ /* 0x0044e4000806017f */
[----:B---3--:R-:W-:Y:S05]  /*99e0*/  @!P3 NANOSLEEP.SYNCS 0x989680 ;  /* 0x009896800000b95d */ /* 0x008fea0003900000 */
[----:B------:R-:W3:Y:S02]  /*99f0*/  @!P3 SYNCS.PHASECHK.TRANS64 P3, [R13+URZ+0x19c60], R4 ;  /* 0x019c60040d00b5a7 */ /* 0x000ee4000806007f */
[----:B---3--:R-:W-:Y:S05]  /*9a00*/  @!P3 BRA `(.L_x_71) ;  /* 0xfffffffc00f0b947 */ /* 0x008fea000383ffff */
[----:B------:R-:W-:Y:S05]  /*9a10*/  BRA `(.L_x_106) ;  /* 0xffffffec00b07947 */ /* 0x000fea000383ffff */
.L_x_76:
[----:B--2---:R2:W3:Y:S02]  /*9a20*/  SYNCS.PHASECHK.TRANS64.TRYWAIT P0, [R0+URZ+0x19c70], R3 ;  /* 0x019c7003000075a7 */ /* 0x0044e4000800017f */
[----:B---3--:R-:W-:Y:S05]  /*9a30*/  @!P0 NANOSLEEP.SYNCS 0x989680 ;  /* 0x009896800000895d */ /* 0x008fea0003900000 */
[----:B------:R-:W3:Y:S02]  /*9a40*/  @!P0 SYNCS.PHASECHK.TRANS64 P0, [R0+URZ+0x19c70], R3 ;  /* 0x019c7003000085a7 */ /* 0x000ee4000800007f */
[----:B---3--:R-:W-:Y:S05]  /*9a50*/  @!P0 BRA `(.L_x_76) ;  /* 0xfffffffc00f08947 */ /* 0x008fea000383ffff */
[----:B------:R-:W-:Y:S05]  /*9a60*/  BRA `(.L_x_107) ;  /* 0xfffffff000b87947 */ /* 0x000fea000383ffff */
.L_x_78:
[----:B--2---:R2:W3:Y:S02]  /*9a70*/  SYNCS.PHASECHK.TRANS64.TRYWAIT P0, [R0+URZ+0x19c60], R5 ;  /* 0x019c6005000075a7 */ /* 0x0044e4000800017f */
[----:B---3--:R-:W-:Y:S05]  /*9a80*/  @!P0 NANOSLEEP.SYNCS 0x989680 ;  /* 0x009896800000895d */ /* 0x008fea0003900000 */
[----:B------:R-:W3:Y:S02]  /*9a90*/  @!P0 SYNCS.PHASECHK.TRANS64 P0, [R0+URZ+0x19c60], R5 ;  /* 0x019c6005000085a7 */ /* 0x000ee4000800007f */
[----:B---3--:R-:W-:Y:S05]  /*9aa0*/  @!P0 BRA `(.L_x_78) ;  /* 0xfffffffc00f08947 */ /* 0x008fea000383ffff */
[----:B------:R-:W-:Y:S05]  /*9ab0*/  BRA `(.L_x_108) ;  /* 0xfffffff000c47947 */ /* 0x000fea000383ffff */
.L_x_81:
[----:B---3--:R3:W4:Y:S02]  /*9ac0*/  SYNCS.PHASECHK.TRANS64.TRYWAIT P0, [R6+URZ+0x19c20], R0 ;  /* 0x019c2000060075a7 */ /* 0x008724000800017f */
[----:B----4-:R-:W-:Y:S05]  /*9ad0*/  @!P0 NANOSLEEP.SYNCS 0x989680 ;  /* 0x009896800000895d */ /* 0x010fea0003900000 */
[----:B------:R-:W4:Y:S02]  /*9ae0*/  @!P0 SYNCS.PHASECHK.TRANS64 P0, [R6+URZ+0x19c20], R0 ;  /* 0x019c2000060085a7 */ /* 0x000f24000800007f */
[----:B----4-:R-:W-:Y:S05]  /*9af0*/  @!P0 BRA `(.L_x_81) ;  /* 0xfffffffc00f08947 */ /* 0x010fea000383ffff */
[----:B------:R-:W-:Y:S05]  /*9b00*/  BRA `(.L_x_109) ;  /* 0xfffffff400cc7947 */ /* 0x000fea000383ffff */
.L_x_85:
[----:B-1----:R1:W2:Y:S02]  /*9b10*/  SYNCS.PHASECHK.TRANS64.TRYWAIT P1, [R5+URZ], R4 ;  /* 0x00000004050075a7 */ /* 0x0022a4000802017f */
[----:B--2---:R-:W-:Y:S05]  /*9b20*/  @!P1 NANOSLEEP.SYNCS 0x989680 ;  /* 0x009896800000995d */ /* 0x004fea0003900000 */
[----:B------:R-:W2:Y:S02]  /*9b30*/  @!P1 SYNCS.PHASECHK.TRANS64 P1, [R5+URZ], R4 ;  /* 0x00000004050095a7 */ /* 0x000ea4000802007f */
[----:B--2---:R-:W-:Y:S05]  /*9b40*/  @!P1 BRA `(.L_x_85) ;  /* 0xfffffffc00f09947 */ /* 0x004fea000383ffff */
[----:B------:R-:W-:Y:S05]  /*9b50*/  BRA `(.L_x_110) ;  /* 0xfffffff800147947 */ /* 0x000fea000383ffff */
.L_x_86:
[----:B--2---:R2:W3:Y:S02]  /*9b60*/  SYNCS.PHASECHK.TRANS64.TRYWAIT P1, [R9+URZ], R0 ;  /* 0x00000000090075a7 */ /* 0x0044e4000802017f */
[----:B---3--:R-:W-:Y:S05]  /*9b70*/  @!P1 NANOSLEEP.SYNCS 0x989680 ;  /* 0x009896800000995d */ /* 0x008fea0003900000 */
[----:B------:R-:W3:Y:S02]  /*9b80*/  @!P1 SYNCS.PHASECHK.TRANS64 P1, [R9+URZ], R0 ;  /* 0x00000000090095a7 */ /* 0x000ee4000802007f */
[----:B---3--:R-:W-:Y:S05]  /*9b90*/  @!P1 BRA `(.L_x_86) ;  /* 0xfffffffc00f09947 */ /* 0x008fea000383ffff */
[----:B------:R-:W-:Y:S05]  /*9ba0*/  BRA `(.L_x_111) ;  /* 0xfffffff800087947 */ /* 0x000fea000383ffff */
.L_x_88:
[----:B---3--:R3:W4:Y:S02]  /*9bb0*/  SYNCS.PHASECHK.TRANS64.TRYWAIT P1, [R19+URZ+0x19c60], R4 ;  /* 0x019c6004130075a7 */ /* 0x008724000802017f */
[----:B----4-:R-:W-:Y:S05]  /*9bc0*/  @!P1 NANOSLEEP.SYNCS 0x989680 ;  /* 0x009896800000995d */ /* 0x010fea0003900000 */
[----:B------:R-:W4:Y:S02]  /*9bd0*/  @!P1 SYNCS.PHASECHK.TRANS64 P1, [R19+URZ+0x19c60], R4 ;  /* 0x019c6004130095a7 */ /* 0x000f24000802007f */
[----:B----4-:R-:W-:Y:S05]  /*9be0*/  @!P1 BRA `(.L_x_88) ;  /* 0xfffffffc00f09947 */ /* 0x010fea000383ffff */
[----:B------:R-:W-:Y:S05]  /*9bf0*/  BRA `(.L_x_112) ;  /* 0xfffffff800087947 */ /* 0x000fea000383ffff */
.L_x_90:
[----:B----4-:R4:W1:Y:S02]  /*9c00*/  SYNCS.PHASECHK.TRANS64.TRYWAIT P1, [R7+URZ+0x19c60], R0 ;  /* 0x019c6000070075a7 */ /* 0x010864000802017f */
[----:B-1----:R-:W-:Y:S05]  /*9c10*/  @!P1 NANOSLEEP.SYNCS 0x989680 ;  /* 0x009896800000995d */ /* 0x002fea0003900000 */
[----:B------:R-:W1:Y:S02]  /*9c20*/  @!P1 SYNCS.PHASECHK.TRANS64 P1, [R7+URZ+0x19c60], R0 ;  /* 0x019c6000070095a7 */ /* 0x000e64000802007f */
[----:B-1----:R-:W-:Y:S05]  /*9c30*/  @!P1 BRA `(.L_x_90) ;  /* 0xfffffffc00f09947 */ /* 0x002fea000383ffff */
[----:B------:R-:W-:Y:S05]  /*9c40*/  BRA `(.L_x_113) ;  /* 0xfffffff800087947 */ /* 0x000fea000383ffff */
.L_x_92:
[----:B------:R1:W1:Y:S02]  /*9c50*/  SYNCS.PHASECHK.TRANS64.TRYWAIT P0, [R19+URZ+0x19c80], R4 ;  /* 0x019c8004130075a7 */ /* 0x000264000800017f */
[----:B-1----:R-:W-:Y:S05]  /*9c60*/  @!P0 NANOSLEEP.SYNCS 0x989680 ;  /* 0x009896800000895d */ /* 0x002fea0003900000 */
[----:B------:R-:W1:Y:S02]  /*9c70*/  @!P0 SYNCS.PHASECHK.TRANS64 P0, [R19+URZ+0x19c80], R4 ;  /* 0x019c8004130085a7 */ /* 0x000e64000800007f */
[----:B-1----:R-:W-:Y:S05]  /*9c80*/  @!P0 BRA `(.L_x_92) ;  /* 0xfffffffc00f08947 */ /* 0x002fea000383ffff */
[----:B------:R-:W-:Y:S05]  /*9c90*/  BRA `(.L_x_93) ;  /* 0xfffffff800047947 */ /* 0x000fea000383ffff */
.L_x_114:
[----:B------:R-:W-:-:S00]  /*9ca0*/  BRA `(.L_x_114) ;  /* 0xfffffffc00fc7947 */ /* 0x000fc0000383ffff */
[----:B------:R-:W-:-:S00]  /*9cb0*/  NOP ;  /* 0x0000000000007918 */ /* 0x000fc00000000000 */
        /* <DEDUP_REMOVED lines=12> */
.L_x_2220:


//--------------------- .text._ZN7cutlass13device_kernelIN5flash11enable_sm90INS1_16FlashAttnFwdSm90INS1_25CollectiveMainloopFwdSm90ILi2EN4cute5tupleIJNS5_1CILi1EEES8_S8_EEENS6_IJNS7_ILi192EEENS7_ILi128EEENS7_ILi96EEEEEELi96ENS_12float_e4m3_tEfNS_4arch4Sm90ELb0ELb0ELb0ELb1ELb0ELb0ELb0ELb1ELb1ELb0ELb0ELb0EEENS1_21CollectiveEpilogueFwdINS6_IJSA_SC_SB_EEES9_NS_10bfloat16_tESG_Li384ELb1ELb0ELb0ELb1EEENS1_36VarlenDynamicPersistentTileSchedulerILi192ELi128ELi384ELi128ELb0ELb0ELb1ELb0ELb1ELb1EEEEEEEEEvNT_6ParamsE --------------------------
	.section	.text._ZN7cutlass13device_kernelIN5flash11enable_sm90INS1_16FlashAttnFwdSm90INS1_25CollectiveMainloopFwdSm90ILi2EN4cute5tupleIJNS5_1CILi1EEES8_S8_EEENS6_IJNS7_ILi192EEENS7_ILi128EEENS7_ILi96EEEEEELi96ENS_12float_e4m3_tEfNS_4arch4Sm90ELb0ELb0ELb0ELb1ELb0ELb0ELb0ELb1ELb1ELb0ELb0ELb0EEENS1_21CollectiveEpilogueFwdINS6_IJSA_SC_SB_EEES9_NS_10bfloat16_tESG_Li384ELb1ELb0ELb0ELb1EEENS1_36VarlenDynamicPersistentTileSchedulerILi192ELi128ELi384ELi128ELb0ELb0ELb1ELb0ELb1ELb1EEEEEEEEEvNT_6ParamsE,"ax",@progbits
	.align	128
.text._ZN7cutlass13device_kernelIN5flash11enable_sm90INS1_16FlashAttnFwdSm90INS1_25CollectiveMainloopFwdSm90ILi2EN4cute5tupleIJNS5_1CILi1EEES8_S8_EEENS6_IJNS7_ILi192EEENS7_ILi128EEENS7_ILi96EEEEEELi96ENS_12float_e4m3_tEfNS_4arch4Sm90ELb0ELb0ELb0ELb1ELb0ELb0ELb0ELb1ELb1ELb0ELb0ELb0EEENS1_21CollectiveEpilogueFwdINS6_IJSA_SC_SB_EEES9_NS_10bfloat16_tESG_Li384ELb1ELb0ELb0ELb1EEENS1_36VarlenDynamicPersistentTileSchedulerILi192ELi128ELi384ELi128ELb0ELb0ELb1ELb0ELb1ELb1EEEEEEEEEvNT_6ParamsE:
        .type           _ZN7cutlass13device_kernelIN5flash11enable_sm90INS1_16FlashAttnFwdSm90INS1_25CollectiveMainloopFwdSm90ILi2EN4cute5tupleIJNS5_1CILi1EEES8_S8_EEENS6_IJNS7_ILi192EEENS7_ILi128EEENS7_ILi96EEEEEELi96ENS_12float_e4m3_tEfNS_4arch4Sm90ELb0ELb0ELb0ELb1ELb0ELb0ELb0ELb1ELb1ELb0ELb0ELb0EEENS1_21CollectiveEpilogueFwdINS6_IJSA_SC_SB_EEES9_NS_10bfloat16_tESG_Li384ELb1ELb0ELb0ELb1EEENS1_36VarlenDynamicPersistentTileSchedulerILi192ELi128ELi384ELi128ELb0ELb0ELb1ELb0ELb1ELb1EEEEEEEEEvNT_6ParamsE,@function
        .size           _ZN7cutlass13device_kernelIN5flash11enable_sm90INS1_16FlashAttnFwdSm90INS1_25CollectiveMainloopFwdSm90ILi2EN4cute5tupleIJNS5_1CILi1EEES8_S8_EEENS6_IJNS7_ILi192EEENS7_ILi128EEENS7_ILi96EEEEEELi96ENS_12float_e4m3_tEfNS_4arch4Sm90ELb0ELb0ELb0ELb1ELb0ELb0ELb0ELb1ELb1ELb0ELb0ELb0EEENS1_21CollectiveEpilogueFwdINS6_IJSA_SC_SB_EEES9_NS_10bfloat16_tESG_Li384ELb1ELb0ELb0ELb1EEENS1_36VarlenDynamicPersistentTileSchedulerILi192ELi128ELi384ELi128ELb0ELb0ELb1ELb0ELb1ELb1EEEEEEEEEvNT_6ParamsE,(.L_x_2221 - _ZN7cutlass13device_kernelIN5flash11enable_sm90INS1_16FlashAttnFwdSm90INS1_25CollectiveMainloopFwdSm90ILi2EN4cute5tupleIJNS5_1CILi1EEES8_S8_EEENS6_IJNS7_ILi192EEENS7_ILi128EEENS7_ILi96EEEEEELi96ENS_12float_e4m3_tEfNS_4arch4Sm90ELb0ELb0ELb0ELb1ELb0ELb0ELb0ELb1ELb1ELb0ELb0ELb0EEENS1_21CollectiveEpilogueFwdINS6_IJSA_SC_SB_EEES9_NS_10bfloat16_tESG_Li384ELb1ELb0ELb0ELb1EEENS1_36VarlenDynamicPersistentTileSchedulerILi192ELi128ELi384ELi128ELb0ELb0ELb1ELb0ELb1ELb1EEEEEEEEEvNT_6ParamsE)
        .other          _ZN7cutlass13device_kernelIN5flash11enable_sm90INS1_16FlashAttnFwdSm90INS1_25CollectiveMainloopFwdSm90ILi2EN4cute5tupleIJNS5_1CILi1EEES8_S8_EEENS6_IJNS7_ILi192EEENS7_ILi128EEENS7_ILi96EEEEEELi96ENS_12float_e4m3_tEfNS_4arch4Sm90ELb0ELb0ELb0ELb1ELb0ELb0ELb0ELb1ELb1ELb0ELb0ELb0EEENS1_21CollectiveEpilogueFwdINS6_IJSA_SC_SB_EEES9_NS_10bfloat16_tESG_Li384ELb1ELb0ELb0ELb1EEENS1_36VarlenDynamicPersistentTileSchedulerILi192ELi128ELi384ELi128ELb0ELb0ELb1ELb0ELb1ELb1EEEEEEEEEvNT_6ParamsE,@"STO_CUDA_ENTRY STV_DEFAULT"
_ZN7cutlass13device_kernelIN5flash11enable_sm90INS1_16FlashAttnFwdSm90INS1_25CollectiveMainloopFwdSm90ILi2EN4cute5tupleIJNS5_1CILi1EEES8_S8_EEENS6_IJNS7_ILi192EEENS7_ILi128EEENS7_ILi96EEEEEELi96ENS_12float_e4m3_tEfNS_4arch4Sm90ELb0ELb0ELb0ELb1ELb0ELb0ELb0ELb1ELb1ELb0ELb0ELb0EEENS1_21CollectiveEpilogueFwdINS6_IJSA_SC_SB_EEES9_NS_10bfloat16_tESG_Li384ELb1ELb0ELb0ELb1EEENS1_36VarlenDynamicPersistentTileSchedulerILi192ELi128ELi384ELi128ELb0ELb0ELb1ELb0ELb1ELb1EEEEEEEEEvNT_6ParamsE:
[----:B------:R-:W0:Y:S02]  /*0000*/  LDC R1, c[0x0][0x28] ;  /* 0x00000a00ff017b82 */ /* 0x000e240000000800 */
[----:B0-----:R-:W-:Y:S01]  /*0010*/  VIADD R1, R1, 0xfffffff8 ;  /* 0xfffffff801017836 */ /* 0x001fe20000000000 */
[----:B------:R-:W0:Y:S01]  /*0020*/  S2R R3, SR_TID.X ;  /* 0x0000000000037919 */ /* 0x000e220000002100 */
[----:B------:R-:W-:Y:S01]  /*0030*/  ELECT P0, URZ, PT ;  /* 0x00000000003f782f */ /* 0x000fe20003800000 */
[----:B------:R-:W-:Y:S01]  /*0040*/  BSSY B0, `(.L_x_115) ;  /* 0x0000011000007945 */ /* 0x000fe20003800000 */
[----:B0-----:R-:W-:-:S05]  /*0050*/  SHF.R.U32.HI R0, RZ, 0x5, R3 ;  /* 0x00000005ff007819 */ /* 0x001fca0000011603 */
[----:B------:R-:W0:Y:S02]  /*0060*/  SHFL.IDX PT, R2, R0, RZ, 0x1f ;  /* 0x00001fff00027589 */ /* 0x000e2400000e0000 */
[----:B0-----:R-:W-:Y:S02]  /*0070*/  ISETP.EQ.AND P0, PT, R2, RZ, P0 ;  /* 0x000000ff0200720c */ /* 0x001fe40000702270 */
[----:B------:R-:W-:-:S11]  /*0080*/  SHF.R.U32.HI R2, RZ, 0x7, R3 ;  /* 0x00000007ff027819 */ /* 0x000fd60000011603 */
[----:B------:R-:W-:Y:S05]  /*0090*/  @!P0 BRA `(.L_x_116) ;  /* 0x00000000002c8947 */ /* 0x000fea0003800000 */
[----:B------:R-:W-:Y:S02]  /*00a0*/  ULDC.64 UR4, c[0x0][0x198] ;  /* 0x0000660000047ab9 */ /* 0x000fe40000000a00 */
[----:B------:R-:W-:Y:S02]  /*00b0*/  UIADD3 UR6, UP0, UR4, 0x270, URZ ;  /* 0x0000027004067890 */ /* 0x000fe4000ff1e03f */
[----:B------:R-:W-:Y:S02]  /*00c0*/  UIADD3 UR8, UP1, UR4, 0x370, URZ ;  /* 0x0000037004087890 */ /* 0x000fe4000ff3e03f */
[----:B------:R-:W-:Y:S02]  /*00d0*/  UIADD3 UR4, UP2, UR4, 0x470, URZ ;  /* 0x0000047004047890 */ /* 0x000fe4000ff5e03f */
[----:B------:R-:W-:Y:S02]  /*00e0*/  UIADD3.X UR7, URZ, UR5, URZ, UP0, !UPT ;  /* 0x000000053f077290 */ /* 0x000fe400087fe43f */
[----:B------:R-:W-:-:S02]  /*00f0*/  UIADD3.X UR9, URZ, UR5, URZ, UP1, !UPT ;  /* 0x000000053f097290 */ /* 0x000fc40008ffe43f */
[----:B------:R-:W-:-:S05]  /*0100*/  UIADD3.X UR5, URZ, UR5, URZ, UP2, !UPT ;  /* 0x000000053f057290 */ /* 0x000fca00097fe43f */
[----:B------:R0:W-:Y:S02]  /*0110*/  UTMACCTL.PF [UR6] ;  /* 0x00000000060079b9 */ /* 0x0001e40008040000 */
[----:B------:R0:W-:Y:S02]  /*0120*/  UTMACCTL.PF [UR8] ;  /* 0x00000000080079b9 */ /* 0x0001e40008040000 */
[----:B------:R0:W-:Y:S02]  /*0130*/  UTMACCTL.PF [UR4] ;  /* 0x00000000040079b9 */ /* 0x0001e40008040000 */
[----:B0-----:R-:W-:Y:S01]  /*0140*/  NOP ;  /* 0x0000000000007918 */ /* 0x001fe20000000000 */
.L_x_116:
[----:B------:R-:W-:Y:S05]  /*0150*/  BSYNC B0 ;  /* 0x0000000000007941 */ /* 0x000fea0003800000 */
.L_x_115:
[----:B------:R-:W-:Y:S01]  /*0160*/  VOTEU.ANY UP0, P0 ;  /* 0x00000000003f7886 */ /* 0x000fe20000000100 */
[----:B------:R-:W0:Y:S01]  /*0170*/  SHFL.IDX PT, R2, R2, RZ, 0x1f ;  /* 0x00001fff02027589 */ /* 0x000e2200000e0000 */
[----:B------:R-:W-:Y:S01]  /*0180*/  UMOV UR4, 0x1 ;  /* 0x0000000100047882 */ /* 0x000fe20000000000 */
[----:B------:R-:W-:Y:S01]  /*0190*/  UMOV UR7, 0x180 ;  /* 0x0000018000077882 */ /* 0x000fe20000000000 */
[----:B------:R-:W-:Y:S01]  /*01a0*/  VOTEU.ANY UP1, P0 ;  /* 0x00000000003f7886 */ /* 0x000fe20000020100 */
[----:B------:R-:W1:Y:S01]  /*01b0*/  @UP0 S2UR UR8, SR_CgaCtaId ;  /* 0x00000000000809c3 */ /* 0x000e620000008800 */
[----:B------:R-:W2:Y:S01]  /*01c0*/  SHFL.IDX PT, R3, R0, RZ, 0x1f ;  /* 0x00001fff00037589 */ /* 0x000ea200000e0000 */
[----:B------:R-:W-:Y:S01]  /*01d0*/  @UP0 UMOV UR6, 0x400 ;  /* 0x0000040000060882 */ /* 0x000fe20000000000 */
[----:B------:R-:W-:-:S04]  /*01e0*/  @UP0 UIADD3 UR4, -UR4, 0x100000, URZ ;  /* 0x0010000004040890 */ /* 0x000fc8000fffe13f */
[----:B------:R-:W-:Y:S02]  /*01f0*/  @UP0 USHF.L.U32 UR5, UR4, 0xb, URZ ;  /* 0x0000000b04050899 */ /* 0x000fe4000800063f */
[----:B------:R-:W-:Y:S01]  /*0200*/  @UP0 USHF.L.U32 UR4, UR4, 0x1, URZ ;  /* 0x0000000104040899 */ /* 0x000fe2000800063f */
[----:B------:R-:W-:Y:S01]  /*0210*/  VOTEU.ANY UP2, P0 ;  /* 0x00000000003f7886 */ /* 0x000fe20000040100 */
[----:B0-----:R-:W-:Y:S01]  /*0220*/  R2UR UR9, R2 ;  /* 0x00000000020972ca */ /* 0x001fe200000e0000 */
[----:B-1----:R-:W-:Y:S01]  /*0230*/  @UP0 ULEA UR8, UR8, UR6, 0x18 ;  /* 0x0000000608080291 */ /* 0x002fe2000f8ec03f */
[----:B--2---:R-:W-:Y:S01]  /*0240*/  ISETP.NE.AND P1, PT, R3, RZ, PT ;  /* 0x000000ff0300720c */ /* 0x004fe20003f25270 */
[----:B------:R-:W-:-:S04]  /*0250*/  @UP0 UIADD3 UR6, -UR7, 0x100000, URZ ;  /* 0x0010000007060890 */ /* 0x000fc8000fffe13f */
[----:B------:R-:W-:Y:S02]  /*0260*/  @UP0 USHF.L.U32 UR7, UR6, 0xb, URZ ;  /* 0x0000000b06070899 */ /* 0x000fe4000800063f */
[----:B------:R-:W-:-:S04]  /*0270*/  @UP0 USHF.L.U32 UR6, UR6, 0x1, URZ ;  /* 0x0000000106060899 */ /* 0x000fc8000800063f */
[----:B------:R-:W-:Y:S01]  /*0280*/  UISETP.NE.AND UP0, UPT, UR9, URZ, UPT ;  /* 0x0000003f0900728c */ /* 0x000fe2000bf05270 */
[----:B------:R-:W0:Y:S02]  /*0290*/  FENCE.VIEW.ASYNC.S ;  /* 0x00000000000073c6 */ /* 0x000e240000000000 */
[----:B0-----:R0:W1:Y:S05]  /*02a0*/  @UP1 SYNCS.EXCH.64 URZ, [UR8+0x19c00], UR4 ;  /* 0x019c0004083f15b2 */ /* 0x00106a0008000100 */
[----:B------:R0:W2:Y:S01]  /*02b0*/  @UP2 SYNCS.EXCH.64 URZ, [UR8+0x19c20], UR6 ;  /* 0x019c2006083f25b2 */ /* 0x0000a20008000100 */
[----:B------:R-:W-:Y:S05]  /*02c0*/  @P1 BRA `(.L_x_117) ;  /* 0x0000000000481947 */ /* 0x000fea0003800000 */
[----:B0-----:R-:W0:Y:S01]  /*02d0*/  S2UR UR5, SR_CgaCtaId ;  /* 0x00000000000579c3 */ /* 0x001e220000008800 */
[----:B------:R-:W-:Y:S01]  /*02e0*/  UMOV UR4, 0x400 ;  /* 0x0000040000047882 */ /* 0x000fe20000000000 */
[----:B------:R-:W-:Y:S01]  /*02f0*/  UMOV UR6, 0x1 ;  /* 0x0000000100067882 */ /* 0x000fe20000000000 */
[----:B------:R-:W-:Y:S01]  /*0300*/  UMOV UR9, 0x3 ;  /* 0x0000000300097882 */ /* 0x000fe20000000000 */
[----:B------:R-:W-:-:S04]  /*0310*/  UIADD3 UR6, -UR6, 0x100000, URZ ;  /* 0x0010000006067890 */ /* 0x000fc8000fffe13f */
[----:B------:R-:W-:Y:S02]  /*0320*/  USHF.L.U32 UR7, UR6, 0xb, URZ ;  /* 0x0000000b06077899 */ /* 0x000fe4000800063f */
[----:B------:R-:W-:Y:S01]  /*0330*/  USHF.L.U32 UR6, UR6, 0x1, URZ ;  /* 0x0000000106067899 */ /* 0x000fe2000800063f */
[----:B------:R-:W-:Y:S01]  /*0340*/  ELECT P0, URZ, PT ;  /* 0x00000000003f782f */ /* 0x000fe20003800000 */
[----:B0-----:R-:W-:Y:S02]  /*0350*/  ULEA UR8, UR5, UR4, 0x18 ;  /* 0x0000000405087291 */ /* 0x001fe4000f8ec03f */
[----:B------:R-:W-:-:S04]  /*0360*/  UIADD3 UR4, -UR9, 0x100000, URZ ;  /* 0x0010000009047890 */ /* 0x000fc8000fffe13f */
[----:B------:R-:W-:Y:S02]  /*0370*/  USHF.L.U32 UR5, UR4, 0xb, URZ ;  /* 0x0000000b04057899 */ /* 0x000fe4000800063f */
[----:B------:R-:W-:Y:S01]  /*0380*/  USHF.L.U32 UR4, UR4, 0x1, URZ ;  /* 0x0000000104047899 */ /* 0x000fe2000800063f */
[----:B------:R-:W0:Y:S03]  /*0390*/  FENCE.VIEW.ASYNC.S ;  /* 0x00000000000073c6 */ /* 0x000e260000000000 */
[----:B0-----:R3:W4:Y:S08]  /*03a0*/  SYNCS.EXCH.64 URZ, [UR8+0x19c30], UR6 ;  /* 0x019c3006083f75b2 */ /* 0x0017300008000100 */
[----:B------:R3:W0:Y:S01]  /*03b0*/  SYNCS.EXCH.64 URZ, [UR8+0x19c40], UR4 ;  /* 0x019c4004083f75b2 */ /* 0x0006220008000100 */
[----:B------:R3:W0:Y:S01]  /*03c0*/  SYNCS.EXCH.64 URZ, [UR8+0x19c38], UR6 ;  /* 0x019c3806083f75b2 */ /* 0x0006220008000100 */
[----:B------:R3:W0:Y:S02]  /*03d0*/  SYNCS.EXCH.64 URZ, [UR8+0x19c48], UR4 ;  /* 0x019c4804083f75b2 */ /* 0x0006240008000100 */
[----:B---3--:R-:W-:Y:S01]  /*03e0*/  NOP ;  /* 0x0000000000007918 */ /* 0x008fe20000000000 */
.L_x_117:
[----:B------:R-:W3:Y:S01]  /*03f0*/  SHFL.IDX PT, R2, R0, RZ, 0x1f ;  /* 0x00001fff00027589 */ /* 0x000ee200000e0000 */
[----:B------:R-:W-:Y:S01]  /*0400*/  NOP ;  /* 0x0000000000007918 */ /* 0x000fe20000000000 */
[----:B---3--:R-:W-:-:S13]  /*0410*/  ISETP.NE.AND P0, PT, R2, RZ, PT ;  /* 0x000000ff0200720c */ /* 0x008fda0003f05270 */
[----:B------:R-:W-:Y:S05]  /*0420*/  @P0 BRA `(.L_x_118) ;  /* 0x0000000000480947 */ /* 0x000fea0003800000 */
[----:B0-----:R-:W0:Y:S01]  /*0430*/  S2UR UR5, SR_CgaCtaId ;  /* 0x00000000000579c3 */ /* 0x001e220000008800 */
[----:B------:R-:W-:Y:S01]  /*0440*/  UMOV UR4, 0x400 ;  /* 0x0000040000047882 */ /* 0x000fe20000000000 */
[----:B------:R-:W-:Y:S01]  /*0450*/  UMOV UR6, 0x80 ;  /* 0x0000008000067882 */ /* 0x000fe20000000000 */
[----:B------:R-:W-:Y:S01]  /*0460*/  UMOV UR7, 0x180 ;  /* 0x0000018000077882 */ /* 0x000fe20000000000 */
[----:B------:R-:W-:Y:S01]  /*0470*/  ELECT P0, URZ, PT ;  /* 0x00000000003f782f */ /* 0x000fe20003800000 */
[----:B0-----:R-:W-:Y:S02]  /*0480*/  ULEA UR8, UR5, UR4, 0x18 ;  /* 0x0000000405087291 */ /* 0x001fe4000f8ec03f */
[----:B------:R-:W-:-:S04]  /*0490*/  UIADD3 UR4, -UR6, 0x100000, URZ ;  /* 0x0010000006047890 */ /* 0x000fc8000fffe13f */
[----:B------:R-:W-:Y:S02]  /*04a0*/  USHF.L.U32 UR5, UR4, 0xb, URZ ;  /* 0x0000000b04057899 */ /* 0x000fe4000800063f */
[----:B------:R-:W-:Y:S02]  /*04b0*/  USHF.L.U32 UR4, UR4, 0x1, URZ ;  /* 0x0000000104047899 */ /* 0x000fe4000800063f */
[----:B------:R-:W-:-:S04]  /*04c0*/  UIADD3 UR6, -UR7, 0x100000, URZ ;  /* 0x0010000007067890 */ /* 0x000fc8000fffe13f */
[----:B------:R-:W-:Y:S02]  /*04d0*/  USHF.L.U32 UR7, UR6, 0xb, URZ ;  /* 0x0000000b06077899 */ /* 0x000fe4000800063f */
[----:B------:R-:W-:Y:S01]  /*04e0*/  USHF.L.U32 UR6, UR6, 0x1, URZ ;  /* 0x0000000106067899 */ /* 0x000fe2000800063f */
[----:B------:R-:W0:Y:S03]  /*04f0*/  FENCE.VIEW.ASYNC.S ;  /* 0x00000000000073c6 */ /* 0x000e260000000000 */
[----:B0-----:R3:W0:Y:S08]  /*0500*/  SYNCS.EXCH.64 URZ, [UR8+0x19c50], UR4 ;  /* 0x019c5004083f75b2 */ /* 0x0016300008000100 */
[----:B------:R3:W0:Y:S01]  /*0510*/  SYNCS.EXCH.64 URZ, [UR8+0x19c60], UR6 ;  /* 0x019c6006083f75b2 */ /* 0x0006220008000100 */
[----:B------:R3:W0:Y:S01]  /*0520*/  SYNCS.EXCH.64 URZ, [UR8+0x19c58], UR4 ;  /* 0x019c5804083f75b2 */ /* 0x0006220008000100 */
[----:B------:R3:W0:Y:S02]  /*0530*/  SYNCS.EXCH.64 URZ, [UR8+0x19c68], UR6 ;  /* 0x019c6806083f75b2 */ /* 0x0006240008000100 */
[----:B---3--:R-:W-:Y:S01]  /*0540*/  NOP ;  /* 0x0000000000007918 */ /* 0x008fe20000000000 */
.L_x_118:
[----:B------:R-:W3:Y:S01]  /*0550*/  SHFL.IDX PT, R2, R0, RZ, 0x1f ;  /* 0x00001fff00027589 */ /* 0x000ee200000e0000 */
[----:B------:R-:W-:Y:S01]  /*0560*/  NOP ;  /* 0x0000000000007918 */ /* 0x000fe20000000000 */
[----:B---3--:R-:W-:-:S13]  /*0570*/  ISETP.NE.AND P0, PT, R2, RZ, PT ;  /* 0x000000ff0200720c */ /* 0x008fda0003f05270 */
[----:B------:R-:W-:Y:S05]  /*0580*/  @P0 BRA `(.L_x_119) ;  /* 0x0000000000380947 */ /* 0x000fea0003800000 */
[----:B0-----:R-:W0:Y:S01]  /*0590*/  S2UR UR5, SR_CgaCtaId ;  /* 0x00000000000579c3 */ /* 0x001e220000008800 */
[----:B------:R-:W-:Y:S01]  /*05a0*/  UMOV UR4, 0x400 ;  /* 0x0000040000047882 */ /* 0x000fe20000000000 */
[----:B------:R-:W-:Y:S01]  /*05b0*/  UMOV UR7, 0x1 ;  /* 0x0000000100077882 */ /* 0x000fe20000000000 */
[----:B------:R-:W-:Y:S01]  /*05c0*/  ELECT P0, URZ, PT ;  /* 0x00000000003f782f */ /* 0x000fe20003800000 */
[----:B0-----:R-:W-:Y:S02]  /*05d0*/  ULEA UR6, UR5, UR4, 0x18 ;  /* 0x0000000405067291 */ /* 0x001fe4000f8ec03f */
[----:B------:R-:W-:-:S04]  /*05e0*/  UIADD3 UR4, -UR7, 0x100000, URZ ;  /* 0x0010000007047890 */ /* 0x000fc8000fffe13f */
[----:B------:R-:W-:Y:S02]  /*05f0*/  USHF.L.U32 UR5, UR4, 0xb, URZ ;  /* 0x0000000b04057899 */ /* 0x000fe4000800063f */
[----:B------:R-:W-:Y:S01]  /*0600*/  USHF.L.U32 UR4, UR4, 0x1, URZ ;  /* 0x0000000104047899 */ /* 0x000fe2000800063f */
[----:B------:R-:W0:Y:S11]  /*0610*/  FENCE.VIEW.ASYNC.S ;  /* 0x00000000000073c6 */ /* 0x000e360000000000 */
[----:B0-----:R3:W0:Y:S01]  /*0620*/  SYNCS.EXCH.64 URZ, [UR6+0x19c70], UR4 ;  /* 0x019c7004063f75b2 */ /* 0x0016220008000100 */
[----:B------:R3:W0:Y:S01]  /*0630*/  SYNCS.EXCH.64 URZ, [UR6+0x19c80], UR4 ;  /* 0x019c8004063f75b2 */ /* 0x0006220008000100 */
[----:B------:R3:W0:Y:S01]  /*0640*/  SYNCS.EXCH.64 URZ, [UR6+0x19c78], UR4 ;  /* 0x019c7804063f75b2 */ /* 0x0006220008000100 */
[----:B------:R3:W0:Y:S02]  /*0650*/  SYNCS.EXCH.64 URZ, [UR6+0x19c88], UR4 ;  /* 0x019c8804063f75b2 */ /* 0x0006240008000100 */
[----:B---3--:R-:W-:Y:S01]  /*0660*/  NOP ;  /* 0x0000000000007918 */ /* 0x008fe20000000000 */
.L_x_119:
        /* <DEDUP_REMOVED lines=22> */
.L_x_120:
        /* <DEDUP_REMOVED lines=22> */
.L_x_121:
[----:B------:R-:W-:Y:S01]  /*0930*/  PLOP3.LUT P0, PT, PT, PT, UP0, 0x80, 0x0 ;  /* 0x000000000000781c */ /* 0x000fe20003f0f008 */
[----:B------:R-:W-:Y:S01]  /*0940*/  UMOV UR48, 0x1 ;  /* 0x0000000100307882 */ /* 0x000fe20000000000 */
[----:B------:R-:W-:Y:S01]  /*0950*/  NOP ;  /* 0x0000000000007918 */ /* 0x000fe20000000000 */
[----:B------:R-:W-:Y:S01]  /*0960*/  USEL UR48, UR48, 0x2, !UP0 ;  /* 0x0000000230307887 */ /* 0x000fe2000c000000 */
[----:B------:R-:W-:Y:S01]  /*0970*/  ULDC.64 UR54, c[0x0][0x208] ;  /* 0x0000820000367ab9 */ /* 0x000fe20000000a00 */
[----:B012-4-:R-:W-:Y:S08]  /*0980*/  BAR.SYNC.DEFER_BLOCKING 0x0 ;  /* 0x0000000000007b1d */ /* 0x017ff00000010000 */
[----:B------:R-:W-:Y:S05]  /*0990*/  @!P0 BRA `(.L_x_122) ;  /* 0x0000007400248947 */ /* 0x000fea0003800000 */
.L_x_123:
[----:B------:R-:W-:-:S08]  /*09a0*/  NOP ;  /* 0x0000000000007918 */ /* 0x000fd00000000000 */
[----:B------:R-:W0:Y:S02]  /*09b0*/  USETMAXREG.TRY_ALLOC.CTAPOOL UP0, 0xa0 ;  /* 0x000000a0000079c8 */ /* 0x000e240008000600 */
[----:B0-----:R-:W-:-:S13]  /*09c0*/  PLOP3.LUT P0, PT, PT, PT, UP0, 0x80, 0x0 ;  /* 0x000000000000781c */ /* 0x001fda0003f0f008 */
[----:B------:R-:W-:Y:S05]  /*09d0*/  @!P0 BRA `(.L_x_123) ;  /* 0xfffffffc00f08947 */ /* 0x000fea000383ffff */
[----:B------:R-:W0:Y:S08]  /*09e0*/  S2UR UR5, SR_CgaCtaId ;  /* 0x00000000000579c3 */ /* 0x000e300000008800 */
[----:B------:R-:W-:Y:S06]  /*09f0*/  BAR.ARV 0x8, 0x1a0 ;  /* 0x0206800000007b1d */ /* 0x000fec0000002000 */
[----:B------:R-:W-:-:S02]  /*0a00*/  UMOV UR4, 0x400 ;  /* 0x0000040000047882 */ /* 0x000fc40000000000 */
[----:B------:R-:W-:Y:S01]  /*0a10*/  BAR.SYNC.DEFER_BLOCKING 0x5, 0x200 ;  /* 0x0148000000007b1d */ /* 0x000fe20000010000 */
[----:B0-----:R-:W-:-:S09]  /*0a20*/  ULEA UR4, UR5, UR4, 0x18 ;  /* 0x0000000405047291 */ /* 0x001fd2000f8ec03f */
[----:B------:R-:W0:Y:S01]  /*0a30*/  LDS.128 R40, [UR4+0x19cd0] ;  /* 0x019cd004ff287984 */ /* 0x000e220008000c00 */
[----:B------:R-:W-:Y:S01]  /*0a40*/  ULDC UR4, c[0x0][0xc14] ;  /* 0x0003050000047ab9 */ /* 0x000fe20000000800 */
[----:B------:R-:W-:Y:S06]  /*0a50*/  BAR.ARV 0x4, 0x200 ;  /* 0x0108000000007b1d */ /* 0x000fec0000002000 */
[----:B0-----:R-:W-:-:S13]  /*0a60*/  ISETP.GE.AND P0, PT, R43, UR4, PT ;  /* 0x000000042b007c0c */ /* 0x001fda000bf06270 */
[----:B------:R-:W-:Y:S05]  /*0a70*/  @P0 EXIT ;  /* 0x000000000000094d */ /* 0x000fea0003800000 */
[----:B------:R-:W0:Y:S01]  /*0a80*/  S2R R0, SR_TID.X ;  /* 0x0000000000007919 */ /* 0x000e220000002100 */
[----:B------:R-:W-:Y:S01]  /*0a90*/  R2UR UR5, R42 ;  /* 0x000000002a0572ca */ /* 0x000fe200000e0000 */
[----:B------:R-:W-:Y:S01]  /*0aa0*/  IMAD.MOV.U32 R152, RZ, RZ, -0x2 ;  /* 0xfffffffeff987424 */ /* 0x000fe200078e00ff */
[----:B------:R-:W-:Y:S01]  /*0ab0*/  ULOP3.LUT UR44, UR48, 0x1, URZ, 0xfc, !UPT ;  /* 0x00000001302c7892 */ /* 0x000fe2000f8efc3f */
[----:B------:R-:W-:Y:S01]  /*0ac0*/  UMOV UR38, URZ ;  /* 0x0000003f00267c82 */ /* 0x000fe20008000000 */
[----:B------:R-:W-:Y:S01]  /*0ad0*/  UMOV UR37, URZ ;  /* 0x0000003f00257c82 */ /* 0x000fe20008000000 */
[----:B------:R-:W-:Y:S01]  /*0ae0*/  UMOV UR36, URZ ;  /* 0x0000003f00247c82 */ /* 0x000fe20008000000 */
[----:B0-----:R-:W-:-:S05]  /*0af0*/  VIADD R155, R0, 0xffffff80 ;  /* 0xffffff80009b7836 */ /* 0x001fca0000000000 */
[----:B------:R-:W-:-:S04]  /*0b00*/  SHF.R.S32.HI R0, RZ, 0x1f, R155 ;  /* 0x0000001fff007819 */ /* 0x000fc8000001149b */
[CC--:B------:R-:W-:Y:S02]  /*0b10*/  LEA.HI R23, R0.reuse, R155.reuse, RZ, 0x7 ;  /* 0x0000009b00177211 */ /* 0x0c0fe400078f38ff */
[CC--:B------:R-:W-:Y:S02]  /*0b20*/  LEA.HI R3, R0.reuse, R155.reuse, RZ, 0x5 ;  /* 0x0000009b00037211 */ /* 0x0c0fe400078f28ff */
[----:B------:R-:W-:Y:S02]  /*0b30*/  LOP3.LUT R22, R23, 0xffffff80, RZ, 0xc0, !PT ;  /* 0xffffff8017167812 */ /* 0x000fe400078ec0ff */
[----:B------:R-:W-:Y:S01]  /*0b40*/  LEA.HI R2, R0, R155, RZ, 0x4 ;  /* 0x0000009b00027211 */ /* 0x000fe200078f20ff */
[----:B------:R-:W-:Y:S01]  /*0b50*/  IMAD.SHL.U32 R5, R3, 0x10, RZ ;  /* 0x0000001003057824 */ /* 0x000fe200078e00ff */
[----:B------:R-:W-:Y:S01]  /*0b60*/  SHF.R.S32.HI R23, RZ, 0x7, R23 ;  /* 0x00000007ff177819 */ /* 0x000fe20000011417 */
[----:B------:R-:W-:Y:S01]  /*0b70*/  IMAD.IADD R22, R155, 0x1, -R22 ;  /* 0x000000019b167824 */ /* 0x000fe200078e0a16 */
[----:B------:R-:W-:-:S02]  /*0b80*/  SHF.R.S32.HI R3, RZ, 0x4, R2 ;  /* 0x00000004ff037819 */ /* 0x000fc40000011402 */
[C---:B------:R-:W-:Y:S02]  /*0b90*/  LOP3.LUT R4, R2.reuse, 0x7fffff0, RZ, 0xc0, !PT ;  /* 0x07fffff002047812 */ /* 0x040fe400078ec0ff */
[----:B------:R-:W-:Y:S02]  /*0ba0*/  SHF.R.S32.HI R7, RZ, 0x1f, R22 ;  /* 0x0000001fff077819 */ /* 0x000fe40000011416 */
[----:B------:R-:W-:Y:S01]  /*0bb0*/  LEA.HI R2, R2, R3, RZ, 0x1 ;  /* 0x0000000302027211 */ /* 0x000fe200078f08ff */
[----:B------:R-:W-:Y:S01]  /*0bc0*/  IMAD.IADD R4, R155, 0x1, -R4 ;  /* 0x000000019b047824 */ /* 0x000fe200078e0a04 */
[----:B------:R-:W-:Y:S02]  /*0bd0*/  LEA.HI R6, R7, R22, RZ, 0x2 ;  /* 0x0000001607067211 */ /* 0x000fe400078f10ff */
[----:B------:R-:W-:Y:S02]  /*0be0*/  LOP3.LUT R5, R5, 0xfffffe00, RZ, 0xc0, !PT ;  /* 0xfffffe0005057812 */ /* 0x000fe400078ec0ff */
[----:B------:R-:W-:-:S02]  /*0bf0*/  SHF.R.S32.HI R8, RZ, 0x2, R6 ;  /* 0x00000002ff087819 */ /* 0x000fc40000011406 */
[----:B------:R-:W-:Y:S01]  /*0c00*/  SHF.R.S32.HI R9, RZ, 0x1f, R6 ;  /* 0x0000001fff097819 */ /* 0x000fe20000011406 */
[----:B------:R-:W-:Y:S01]  /*0c10*/  IMAD R5, R4, 0x20, R5 ;  /* 0x0000002004057824 */ /* 0x000fe200078e0205 */
[----:B------:R-:W-:Y:S01]  /*0c20*/  LOP3.LUT R2, R2, 0x1ffffffe, RZ, 0xc0, !PT ;  /* 0x1ffffffe02027812 */ /* 0x000fe200078ec0ff */
[----:B------:R-:W-:Y:S01]  /*0c30*/  IMAD.HI R4, R23, 0x55555556, RZ ;  /* 0x5555555617047827 */ /* 0x000fe200078e02ff */
[----:B------:R-:W-:Y:S02]  /*0c40*/  LEA.HI R9, R9, R8, RZ, 0x3 ;  /* 0x0000000809097211 */ /* 0x000fe400078f18ff */
[----:B------:R-:W-:Y:S01]  /*0c50*/  LEA.HI R7, R7, R22, RZ, 0x5 ;  /* 0x0000001607077211 */ /* 0x000fe200078f28ff */
[----:B------:R-:W-:Y:S01]  /*0c60*/  IMAD.IADD R2, R3, 0x1, -R2 ;  /* 0x0000000103027824 */ /* 0x000fe200078e0a02 */
[----:B------:R-:W-:Y:S02]  /*0c70*/  LOP3.LUT R9, R9, 0xfffffff8, RZ, 0xc0, !PT ;  /* 0xfffffff809097812 */ /* 0x000fe400078ec0ff */
[----:B------:R-:W-:Y:S01]  /*0c80*/  LEA.HI R0, R0, R155, RZ, 0x2 ;  /* 0x0000009b00007211 */ /* 0x000fe200078f10ff */
[----:B------:R-:W-:Y:S01]  /*0c90*/  IMAD R154, R2, 0x8, R5 ;  /* 0x00000008029a7824 */ /* 0x000fe200078e0205 */
[----:B------:R-:W-:Y:S01]  /*0ca0*/  LOP3.LUT R3, R6, 0x7ffffffc, RZ, 0xc0, !PT ;  /* 0x7ffffffc06037812 */ /* 0x000fe200078ec0ff */
[----:B------:R-:W-:Y:S01]  /*0cb0*/  IMAD.IADD R8, R8, 0x1, -R9 ;  /* 0x0000000108087824 */ /* 0x000fe200078e0a09 */
[----:B------:R-:W-:-:S02]  /*0cc0*/  LEA.HI R4, R4, R4, RZ, 0x1 ;  /* 0x0000000404047211 */ /* 0x000fc400078f08ff */
[----:B------:R-:W-:Y:S01]  /*0cd0*/  SHF.R.S32.HI R7, RZ, 0x5, R7 ;  /* 0x00000005ff077819 */ /* 0x000fe20000011407 */
[----:B------:R-:W-:Y:S01]  /*0ce0*/  IMAD.IADD R3, R22, 0x1, -R3 ;  /* 0x0000000116037824 */ /* 0x000fe200078e0a03 */
[----:B------:R-:W-:Y:S01]  /*0cf0*/  LOP3.LUT R2, R0, 0x1ffffffc, RZ, 0xc0, !PT ;  /* 0x1ffffffc00027812 */ /* 0x000fe200078ec0ff */
[----:B------:R-:W-:Y:S01]  /*0d00*/  IMAD R4, R4, -0x3, R23 ;  /* 0xfffffffd04047824 */ /* 0x000fe200078e0217 */
[----:B------:R-:W-:Y:S01]  /*0d10*/  SHF.R.S32.HI R18, RZ, 0x2, R0 ;  /* 0x00000002ff127819 */ /* 0x000fe20000011400 */
[----:B------:R-:W-:Y:S02]  /*0d20*/  IMAD R7, R7, 0x10, R8 ;  /* 0x0000001007077824 */ /* 0x000fe400078e0208 */
[----:B------:R-:W-:Y:S02]  /*0d30*/  IMAD.IADD R2, R155, 0x1, -R2 ;  /* 0x000000019b027824 */ /* 0x000fe400078e0a02 */
[----:B------:R-:W-:Y:S02]  /*0d40*/  IMAD R152, R3, R152, 0x80 ;  /* 0x0000008003987424 */ /* 0x000fe400078e0298 */
[----:B------:R-:W-:-:S02]  /*0d50*/  IMAD R153, R4, 0x40, R7 ;  /* 0x0000004004997824 */ /* 0x000fc400078e0207 */
[----:B------:R-:W-:-:S07]  /*0d60*/  IMAD.SHL.U32 R16, R2, 0x8, RZ ;  /* 0x0000000802107824 */ /* 0x000fce00078e00ff */
.L_x_159:
[----:B0-----:R-:W0:Y:S01]  /*0d70*/  LDC.64 R2, c[0x0][0xc60] ;  /* 0x00031800ff027b82 */ /* 0x001e220000000a00 */
[----:B------:R-:W-:Y:S01]  /*0d80*/  ULDC.64 UR8, c[0x0][0x990] ;  /* 0x0002640000087ab9 */ /* 0x000fe20000000a00 */
[----:B------:R-:W-:Y:S01]  /*0d90*/  ULDC UR4, c[0x0][0x428] ;  /* 0x00010a0000047ab9 */ /* 0x000fe20000000800 */
[----:B------:R-:W-:Y:S01]  /*0da0*/  ULDC.64 UR6, c[0x0][0x998] ;  /* 0x0002660000067ab9 */ /* 0x000fe20000000a00 */
[----:B--2--5:R-:W-:Y:S01]  /*0db0*/  IMAD.MOV.U32 R9, RZ, RZ, 0x3f800000 ;  /* 0x3f800000ff097424 */ /* 0x024fe200078e00ff */
[----:B------:R-:W-:Y:S01]  /*0dc0*/  ULDC UR43, c[0x0][0x2e0] ;  /* 0x0000b800002b7ab9 */ /* 0x000fe20000000800 */
[----:B0-----:R-:W-:-:S06]  /*0dd0*/  IMAD.WIDE R2, R43, 0x4, R2 ;  /* 0x000000042b027825 */ /* 0x001fcc00078e0202 */
[----:B------:R-:W2:Y:S01]  /*0de0*/  LDG.E R2, desc[UR54][R2.64] ;  /* 0x0000003602027981 */ /* 0x000ea2000c1e1900 */
[----:B------:R-:W-:Y:S02]  /*0df0*/  UISETP.NE.U32.AND UP2, UPT, UR8, URZ, UPT ;  /* 0x0000003f0800728c */ /* 0x000fe4000bf45070 */
[----:B------:R-:W-:Y:S02]  /*0e00*/  UISETP.NE.AND UP3, UPT, UR4, 0x1, UPT ;  /* 0x000000010400788c */ /* 0x000fe4000bf65270 */
[----:B------:R-:W-:Y:S02]  /*0e10*/  UISETP.NE.AND.EX UP2, UPT, UR9, URZ, UPT, UP2 ;  /* 0x0000003f0900728c */ /* 0x000fe4000bf45320 */
[----:B------:R-:W-:-:S04]  /*0e20*/  UISETP.NE.U32.AND UP0, UPT, UR6, URZ, UPT ;  /* 0x0000003f0600728c */ /* 0x000fc8000bf05070 */
[----:B------:R-:W-:Y:S01]  /*0e30*/  UISETP.NE.AND.EX UP0, UPT, UR7, URZ, UPT, UP0 ;  /* 0x0000003f0700728c */ /* 0x000fe2000bf05300 */
[----:B------:R-:W-:Y:S02]  /*0e40*/  PLOP3.LUT P0, PT, PT, PT, UP2, 0x80, 0x0 ;  /* 0x000000000000781c */ /* 0x000fe40003f0f028 */
[----:B------:R-:W-:Y:S02]  /*0e50*/  @UP3 ULDC UR10, c[0x0][0x42c] ;  /* 0x00010b00000a3ab9 */ /* 0x000fe40000000800 */
[----:B------:R-:W-:Y:S01]  /*0e60*/  @UP2 ULDC.64 UR14, c[0x0][0x9a8] ;  /* 0x00026a00000e2ab9 */ /* 0x000fe20000000a00 */
[----:B------:R-:W-:Y:S01]  /*0e70*/  UIMAD.WIDE.U32 UR10, UR5, UR10, URZ ;  /* 0x0000000a050a72a5 */ /* 0x000fe2000f8e003f */
[----:B------:R-:W-:Y:S01]  /*0e80*/  PLOP3.LUT P2, PT, PT, PT, UP0, 0x80, 0x0 ;  /* 0x000000000000781c */ /* 0x000fe20003f4f008 */
[----:B------:R-:W-:-:S03]  /*0e90*/  @UP2 ULDC.64 UR18, c[0x0][0x9b0] ;  /* 0x00026c0000122ab9 */ /* 0x000fc60000000a00 */
[----:B------:R-:W-:Y:S01]  /*0ea0*/  @UP0 ULDC.64 UR16, c[0x0][0x9b8] ;  /* 0x00026e0000100ab9 */ /* 0x000fe20000000a00 */
[----:B------:R-:W-:Y:S01]  /*0eb0*/  IMAD.MOV.U32 R0, RZ, RZ, 0x3f800000 ;  /* 0x3f800000ff007424 */ /* 0x000fe200078e00ff */
[----:B--2---:R-:W-:-:S13]  /*0ec0*/  R2UR UR40, R2 ;  /* 0x00000000022872ca */ /* 0x004fda00000e0000 */
[----:B------:R-:W-:Y:S02]  /*0ed0*/  USHF.R.S32.HI UR39, URZ, 0x1f, UR40 ;  /* 0x0000001f3f277899 */ /* 0x000fe40008011428 */
[----:B------:R-:W-:Y:S02]  /*0ee0*/  @UP2 UIMAD.WIDE.U32 UR12, UR40, UR14, URZ ;  /* 0x0000000e280c22a5 */ /* 0x000fe4000f8e003f */
[----:B------:R-:W-:-:S03]  /*0ef0*/  @UP2 UIMAD UR4, UR39, UR14, URZ ;  /* 0x0000000e270422a4 */ /* 0x000fc6000f8e023f */
[----:B------:R-:W-:Y:S01]  /*0f00*/  @UP3 ULDC UR14, c[0x0][0x430] ;  /* 0x00010c00000e3ab9 */ /* 0x000fe20000000800 */
[----:B------:R-:W-:-:S03]  /*0f10*/  @UP2 UIMAD UR15, UR40, UR15, UR4 ;  /* 0x0000000f280f22a4 */ /* 0x000fc6000f8e0204 */
[----:B------:R-:W-:Y:S01]  /*0f20*/  UMOV UR4, UR5 ;  /* 0x0000000500047c82 */ /* 0x000fe20008000000 */
[----:B------:R-:W-:Y:S02]  /*0f30*/  @UP3 USHF.R.U32.HI UR4, URZ, UR14, UR11 ;  /* 0x0000000e3f043299 */ /* 0x000fe4000801160b */
[----:B------:R-:W-:Y:S02]  /*0f40*/  @UP0 UIMAD.WIDE.U32 UR10, UR40, UR16, URZ ;  /* 0x00000010280a02a5 */ /* 0x000fe4000f8e003f */
[----:B------:R-:W-:Y:S02]  /*0f50*/  @UP2 USHF.R.S32.HI UR14, URZ, 0x1f, UR4 ;  /* 0x0000001f3f0e2899 */ /* 0x000fe40008011404 */
[----:B------:R-:W-:Y:S02]  /*0f60*/  @UP0 UIMAD UR16, UR39, UR16, URZ ;  /* 0x00000010271002a4 */ /* 0x000fe4000f8e023f */
[----:B------:R-:W-:Y:S02]  /*0f70*/  @UP2 UIADD3 UR13, UR13, UR15, URZ ;  /* 0x0000000f0d0d2290 */ /* 0x000fe4000fffe03f */
[----:B------:R-:W-:-:S02]  /*0f80*/  @UP2 UIMAD UR14, UR14, UR18, URZ ;  /* 0x000000120e0e22a4 */ /* 0x000fc4000f8e023f */
[----:B------:R-:W-:Y:S02]  /*0f90*/  @UP0 UIMAD UR16, UR40, UR17, UR16 ;  /* 0x00000011281002a4 */ /* 0x000fe4000f8e0210 */
[----:B------:R-:W-:Y:S02]  /*0fa0*/  @UP0 USHF.R.S32.HI UR15, URZ, 0x1f, UR4 ;  /* 0x0000001f3f0f0899 */ /* 0x000fe40008011404 */
[----:B------:R-:W-:Y:S02]  /*0fb0*/  @UP2 UIMAD UR14, UR4, UR19, UR14 ;  /* 0x00000013040e22a4 */ /* 0x000fe4000f8e020e */
[----:B------:R-:W-:Y:S02]  /*0fc0*/  @UP2 UIMAD.WIDE.U32 UR12, UR4, UR18, UR12 ;  /* 0x00000012040c22a5 */ /* 0x000fe4000f8e000c */
[----:B------:R-:W-:Y:S01]  /*0fd0*/  @UP0 UIADD3 UR11, UR11, UR16, URZ ;  /* 0x000000100b0b0290 */ /* 0x000fe2000fffe03f */
[----:B------:R-:W-:Y:S01]  /*0fe0*/  @UP0 ULDC.64 UR18, c[0x0][0x9c0] ;  /* 0x0002700000120ab9 */ /* 0x000fe20000000a00 */
[----:B------:R-:W-:-:S02]  /*0ff0*/  @UP2 UIADD3 UR13, UR13, UR14, URZ ;  /* 0x0000000e0d0d2290 */ /* 0x000fc4000fffe03f */
[----:B------:R-:W-:Y:S02]  /*1000*/  @UP0 UIMAD UR15, UR15, UR18, URZ ;  /* 0x000000120f0f02a4 */ /* 0x000fe4000f8e023f */
[----:B------:R-:W-:Y:S02]  /*1010*/  @UP2 ULEA UR8, UP1, UR12, UR8, 0x2 ;  /* 0x000000080c082291 */ /* 0x000fe4000f82103f */
[----:B------:R-:W-:Y:S02]  /*1020*/  @UP0 UIMAD UR15, UR4, UR19, UR15 ;  /* 0x00000013040f02a4 */ /* 0x000fe4000f8e020f */
[----:B------:R-:W-:Y:S01]  /*1030*/  @UP0 UIMAD.WIDE.U32 UR10, UR4, UR18, UR10 ;  /* 0x00000012040a02a5 */ /* 0x000fe2000f8e000a */
[----:B------:R-:W-:Y:S02]  /*1040*/  ULDC.64 UR16, c[0x0][0xa28] ;  /* 0x00028a0000107ab9 */ /* 0x000fe40000000a00 */
[----:B------:R-:W-:Y:S01]  /*1050*/  ULDC.64 UR18, c[0x0][0xa20] ;  /* 0x0002880000127ab9 */ /* 0x000fe20000000a00 */
[----:B------:R-:W-:Y:S01]  /*1060*/  @UP2 ULEA.HI.X UR9, UR12, UR9, UR13, 0x2, UP1 ;  /* 0x000000090c092291 */ /* 0x000fe200088f140d */
[----:B---34-:R-:W-:Y:S01]  /*1070*/  IMAD.U32 R4, RZ, RZ, UR8 ;  /* 0x00000008ff047e24 */ /* 0x018fe2000f8e00ff */
[----:B------:R-:W-:-:S02]  /*1080*/  UISETP.NE.U32.AND UP4, UPT, UR16, URZ, UPT ;  /* 0x0000003f1000728c */ /* 0x000fc4000bf85070 */
[----:B------:R-:W-:Y:S02]  /*1090*/  UISETP.NE.U32.AND UP1, UPT, UR18, URZ, UPT ;  /* 0x0000003f1200728c */ /* 0x000fe4000bf25070 */
[----:B------:R-:W-:Y:S01]  /*10a0*/  UISETP.NE.AND.EX UP2, UPT, UR17, URZ, UPT, UP4 ;  /* 0x0000003f1100728c */ /* 0x000fe2000bf45340 */
[----:B------:R-:W-:Y:S01]  /*10b0*/  IMAD.U32 R5, RZ, RZ, UR9 ;  /* 0x00000009ff057e24 */ /* 0x000fe2000f8e00ff */
[----:B------:R-:W-:Y:S02]  /*10c0*/  UISETP.NE.AND.EX UP1, UPT, UR19, URZ, UPT, UP1 ;  /* 0x0000003f1300728c */ /* 0x000fe4000bf25310 */
[----:B------:R-:W-:Y:S02]  /*10d0*/  @UP0 UIADD3 UR4, UR11, UR15, URZ ;  /* 0x0000000f0b040290 */ /* 0x000fe4000fffe03f */
[----:B------:R-:W-:Y:S01]  /*10e0*/  @UP0 ULEA UR12, UP4, UR10, UR6, 0x2 ;  /* 0x000000060a0c0291 */ /* 0x000fe2000f88103f */
[----:B------:R0:W2:Y:S03]  /*10f0*/  @P0 LDG.E R9, desc[UR54][R4.64] ;  /* 0x0000003604090981 */ /* 0x0000a6000c1e1900 */
[----:B------:R-:W-:-:S02]  /*1100*/  @UP0 ULEA.HI.X UR13, UR10, UR7, UR4, 0x2, UP4 ;  /* 0x000000070a0d0291 */ /* 0x000fc4000a0f1404 */
[----:B------:R-:W-:Y:S01]  /*1110*/  @UP2 ULEA UR6, UP0, UR40, UR16, 0x2 ;  /* 0x0000001028062291 */ /* 0x000fe2000f80103f */
[----:B------:R-:W-:Y:S01]  /*1120*/  IMAD.U32 R6, RZ, RZ, UR12 ;  /* 0x0000000cff067e24 */ /* 0x000fe2000f8e00ff */
[----:B------:R-:W-:Y:S01]  /*1130*/  @UP1 ULEA UR8, UP4, UR40, UR18, 0x2 ;  /* 0x0000001228081291 */ /* 0x000fe2000f88103f */
[----:B------:R-:W-:Y:S01]  /*1140*/  PLOP3.LUT P0, PT, PT, PT, UP2, 0x80, 0x0 ;  /* 0x000000000000781c */ /* 0x000fe20003f0f028 */
[----:B------:R-:W-:Y:S01]  /*1150*/  IMAD.U32 R7, RZ, RZ, UR13 ;  /* 0x0000000dff077e24 */ /* 0x000fe2000f8e00ff */
[----:B------:R-:W-:Y:S01]  /*1160*/  PLOP3.LUT P1, PT, PT, PT, UP1, 0x80, 0x0 ;  /* 0x000000000000781c */ /* 0x000fe20003f2f018 */
[----:B------:R-:W-:Y:S02]  /*1170*/  @UP2 ULEA.HI.X UR7, UR40, UR17, UR39, 0x2, UP0 ;  /* 0x0000001128072291 */ /* 0x000fe400080f1427 */
[----:B------:R-:W-:Y:S01]  /*1180*/  @UP1 ULEA.HI.X UR9, UR40, UR19, UR39, 0x2, UP4 ;  /* 0x0000001328091291 */ /* 0x000fe2000a0f1427 */
[----:B------:R-:W2:Y:S01]  /*1190*/  @P2 LDG.E R0, desc[UR54][R6.64] ;  /* 0x0000003606002981 */ /* 0x000ea2000c1e1900 */
[----:B------:R-:W-:Y:S01]  /*11a0*/  IMAD.U32 R2, RZ, RZ, UR6 ;  /* 0x00000006ff027e24 */ /* 0x000fe2000f8e00ff */
[----:B------:R-:W-:Y:S01]  /*11b0*/  ULDC UR4, c[0x0][0x988] ;  /* 0x0002620000047ab9 */ /* 0x000fe20000000800 */
[----:B0-----:R-:W-:Y:S01]  /*11c0*/  IMAD.U32 R4, RZ, RZ, UR8 ;  /* 0x00000008ff047e24 */ /* 0x001fe2000f8e00ff */
[----:B------:R-:W-:Y:S01]  /*11d0*/  UMOV UR42, UR5 ;  /* 0x00000005002a7c82 */ /* 0x000fe20008000000 */
[----:B------:R-:W-:Y:S01]  /*11e0*/  IMAD.U32 R3, RZ, RZ, UR7 ;  /* 0x00000007ff037e24 */ /* 0x000fe2000f8e00ff */
[----:B------:R-:W-:Y:S01]  /*11f0*/  ULDC.64 UR6, c[0x0][0x3f8] ;  /* 0x0000fe0000067ab9 */ /* 0x000fe20000000a00 */
[----:B------:R-:W-:Y:S01]  /*1200*/  IMAD.U32 R5, RZ, RZ, UR9 ;  /* 0x00000009ff057e24 */ /* 0x000fe2000f8e00ff */
[----:B------:R-:W-:-:S02]  /*1210*/  @UP3 ULDC UR8, c[0x0][0x42c] ;  /* 0x00010b0000083ab9 */ /* 0x000fc40000000800 */
[----:B------:R-:W3:Y:S04]  /*1220*/  @P0 LDG.E R2, desc[UR54][R2.64] ;  /* 0x0000003602020981 */ /* 0x000ee8000c1e1900 */
[----:B------:R-:W4:Y:S01]  /*1230*/  @P1 LDG.E R4, desc[UR54][R4.64] ;  /* 0x0000003604041981 */ /* 0x000f22000c1e1900 */
[----:B------:R-:W-:-:S03]  /*1240*/  UISETP.NE.U32.AND UP0, UPT, UR6, URZ, UPT ;  /* 0x0000003f0600728c */ /* 0x000fc6000bf05070 */
[----:B------:R-:W-:Y:S01]  /*1250*/  ULDC UR6, c[0x0][0x404] ;  /* 0x0001010000067ab9 */ /* 0x000fe20000000800 */
[----:B------:R-:W-:-:S04]  /*1260*/  UISETP.NE.AND.EX UP0, UPT, UR7, URZ, UPT, UP0 ;  /* 0x0000003f0700728c */ /* 0x000fc8000bf05300 */
[----:B------:R-:W-:-:S04]  /*1270*/  USEL UR6, UR6, 0x1, UP0 ;  /* 0x0000000106067887 */ /* 0x000fc80008000000 */
[----:B------:R-:W-:Y:S01]  /*1280*/  UIMAD UR43, UR6, UR43, URZ ;  /* 0x0000002b062b72a4 */ /* 0x000fe2000f8e023f */
[----:B------:R-:W-:Y:S01]  /*1290*/  IMAD.MOV.U32 R17, RZ, RZ, R41 ;  /* 0x000000ffff117224 */ /* 0x000fe200078e0029 */
[----:B------:R-:W-:Y:S01]  /*12a0*/  CS2R R10, SRZ ;  /* 0x00000000000a7805 */ /* 0x000fe2000001ff00 */
[----:B------:R-:W-:Y:S01]  /*12b0*/  IMAD.MOV.U32 R135, RZ, RZ, RZ ;  /* 0x000000ffff877224 */ /* 0x000fe200078e00ff */
[----:B------:R-:W-:Y:S02]  /*12c0*/  CS2R R12, SRZ ;  /* 0x00000000000c7805 */ /* 0x000fe4000001ff00 */
[----:B------:R-:W-:Y:S02]  /*12d0*/  CS2R R14, SRZ ;  /* 0x00000000000e7805 */ /* 0x000fe4000001ff00 */
[----:B-1----:R-:W-:Y:S02]  /*12e0*/  CS2R R20, SRZ ;  /* 0x0000000000147805 */ /* 0x002fe4000001ff00 */
        /* <DEDUP_REMOVED lines=13> */
[----:B------:R-:W-:-:S02]  /*13c0*/  IMAD.MOV.U32 R54, RZ, RZ, RZ ;  /* 0x000000ffff367224 */ /* 0x000fc400078e00ff */
[----:B--2---:R-:W-:-:S04]  /*13d0*/  FMUL.FTZ R0, R9, R0 ;  /* 0x0000000009007220 */ /* 0x004fc80000410000 */
[----:B------:R-:W-:Y:S01]  /*13e0*/  FMUL.FTZ R0, R0, UR4 ;  /* 0x0000000400007c20 */ /* 0x000fe20008410000 */
[----:B------:R-:W-:Y:S01]  /*13f0*/  UMOV UR4, URZ ;  /* 0x0000003f00047c82 */ /* 0x000fe20008000000 */
[----:B------:R-:W-:-:S03]  /*1400*/  CS2R R8, SRZ ;  /* 0x0000000000087805 */ /* 0x000fc6000001ff00 */
[----:B------:R-:W-:Y:S02]  /*1410*/  R2UR UR45, R0 ;  /* 0x00000000002d72ca */ /* 0x000fe400000e0000 */
[----:B---3--:R-:W-:Y:S02]  /*1420*/  @P0 R2UR UR4, R2 ;  /* 0x00000000020402ca */ /* 0x008fe400000e0000 */
[----:B----4-:R-:W-:Y:S02]  /*1430*/  @P1 R2UR UR43, R4 ;  /* 0x00000000042b12ca */ /* 0x010fe400000e0000 */
[----:B------:R-:W-:Y:S02]  /*1440*/  CS2R R4, SRZ ;  /* 0x0000000000047805 */ /* 0x000fe4000001ff00 */
[----:B------:R-:W-:Y:S01]  /*1450*/  PLOP3.LUT P0, PT, PT, PT, PT, 0x80, 0x0 ;  /* 0x000000000000781c */ /* 0x000fe20003f0f070 */
[----:B------:R-:W-:Y:S01]  /*1460*/  IMAD.MOV.U32 R0, RZ, RZ, RZ ;  /* 0x000000ffff007224 */ /* 0x000fe200078e00ff */
[----:B------:R-:W-:Y:S11]  /*1470*/  @P1 BRA `(.L_x_124) ;  /* 0x0000000000341947 */ /* 0x000ff60003800000 */
[----:B------:R-:W-:Y:S02]  /*1480*/  ULDC.64 UR6, c[0x0][0xa08] ;  /* 0x0002820000067ab9 */ /* 0x000fe40000000a00 */
[----:B------:R-:W-:-:S04]  /*1490*/  ISETP.NE.U32.AND P1, PT, RZ, UR6, PT ;  /* 0x00000006ff007c0c */ /* 0x000fc8000bf25070 */
[----:B------:R-:W-:-:S13]  /*14a0*/  ISETP.NE.AND.EX P1, PT, RZ, UR7, PT, P1 ;  /* 0x00000007ff007c0c */ /* 0x000fda000bf25310 */
[----:B------:R-:W-:Y:S05]  /*14b0*/  @!P1 BRA `(.L_x_124) ;  /* 0x0000000000249947 */ /* 0x000fea0003800000 */
[----:B------:R-:W-:Y:S02]  /*14c0*/  ULDC.64 UR6, c[0x0][0xa08] ;  /* 0x0002820000067ab9 */ /* 0x000fe40000000a00 */
[----:B------:R-:W-:-:S06]  /*14d0*/  UIMAD.WIDE UR6, UR40, 0x4, UR6 ;  /* 0x00000004280678a5 */ /* 0x000fcc000f8e0206 */
[----:B------:R-:W-:Y:S02]  /*14e0*/  IMAD.U32 R2, RZ, RZ, UR6 ;  /* 0x00000006ff027e24 */ /* 0x000fe4000f8e00ff */
[----:B------:R-:W-:-:S05]  /*14f0*/  IMAD.U32 R3, RZ, RZ, UR7 ;  /* 0x00000007ff037e24 */ /* 0x000fca000f8e00ff */
[----:B------:R-:W2:Y:S04]  /*1500*/  LDG.E R7, desc[UR54][R2.64] ;  /* 0x0000003602077981 */ /* 0x000ea8000c1e1900 */
[----:B------:R-:W3:Y:S01]  /*1510*/  LDG.E R6, desc[UR54][R2.64+0x4] ;  /* 0x0000043602067981 */ /* 0x000ee2000c1e1900 */
[----:B--2---:R-:W-:Y:S02]  /*1520*/  R2UR UR43, R7 ;  /* 0x00000000072b72ca */ /* 0x004fe400000e0000 */
[----:B---3--:R-:W-:-:S13]  /*1530*/  R2UR UR6, R6 ;  /* 0x00000000060672ca */ /* 0x008fda00000e0000 */
[----:B------:R-:W-:-:S12]  /*1540*/  UIADD3 UR43, -UR43, UR6, URZ ;  /* 0x000000062b2b7290 */ /* 0x000fd8000fffe13f */
.L_x_124:
[----:B------:R-:W-:Y:S01]  /*1550*/  UIADD3 UR43, -UR4, UR43, URZ ;  /* 0x0000002b042b7290 */ /* 0x000fe2000fffe13f */
[----:B------:R-:W-:Y:S01]  /*1560*/  CS2R R56, SRZ ;  /* 0x0000000000387805 */ /* 0x000fe2000001ff00 */
[----:B------:R-:W-:Y:S01]  /*1570*/  UIMAD.WIDE.U32 UR6, UR5, UR8, URZ ;  /* 0x00000008050672a5 */ /* 0x000fe2000f8e003f */
[----:B------:R-:W-:Y:S01]  /*1580*/  IMAD.MOV.U32 R55, RZ, RZ, RZ ;  /* 0x000000ffff377224 */ /* 0x000fe200078e00ff */
[----:B------:R-:W-:Y:S01]  /*1590*/  UISETP.GE.AND UP0, UPT, UR43, 0x1, UPT ;  /* 0x000000012b00788c */ /* 0x000fe2000bf06270 */
[----:B------:R-:W-:Y:S01]  /*15a0*/  CS2R R58, SRZ ;  /* 0x00000000003a7805 */ /* 0x000fe2000001ff00 */
[----:B------:R-:W-:Y:S01]  /*15b0*/  UIADD3 UR4, UR43, 0x7f, URZ ;  /* 0x0000007f2b047890 */ /* 0x000fe2000fffe03f */
[----:B------:R-:W-:Y:S01]  /*15c0*/  CS2R R60, SRZ ;  /* 0x00000000003c7805 */ /* 0x000fe2000001ff00 */
[----:B------:R-:W-:Y:S01]  /*15d0*/  @UP3 ULDC UR9, c[0x0][0x430] ;  /* 0x00010c0000093ab9 */ /* 0x000fe20000000800 */
[----:B------:R-:W-:Y:S01]  /*15e0*/  UMOV UR41, UR5 ;  /* 0x0000000500297c82 */ /* 0x000fe20008000000 */
[----:B------:R-:W-:Y:S01]  /*15f0*/  PLOP3.LUT P1, PT, PT, PT, UP0, 0x80, 0x0 ;  /* 0x000000000000781c */ /* 0x000fe20003f2f008 */
[----:B------:R-:W-:Y:S01]  /*1600*/  USHF.R.S32.HI UR8, URZ, 0x1f, UR4 ;  /* 0x0000001f3f087899 */ /* 0x000fe20008011404 */
[----:B------:R-:W-:Y:S01]  /*1610*/  IMAD.MOV.U32 R62, RZ, RZ, RZ ;  /* 0x000000ffff3e7224 */ /* 0x000fe200078e00ff */
[----:B------:R-:W-:Y:S01]  /*1620*/  @UP3 USHF.R.U32.HI UR42, URZ, UR9, UR7 ;  /* 0x000000093f2a3299 */ /* 0x000fe20008011607 */
[----:B------:R-:W-:Y:S01]  /*1630*/  IMAD.MOV.U32 R64, RZ, RZ, RZ ;  /* 0x000000ffff407224 */ /* 0x000fe200078e00ff */
[----:B------:R-:W-:-:S08]  /*1640*/  ULEA.HI UR8, UR8, UR4, URZ, 0x7 ;  /* 0x0000000408087291 */ /* 0x000fd0000f8f383f */
[----:B------:R-:W-:Y:S05]  /*1650*/  @!P1 BRA `(.L_x_125) ;  /* 0x0000004800a89947 */ /* 0x000fea0003800000 */
[----:B------:R-:W0:Y:S01]  /*1660*/  SHFL.IDX PT, R0, R23, RZ, 0x1f ;  /* 0x00001fff17007589 */ /* 0x000e2200000e0000 */
[----:B------:R-:W1:Y:S01]  /*1670*/  S2UR UR9, SR_CgaCtaId ;  /* 0x00000000000979c3 */ /* 0x000e620000008800 */
[----:B------:R-:W-:Y:S01]  /*1680*/  UMOV UR7, 0x400 ;  /* 0x0000040000077882 */ /* 0x000fe20000000000 */
[----:B------:R-:W-:Y:S01]  /*1690*/  USHF.R.S32.HI UR46, URZ, 0x7, UR8 ;  /* 0x000000073f2e7899 */ /* 0x000fe20008011408 */
[----:B0-----:R-:W-:Y:S01]  /*16a0*/  R2UR UR6, R0 ;  /* 0x00000000000672ca */ /* 0x001fe200000e0000 */
[----:B-1----:R-:W-:-:S12]  /*16b0*/  ULEA UR7, UR9, UR7, 0x18 ;  /* 0x0000000709077291 */ /* 0x002fd8000f8ec03f */
[----:B------:R-:W-:Y:S02]  /*16c0*/  UIMAD.WIDE UR4, UR6, 0x55555556, URZ ;  /* 0x55555556060478a5 */ /* 0x000fe4000f8e023f */
[----:B------:R-:W-:Y:S02]  /*16d0*/  UIADD3 UR4, UR7, 0xf000, URZ ;  /* 0x0000f00007047890 */ /* 0x000fe4000fffe03f */
[----:B------:R-:W-:Y:S02]  /*16e0*/  ULEA.HI UR5, UR5, UR5, URZ, 0x1 ;  /* 0x0000000505057291 */ /* 0x000fe4000f8f083f */
[----:B------:R-:W-:Y:S02]  /*16f0*/  ULOP3.LUT UP0, URZ, UR4, 0x3ff, URZ, 0xc0, !UPT ;  /* 0x000003ff043f7892 */ /* 0x000fe4000f80c03f */
[----:B------:R-:W-:-:S04]  /*1700*/  UIMAD UR5, UR5, -0x3, UR6 ;  /* 0xfffffffd050578a4 */ /* 0x000fc8000f8e0206 */
[----:B------:R-:W-:Y:S01]  /*1710*/  PLOP3.LUT P0, PT, PT, PT, UP0, 0x80, 0x0 ;  /* 0x000000000000781c */ /* 0x000fe20003f0f008 */
[----:B------:R-:W-:-:S04]  /*1720*/  ULEA UR5, UR5, UR4, 0xb ;  /* 0x0000000405057291 */ /* 0x000fc8000f8e583f */
[----:B------:R-:W-:-:S04]  /*1730*/  USHF.R.U32.HI UR5, URZ, 0x4, UR5 ;  /* 0x000000043f057899 */ /* 0x000fc80008011605 */
[----:B------:R-:W-:-:S04]  /*1740*/  ULOP3.LUT UR47, UR5, 0x3fff, URZ, 0xc0, !UPT ;  /* 0x00003fff052f7892 */ /* 0x000fc8000f8ec03f */
[----:B------:R-:W-:Y:S08]  /*1750*/  @!P0 BRA `(.L_x_126) ;  /* 0x0000000000408947 */ /* 0x000ff00003800000 */
[----:B------:R-:W-:Y:S01]  /*1760*/  MOV R0, 0x0 ;  /* 0x0000000000007802 */ /* 0x000fe20000000f00 */
[----:B------:R-:W-:Y:S01]  /*1770*/  ULDC.64 UR4, c[0x4][0x98] ;  /* 0x0100260000047ab9 */ /* 0x000fe20000000a00 */
[----:B------:R-:W-:Y:S01]  /*1780*/  ULDC.64 UR6, c[0x4][0x28] ;  /* 0x01000a0000067ab9 */ /* 0x000fe20000000a00 */
[----:B------:R-:W-:Y:S01]  /*1790*/  IMAD.U32 R4, RZ, RZ, UR4 ;  /* 0x00000004ff047e24 */ /* 0x000fe2000f8e00ff */
[----:B------:R0:W1:Y:S01]  /*17a0*/  LDC.64 R2, c[0x4][R0] ;  /* 0x0100000000027b82 */ /* 0x0000620000000a00 */
        /* <DEDUP_REMOVED lines=8> */
[----:B0-----:R-:W-:-:S07]  /*1830*/  IMAD.MOV.U32 R13, RZ, RZ, RZ ;  /* 0x000000ffff0d7224 */ /* 0x001fce00078e00ff */
[----:B------:R-:W-:-:S07]  /*1840*/  LEPC R20, `(.L_x_126) ;  /* 0x000000001014794e */ /* 0x000fce0000000000 */
[----:B-1----:R-:W-:Y:S05]  /*1850*/  CALL.ABS.NOINC R2 ;  /* 0x0000000002007343 */ /* 0x002fea0003c00000 */
.L_x_126:
[----:B------:R-:W0:Y:S01]  /*1860*/  S2UR UR5, SR_CgaCtaId ;  /* 0x00000000000579c3 */ /* 0x000e220000008800 */
[----:B------:R-:W-:Y:S01]  /*1870*/  ULEA.HI UR4, UR38, UR38, URZ, 0x1 ;  /* 0x0000002626047291 */ /* 0x000fe2000f8f083f */
[----:B------:R-:W-:-:S03]  /*1880*/  MOV R3, 0x400 ;  /* 0x0000040000037802 */ /* 0x000fc60000000f00 */
[----:B------:R-:W-:-:S04]  /*1890*/  ULOP3.LUT UR4, UR4, 0xfffffffe, URZ, 0xc0, !UPT ;  /* 0xfffffffe04047892 */ /* 0x000fc8000f8ec03f */
[----:B------:R-:W-:-:S06]  /*18a0*/  UIADD3 UR4, UR38, -UR4, URZ ;  /* 0x8000000426047290 */ /* 0x000fcc000fffe03f */
[----:B------:R-:W-:Y:S02]  /*18b0*/  IMAD.U32 R4, RZ, RZ, UR4 ;  /* 0x00000004ff047e24 */ /* 0x000fe4000f8e00ff */
[----:B0-----:R-:W-:-:S05]  /*18c0*/  IMAD.U32 R2, RZ, RZ, UR5 ;  /* 0x00000005ff027e24 */ /* 0x001fca000f8e00ff */
[----:B------:R-:W-:Y:S02]  /*18d0*/  LEA R0, R2, R3, 0x18 ;  /* 0x0000000302007211 */ /* 0x000fe400078ec0ff */
[----:B------:R-:W-:Y:S01]  /*18e0*/  SHF.L.U32 R3, R4, 0x1f, RZ ;  /* 0x0000001f04037819 */ /* 0x000fe200000006ff */
[----:B------:R-:W-:-:S03]  /*18f0*/  IMAD.U32 R4, RZ, RZ, UR44 ;  /* 0x0000002cff047e24 */ /* 0x000fc6000f8e00ff */
[----:B------:R-:W0:Y:S02]  /*1900*/  SYNCS.PHASECHK.TRANS64.TRYWAIT P1, [R0+URZ+0x19c00], R3 ;  /* 0x019c0003000075a7 */ /* 0x000e24000802017f */
[----:B------:R-:W-:Y:S01]  /*1910*/  ISETP.NE.AND P0, PT, R4, 0x3, PT ;  /* 0x000000030400780c */ /* 0x000fe20003f05270 */
[----:B0-----:R-:W-:-:S12]  /*1920*/  @!P1 BRA `(.L_x_127) ;  /* 0x000000a800e49947 */ /* 0x001fd80003800000 */
.L_x_248:
[----:B------:R-:W-:Y:S05]  /*1930*/  @!P0 BRA `(.L_x_128) ;  /* 0x0000000000048947 */ /* 0x000fea0003800000 */
[----:B------:R-:W-:Y:S01]  /*1940*/  BPT.TRAP 0x1 ;  /* 0x000000040000795c */ /* 0x000fe20000300000 */
.L_x_128:
[----:B0-----:R-:W-:Y:S02]  /*1950*/  IMAD.U32 R3, RZ, RZ, UR36 ;  /* 0x00000024ff037e24 */ /* 0x001fe4000f8e00ff */
[----:B------:R-:W-:Y:S02]  /*1960*/  IMAD.U32 R5, RZ, RZ, UR37 ;  /* 0x00000025ff057e24 */ /* 0x000fe4000f8e00ff */
[----:B------:R-:W-:-:S03]  /*1970*/  IMAD R4, R3, 0x8, R0 ;  /* 0x0000000803047824 */ /* 0x000fc600078e0200 */
[----:B------:R-:W-:-:S04]  /*1980*/  SHF.L.U32 R3, R5, 0x1f, RZ ;  /* 0x0000001f05037819 */ /* 0x000fc800000006ff */
[----:B------:R0:W1:Y:S01]  /*1990*/  SYNCS.PHASECHK.TRANS64.TRYWAIT P1, [R4+URZ+0x19c30], R3 ;  /* 0x019c3003040075a7 */ /* 0x000062000802017f */
[----:B------:R-:W-:Y:S05]  /*19a0*/  @!P0 BRA `(.L_x_129) ;  /* 0x0000000000048947 */ /* 0x000fea0003800000 */
[----:B------:R-:W-:Y:S01]  /*19b0*/  BPT.TRAP 0x1 ;  /* 0x000000040000795c */ /* 0x000fe20000300000 */
.L_x_129:
[----:B------:R-:W2:Y:S01]  /*19c0*/  LDL.LU R5, [R1] ;  /* 0x0000000001057983 */ /* 0x000ea20000300800 */
[----:B------:R-:W3:Y:S02]  /*19d0*/  S2R R6, SR_TID.X ;  /* 0x0000000000067919 */ /* 0x000ee40000002100 */
[----:B---3--:R-:W-:Y:S01]  /*19e0*/  LOP3.LUT P2, RZ, R6, 0x7f, RZ, 0xc0, !PT ;  /* 0x0000007f06ff7812 */ /* 0x008fe2000784c0ff */
[----:B------:R-:W-:Y:S01]  /*19f0*/  IMAD.MOV.U32 R135, RZ, RZ, RZ ;  /* 0x000000ffff877224 */ /* 0x000fe200078e00ff */
[----:B--2---:R-:W-:-:S11]  /*1a00*/  LOP3.LUT R5, R5, 0xffffffef, RZ, 0xc0, !PT ;  /* 0xffffffef05057812 */ /* 0x004fd600078ec0ff */
[----:B------:R-:W-:-:S05]  /*1a10*/  @P2 LOP3.LUT R5, R5, 0x10, RZ, 0xfc, !PT ;  /* 0x0000001005052812 */ /* 0x000fca00078efcff */
[----:B------:R2:W-:Y:S01]  /*1a20*/  STL [R1], R5 ;  /* 0x0000000501007387 */ /* 0x0005e20000100800 */
[----:B-1----:R-:W-:Y:S05]  /*1a30*/  @P1 BRA `(.L_x_130) ;  /* 0x0000000000081947 */ /* 0x002fea0003800000 */
[----:B------:R-:W1:Y:S02]  /*1a40*/  SYNCS.PHASECHK.TRANS64.TRYWAIT P1, [R4+URZ+0x19c30], R3 ;  /* 0x019c3003040075a7 */ /* 0x000e64000802017f */
[----:B-1----:R-:W-:Y:S05]  /*1a50*/  @!P1 BRA `(.L_x_131) ;  /* 0x000000a800ac9947 */ /* 0x002fea0003800000 */
.L_x_130:
[----:B------:R-:W-:Y:S05]  /*1a60*/  WARPSYNC.ALL ;  /* 0x0000000000007948 */ /* 0x000fea0003800000 */
[----:B------:R-:W-:Y:S01]  /*1a70*/  R2UR UR4, R0 ;  /* 0x00000000000472ca */ /* 0x000fe200000e0000 */
[----:B------:R-:W-:Y:S01]  /*1a80*/  WARPGROUP.ARRIVE ;  /* 0x00000000000079c5 */ /* 0x000fe20000000000 */
[----:B------:R-:W-:Y:S01]  /*1a90*/  UMOV UR5, 0xc0000010 ;  /* 0xc000001000057882 */ /* 0x000fe20000000000 */
[----:B------:R-:W-:Y:S01]  /*1aa0*/  UMOV UR7, 0xc0000010 ;  /* 0xc000001000077882 */ /* 0x000fe20000000000 */
[----:B------:R-:W-:Y:S01]  /*1ab0*/  UMOV UR9, 0xc0000010 ;  /* 0xc000001000097882 */ /* 0x000fe20000000000 */
[----:B------:R-:W-:Y:S01]  /*1ac0*/  UMOV UR11, 0xc0000010 ;  /* 0xc0000010000b7882 */ /* 0x000fe20000000000 */
[----:B------:R-:W-:Y:S01]  /*1ad0*/  UMOV UR13, 0xc0000010 ;  /* 0xc0000010000d7882 */ /* 0x000fe20000000000 */
[----:B------:R-:W-:Y:S01]  /*1ae0*/  UMOV UR15, 0xc0000010 ;  /* 0xc0000010000f7882 */ /* 0x000fe20000000000 */
[----:B--2---:R-:W-:Y:S01]  /*1af0*/  VIADD R5, R152, UR43 ;  /* 0x0000002b98057c36 */ /* 0x004fe20008000000 */
[----:B------:R-:W-:Y:S01]  /*1b00*/  P2R R7, PR, RZ, 0x1 ;  /* 0x00000001ff077803 */ /* 0x000fe20000000000 */
[----:B------:R-:W-:Y:S01]  /*1b10*/  IMAD.U32 R6, RZ, RZ, UR46 ;  /* 0x0000002eff067e24 */ /* 0x000fe2000f8e00ff */
[----:B------:R-:W2:Y:S01]  /*1b20*/  S2R R88, SR_TID.X ;  /* 0x0000000000587919 */ /* 0x000ea20000002100 */
[----:B------:R-:W-:Y:S01]  /*1b30*/  IMAD.U32 R10, RZ, RZ, UR45 ;  /* 0x0000002dff0a7e24 */ /* 0x000fe2000f8e00ff */
[----:B------:R-:W-:Y:S01]  /*1b40*/  UIADD3 UR4, UR4, 0x13800, URZ ;  /* 0x0001380004047890 */ /* 0x000fe2000fffe03f */
[----:B------:R-:W-:Y:S01]  /*1b50*/  IMAD R5, R6, -0x80, R5 ;  /* 0xffffff8006057824 */ /* 0x000fe200078e0205 */
[----:B------:R-:W-:Y:S01]  /*1b60*/  UISETP.GE.AND UP0, UPT, UR43, 0x81, UPT ;  /* 0x000000812b00788c */ /* 0x000fe2000bf06270 */
[--C-:B------:R-:W-:Y:S01]  /*1b70*/  IMAD.MOV.U32 R134, RZ, RZ, R135.reuse ;  /* 0x000000ffff867224 */ /* 0x100fe200078e0087 */
[----:B------:R-:W-:Y:S01]  /*1b80*/  USHF.R.U32.HI UR4, URZ, 0x4, UR4 ;  /* 0x000000043f047899 */ /* 0x000fe20008011604 */
[--C-:B------:R-:W-:Y:S01]  /*1b90*/  IMAD.MOV.U32 R133, RZ, RZ, R135.reuse ;  /* 0x000000ffff857224 */ /* 0x100fe200078e0087 */
[C---:B------:R-:W-:Y:S01]  /*1ba0*/  ISETP.GT.AND P3, PT, R5.reuse, RZ, PT ;  /* 0x000000ff0500720c */ /* 0x040fe20003f64270 */
[--C-:B------:R-:W-:Y:S01]  /*1bb0*/  IMAD.MOV.U32 R132, RZ, RZ, R135.reuse ;  /* 0x000000ffff847224 */ /* 0x100fe200078e0087 */
[----:B------:R-:W-:Y:S01]  /*1bc0*/  ULOP3.LUT UR4, UR4, 0x3fff, URZ, 0xc0, !UPT ;  /* 0x00003fff04047892 */ /* 0x000fe2000f8ec03f */
[C---:B------:R-:W-:Y:S01]  /*1bd0*/  ISETP.GT.AND P1, PT, R5.reuse, 0x1, PT ;  /* 0x000000010500780c */ /* 0x040fe20003f24270 */
[--C-:B------:R-:W-:Y:S01]  /*1be0*/  IMAD.MOV.U32 R131, RZ, RZ, R135.reuse ;  /* 0x000000ffff837224 */ /* 0x100fe200078e0087 */
[C---:B------:R-:W-:Y:S01]  /*1bf0*/  ISETP.GT.AND P2, PT, R5.reuse, 0x8, PT ;  /* 0x000000080500780c */ /* 0x040fe20003f44270 */
[----:B------:R-:W-:Y:S01]  /*1c00*/  ULOP3.LUT UR16, UR4, 0x10000, URZ, 0xfc, !UPT ;  /* 0x0001000004107892 */ /* 0x000fe2000f8efc3f */
[C---:B------:R-:W-:Y:S01]  /*1c10*/  ISETP.GT.AND P5, PT, R5.reuse, 0x9, PT ;  /* 0x000000090500780c */ /* 0x040fe20003fa4270 */
[----:B------:R-:W-:Y:S01]  /*1c20*/  ULOP3.LUT UR4, UR47, 0x10000, URZ, 0xfc, !UPT ;  /* 0x000100002f047892 */ /* 0x000fe2000f8efc3f */
[C---:B------:R-:W-:Y:S01]  /*1c30*/  ISETP.GT.AND P4, PT, R5.reuse, 0x10, PT ;  /* 0x000000100500780c */ /* 0x040fe20003f84270 */
[----:B------:R-:W-:Y:S01]  /*1c40*/  UIMAD UR6, UR36, 0x300, UR16 ;  /* 0x00000300240678a4 */ /* 0x000fe2000f8e0210 */
[C---:B------:R-:W-:Y:S01]  /*1c50*/  ISETP.GT.AND P0, PT, R5.reuse, 0x59, PT ;  /* 0x000000590500780c */ /* 0x040fe20003f04270 */
[----:B------:R-:W-:Y:S01]  /*1c60*/  UIADD3 UR8, UR4, 0x180, URZ ;  /* 0x0000018004087890 */ /* 0x000fe2000fffe03f */
[----:B------:R-:W-:Y:S01]  /*1c70*/  ISETP.GT.AND P6, PT, R5, 0x60, PT ;  /* 0x000000600500780c */ /* 0x000fe20003fc4270 */
[----:B------:R-:W-:Y:S01]  /*1c80*/  UIADD3 UR10, UR6, 0x100, URZ ;  /* 0x00000100060a7890 */ /* 0x000fe2000fffe03f */
[--C-:B------:R-:W-:Y:S01]  /*1c90*/  IMAD.MOV.U32 R130, RZ, RZ, R135.reuse ;  /* 0x000000ffff827224 */ /* 0x100fe200078e0087 */
[----:B------:R-:W-:Y:S01]  /*1ca0*/  UIADD3 UR12, UR4, 0x300, URZ ;  /* 0x00000300040c7890 */ /* 0x000fe2000fffe03f */
[----:B------:R-:W-:Y:S01]  /*1cb0*/  IMAD.MOV.U32 R129, RZ, RZ, R135 ;  /* 0x000000ffff817224 */ /* 0x000fe200078e0087 */
[----:B------:R-:W-:-:S02]  /*1cc0*/  UIADD3 UR14, UR6, 0x200, URZ ;  /* 0x00000200060e7890 */ /* 0x000fc4000fffe03f */
[----:B------:R-:W-:Y:S01]  /*1cd0*/  QGMMA.64x128x32.F32.E4M3.E4M3 R24, gdesc[UR4], RZ, !UPT, gsb0 ;  /* 0x01e00000041879f3 */ /* 0x000fe2000c0008ff */
        /* <DEDUP_REMOVED lines=50> */
[----:B01----:R-:W-:-:S02]  /*2000*/  FMNMX.FTZ R3, R26, R27, !PT ;  /* 0x0000001b1a037209 */ /* 0x003fc40007810000 */
        /* <DEDUP_REMOVED lines=110> */
[----:B------:R-:W0:Y:S01]  /*26f0*/  SHFL.BFLY PT, R3, R6, 0x2, 0x1f ;  /* 0x0c401f0006037f89 */ /* 0x000e2200000e0000 */
        /* <DEDUP_REMOVED lines=9> */
[----:B------:R-:W-:-:S02]  /*2790*/  FSEL R81, R81, -INF , P4 ;  /* 0xff80000051517808 */ /* 0x000fc40002000000 */
[----:B------:R-:W-:Y:S02]  /*27a0*/  FSEL R84, R84, -INF , P5 ;  /* 0xff80000054547808 */ /* 0x000fe40002800000 */
[----:B------:R-:W-:Y:S02]  /*27b0*/  FSEL R85, R85, -INF , P6 ;  /* 0xff80000055557808 */ /* 0x000fe40003000000 */
[----:B0-----:R-:W-:Y:S02]  /*27c0*/  FMNMX.FTZ R8, R6, R3, !PT ;  /* 0x0000000306087209 */ /* 0x001fe40007810000 */
[----:B------:R-:W-:-:S03]  /*27d0*/  ISETP.NE.AND P0, PT, R7, RZ, PT ;  /* 0x000000ff0700720c */ /* 0x000fc60003f05270 */
[----:B------:R-:W0:Y:S02]  /*27e0*/  SHFL.BFLY PT, R3, R8, 0x1, 0x1f ;  /* 0x0c201f0008037f89 */ /* 0x000e2400000e0000 */
[----:B0-----:R-:W-:-:S04]  /*27f0*/  FMNMX.FTZ R3, R8, R3, !PT ;  /* 0x0000000308037209 */ /* 0x001fc80007810000 */
[C---:B------:R-:W-:Y:S01]  /*2800*/  FSETP.NEU.FTZ.AND P2, PT, R3.reuse, -INF , PT ;  /* 0xff8000000300780b */ /* 0x040fe20003f5d000 */
[----:B------:R-:W-:-:S05]  /*2810*/  FFMA.FTZ R13, R3, R10, -8 ;  /* 0xc1000000030d7423 */ /* 0x000fca000001000a */
[----:B------:R-:W-:Y:S02]  /*2820*/  FSEL R13, R13, RZ, P2 ;  /* 0x000000ff0d0d7208 */ /* 0x000fe40001000000 */
[----:B------:R-:W-:Y:S02]  /*2830*/  ISETP.NE.AND P2, PT, R9, RZ, PT ;  /* 0x000000ff0900720c */ /* 0x000fe40003f45270 */
[----:B------:R-:W-:Y:S01]  /*2840*/  FMNMX.FTZ R9, R24, R25, !PT ;  /* 0x0000001918097209 */ /* 0x000fe20007810000 */
[----:B------:R-:W-:-:S01]  /*2850*/  FFMA.FTZ R8, R27, UR45, -R13 ;  /* 0x0000002d1b087c23 */ /* 0x000fc2000801080d */
[--C-:B------:R-:W-:Y:S01]  /*2860*/  FFMA.FTZ R10, R31, UR45, -R13.reuse ;  /* 0x0000002d1f0a7c23 */ /* 0x100fe2000801080d */
[----:B------:R-:W-:-:S01]  /*2870*/  FFMA.FTZ R12, R35, UR45, -R13 ;  /* 0x0000002d230c7c23 */ /* 0x000fc2000801080d */
[----:B------:R-:W-:Y:S01]  /*2880*/  FMNMX.FTZ R6, R28, R9, !PT ;  /* 0x000000091c067209 */ /* 0x000fe20007810000 */
[----:B------:R-:W-:-:S01]  /*2890*/  FFMA.FTZ R14, R39, UR45, -R13 ;  /* 0x0000002d270e7c23 */ /* 0x000fc2000801080d */
[----:B------:R-:W-:Y:S01]  /*28a0*/  FSEL R77, R77, -INF , P2 ;  /* 0xff8000004d4d7808 */ /* 0x000fe20001000000 */
[----:B------:R-:W-:-:S01]  /*28b0*/  FFMA.FTZ R51, R51, UR45, -R13 ;  /* 0x0000002d33337c23 */ /* 0x000fc2000801080d */
[----:B------:R-:W-:Y:S01]  /*28c0*/  FMNMX.FTZ R9, R29, R6, !PT ;  /* 0x000000061d097209 */ /* 0x000fe20007810000 */
[----:B------:R-:W-:-:S01]  /*28d0*/  FFMA.FTZ R46, R46, UR45, -R13 ;  /* 0x0000002d2e2e7c23 */ /* 0x000fc2000801080d */
[--C-:B------:R-:W-:Y:S01]  /*28e0*/  FFMA.FTZ R20, R43, UR45, -R13.reuse ;  /* 0x0000002d2b147c23 */ /* 0x100fe2000801080d */
[----:B------:R-:W-:-:S01]  /*28f0*/  FFMA.FTZ R43, R67, UR45, -R13 ;  /* 0x0000002d432b7c23 */ /* 0x000fc2000801080d */
[----:B------:R-:W-:Y:S01]  /*2900*/  FMNMX.FTZ R6, R32, R9, !PT ;  /* 0x0000000920067209 */ /* 0x000fe20007810000 */
[----:B------:R-:W-:-:S02]  /*2910*/  IMAD.U32 R67, RZ, RZ, UR45 ;  /* 0x0000002dff437e24 */ /* 0x000fc4000f8e00ff */
[--C-:B------:R-:W-:Y:S01]  /*2920*/  FFMA.FTZ R34, R34, UR45, -R13.reuse ;  /* 0x0000002d22227c23 */ /* 0x100fe2000801080d */
[----:B------:R-:W-:-:S01]  /*2930*/  FFMA.FTZ R38, R38, UR45, -R13 ;  /* 0x0000002d26267c23 */ /* 0x000fc2000801080d */
[----:B------:R-:W-:Y:S01]  /*2940*/  FMNMX.FTZ R11, R33, R6, !PT ;  /* 0x00000006210b7209 */ /* 0x000fe20007810000 */
[----:B------:R-:W-:-:S01]  /*2950*/  FFMA.FTZ R42, R42, UR45, -R13 ;  /* 0x0000002d2a2a7c23 */ /* 0x000fc2000801080d */
[--C-:B------:R-:W-:Y:S01]  /*2960*/  FFMA.FTZ R54, R54, UR45, -R13.reuse ;  /* 0x0000002d36367c23 */ /* 0x100fe2000801080d */
[----:B------:R-:W-:-:S01]  /*2970*/  FFMA.FTZ R58, R58, UR45, -R13 ;  /* 0x0000002d3a3a7c23 */ /* 0x000fc2000801080d */
[----:B------:R-:W-:Y:S01]  /*2980*/  FMNMX.FTZ R6, R36, R11, !PT ;  /* 0x0000000b24067209 */ /* 0x000fe20007810000 */
[----:B------:R-:W-:-:S01]  /*2990*/  FFMA.FTZ R5, R26, UR45, -R13 ;  /* 0x0000002d1a057c23 */ /* 0x000fc2000801080d */
[--C-:B------:R-:W-:Y:S01]  /*29a0*/  FFMA.FTZ R7, R30, UR45, -R13.reuse ;  /* 0x0000002d1e077c23 */ /* 0x100fe2000801080d */
[----:B------:R0:W-:Y:S01]  /*29b0*/  MUFU.EX2 R9, R34 ;  /* 0x0000002200097308 */ /* 0x0001e20000000800 */
[----:B------:R-:W-:Y:S01]  /*29c0*/  FMNMX.FTZ R11, R37, R6, !PT ;  /* 0x00000006250b7209 */ /* 0x000fe20007810000 */
[--C-:B------:R-:W-:Y:S01]  /*29d0*/  FFMA.FTZ R30, R47, UR45, -R13.reuse ;  /* 0x0000002d2f1e7c23 */ /* 0x100fe2000801080d */
[----:B------:R-:W-:-:S01]  /*29e0*/  FFMA.FTZ R26, R50, UR45, -R13 ;  /* 0x0000002d321a7c23 */ /* 0x000fc2000801080d */
[--C-:B------:R-:W-:Y:S01]  /*29f0*/  FFMA.FTZ R47, R70, UR45, -R13.reuse ;  /* 0x0000002d462f7c23 */ /* 0x100fe2000801080d */
[----:B------:R-:W-:Y:S01]  /*2a00*/  FMNMX.FTZ R6, R40, R11, !PT ;  /* 0x0000000b28067209 */ /* 0x000fe20007810000 */
[--C-:B------:R-:W-:Y:S01]  /*2a10*/  FFMA.FTZ R50, R71, UR45, -R13.reuse ;  /* 0x0000002d47327c23 */ /* 0x100fe2000801080d */
[----:B--2---:R-:W-:Y:S01]  /*2a20*/  LOP3.LUT P2, RZ, R88, 0x7f, RZ, 0xc0, !PT ;  /* 0x0000007f58ff7812 */ /* 0x004fe2000784c0ff */
[----:B------:R1:W-:Y:S01]  /*2a30*/  MUFU.EX2 R11, R38 ;  /* 0x00000026000b7308 */ /* 0x0003e20000000800 */
[----:B------:R-:W-:Y:S01]  /*2a40*/  FMNMX.FTZ R15, R41, R6, !PT ;  /* 0x00000006290f7209 */ /* 0x000fe20007810000 */
[--C-:B0-----:R-:W-:Y:S01]  /*2a50*/  FFMA.FTZ R34, R55, UR45, -R13.reuse ;  /* 0x0000002d37227c23 */ /* 0x101fe2000801080d */
[----:B------:R-:W-:-:S01]  /*2a60*/  FFMA.FTZ R55, R78, UR45, -R13 ;  /* 0x0000002d4e377c23 */ /* 0x000fc2000801080d */
[----:B------:R-:W-:Y:S01]  /*2a70*/  IMAD.MOV.U32 R88, RZ, RZ, R135 ;  /* 0x000000ffff587224 */ /* 0x000fe200078e0087 */
[----:B------:R-:W-:-:S03]  /*2a80*/  FMNMX.FTZ R6, R44, R15, !PT ;  /* 0x0000000f2c067209 */ /* 0x000fc60007810000 */
[----:B------:R-:W-:Y:S01]  /*2a90*/  MUFU.EX2 R5, R5 ;  /* 0x0000000500057308 */ /* 0x000fe20000000800 */
[----:B------:R-:W-:Y:S01]  /*2aa0*/  FMNMX.FTZ R15, R45, R6, !PT ;  /* 0x000000062d0f7209 */ /* 0x000fe20007810000 */
[--C-:B-1----:R-:W-:Y:S01]  /*2ab0*/  FFMA.FTZ R38, R59, UR45, -R13.reuse ;  /* 0x0000002d3b267c23 */ /* 0x102fe2000801080d */
[----:B------:R-:W-:-:S02]  /*2ac0*/  FFMA.FTZ R59, R82, UR45, -R13 ;  /* 0x0000002d523b7c23 */ /* 0x000fc4000801080d */
[----:B------:R-:W-:-:S03]  /*2ad0*/  FMNMX.FTZ R6, R48, R15, !PT ;  /* 0x0000000f30067209 */ /* 0x000fc60007810000 */
[----:B------:R0:W-:Y:S01]  /*2ae0*/  MUFU.EX2 R15, R42 ;  /* 0x0000002a000f7308 */ /* 0x0001e20000000800 */
[----:B------:R-:W-:-:S04]  /*2af0*/  FMNMX.FTZ R21, R49, R6, !PT ;  /* 0x0000000631157209 */ /* 0x000fc80007810000 */
[----:B------:R-:W-:-:S03]  /*2b00*/  FMNMX.FTZ R6, R52, R21, !PT ;  /* 0x0000001534067209 */ /* 0x000fc60007810000 */
[----:B------:R-:W-:Y:S01]  /*2b10*/  MUFU.EX2 R8, R8 ;  /* 0x0000000800087308 */ /* 0x000fe20000000800 */
[----:B------:R-:W-:Y:S01]  /*2b20*/  FMNMX.FTZ R21, R53, R6, !PT ;  /* 0x0000000635157209 */ /* 0x000fe20007810000 */
[--C-:B0-----:R-:W-:Y:S01]  /*2b30*/  FFMA.FTZ R42, R66, UR45, -R13.reuse ;  /* 0x0000002d422a7c23 */ /* 0x101fe2000801080d */
[----:B------:R-:W-:-:S02]  /*2b40*/  FFMA.FTZ R66, R87, UR45, -R13 ;  /* 0x0000002d57427c23 */ /* 0x000fc4000801080d */
[----:B------:R-:W-:-:S03]  /*2b50*/  FMNMX.FTZ R6, R56, R21, !PT ;  /* 0x0000001538067209 */ /* 0x000fc60007810000 */
[----:B------:R0:W-:Y:S01]  /*2b60*/  MUFU.EX2 R21, R46 ;  /* 0x0000002e00157308 */ /* 0x0001e20000000800 */
[----:B------:R-:W-:-:S04]  /*2b70*/  FMNMX.FTZ R27, R57, R6, !PT ;  /* 0x00000006391b7209 */ /* 0x000fc80007810000 */
[----:B------:R-:W-:-:S03]  /*2b80*/  FMNMX.FTZ R6, R60, R27, !PT ;  /* 0x0000001b3c067209 */ /* 0x000fc60007810000 */
[----:B------:R-:W-:Y:S01]  /*2b90*/  MUFU.EX2 R7, R7 ;  /* 0x0000000700077308 */ /* 0x000fe20000000800 */
[----:B------:R-:W-:Y:S01]  /*2ba0*/  FMNMX.FTZ R27, R61, R6, !PT ;  /* 0x000000063d1b7209 */ /* 0x000fe20007810000 */
[----:B0-----:R-:W-:-:S03]  /*2bb0*/  FFMA.FTZ R46, R63, UR45, -R13 ;  /* 0x0000002d3f2e7c23 */ /* 0x001fc6000801080d */
[----:B------:R-:W-:-:S03]  /*2bc0*/  FMNMX.FTZ R6, R64, R27, !PT ;  /* 0x0000001b40067209 */ /* 0x000fc60007810000 */
[----:B------:R-:W0:Y:S01]  /*2bd0*/  MUFU.EX2 R10, R10 ;  /* 0x0000000a000a7308 */ /* 0x000e220000000800 */
[----:B------:R-:W-:-:S04]  /*2be0*/  FMNMX.FTZ R27, R65, R6, !PT ;  /* 0x00000006411b7209 */ /* 0x000fc80007810000 */
[----:B------:R-:W-:-:S03]  /*2bf0*/  FMNMX.FTZ R6, R68, R27, !PT ;  /* 0x0000001b44067209 */ /* 0x000fc60007810000 */
[----:B------:R-:W-:Y:S01]  /*2c00*/  MUFU.EX2 R27, R51 ;  /* 0x00000033001b7308 */ /* 0x000fe20000000800 */
[----:B------:R-:W-:-:S04]  /*2c10*/  FMNMX.FTZ R31, R69, R6, !PT ;  /* 0x00000006451f7209 */ /* 0x000fc80007810000 */
[----:B------:R-:W-:-:S03]  /*2c20*/  FMNMX.FTZ R6, R72, R31, !PT ;  /* 0x0000001f48067209 */ /* 0x000fc60007810000 */
[----:B------:R1:W-:Y:S01]  /*2c30*/  MUFU.EX2 R31, R54 ;  /* 0x00000036001f7308 */ /* 0x0003e20000000800 */
[----:B------:R-:W-:Y:S02]  /*2c40*/  FMNMX.FTZ R35, R73, R6, !PT ;  /* 0x0000000649237209 */ /* 0x000fe40007810000 */
[----:B0-----:R-:W-:Y:S02]  /*2c50*/  F2FP.SATFINITE.E4M3.F32.PACK_AB_MERGE_C R137, R10, R7, RZ ;  /* 0x000000070a89723e */ /* 0x001fe400048070ff */
[----:B------:R-:W-:Y:S02]  /*2c60*/  FMNMX.FTZ R6, R76, R35, !PT ;  /* 0x000000234c067209 */ /* 0x000fe40007810000 */
[----:B------:R-:W-:Y:S01]  /*2c70*/  F2FP.SATFINITE.E4M3.F32.PACK_AB_MERGE_C R137, R8, R5, R137 ;  /* 0x000000050889723e */ /* 0x000fe20004807089 */
[----:B------:R-:W-:Y:S01]  /*2c80*/  MUFU.EX2 R12, R12 ;  /* 0x0000000c000c7308 */ /* 0x000fe20000000800 */
[----:B------:R-:W-:Y:S01]  /*2c90*/  FMNMX.FTZ R35, R77, R6, !PT ;  /* 0x000000064d237209 */ /* 0x000fe20007810000 */
[----:B-1----:R-:W-:-:S03]  /*2ca0*/  FFMA.FTZ R54, R75, UR45, -R13 ;  /* 0x0000002d4b367c23 */ /* 0x002fc6000801080d */
[----:B------:R-:W-:-:S03]  /*2cb0*/  FMNMX.FTZ R6, R80, R35, !PT ;  /* 0x0000002350067209 */ /* 0x000fc60007810000 */
[----:B------:R0:W-:Y:S01]  /*2cc0*/  MUFU.EX2 R35, R58 ;  /* 0x0000003a00237308 */ /* 0x0001e20000000800 */
[----:B------:R-:W-:-:S04]  /*2cd0*/  FMNMX.FTZ R39, R81, R6, !PT ;  /* 0x0000000651277209 */ /* 0x000fc80007810000 */
[----:B------:R-:W-:Y:S01]  /*2ce0*/  FMNMX.FTZ R6, R84, R39, !PT ;  /* 0x0000002754067209 */ /* 0x000fe20007810000 */
[----:B------:R-:W-:-:S02]  /*2cf0*/  FFMA.FTZ R39, R62, UR45, -R13 ;  /* 0x0000002d3e277c23 */ /* 0x000fc4000801080d */
[----:B------:R-:W1:Y:S01]  /*2d00*/  MUFU.EX2 R14, R14 ;  /* 0x0000000e000e7308 */ /* 0x000e620000000800 */
[----:B------:R-:W-:Y:S01]  /*2d10*/  FMNMX.FTZ R6, R85, R6, !PT ;  /* 0x0000000655067209 */ /* 0x000fe20007810000 */
[----:B0-----:R-:W-:-:S04]  /*2d20*/  FFMA.FTZ R58, R79, UR45, -R13 ;  /* 0x0000002d4f3a7c23 */ /* 0x001fc8000801080d */
[----:B------:R-:W0:Y:S02]  /*2d30*/  SHFL.BFLY PT, R51, R6, 0x2, 0x1f ;  /* 0x0c401f0006337f89 */ /* 0x000e2400000e0000 */
[----:B------:R-:W-:Y:S08]  /*2d40*/  MUFU.EX2 R20, R20 ;  /* 0x0000001400147308 */ /* 0x000ff00000000800 */
[----:B------:R-:W2:Y:S01]  /*2d50*/  MUFU.EX2 R30, R30 ;  /* 0x0000001e001e7308 */ /* 0x000ea20000000800 */
[----:B-1----:R-:W-:-:S04]  /*2d60*/  F2FP.SATFINITE.E4M3.F32.PACK_AB_MERGE_C R139, R14, R11, RZ ;  /* 0x0000000b0e8b723e */ /* 0x002fc800048070ff */
[----:B------:R-:W-:-:S03]  /*2d70*/  F2FP.SATFINITE.E4M3.F32.PACK_AB_MERGE_C R139, R12, R9, R139 ;  /* 0x000000090c8b723e */ /* 0x000fc6000480708b */
[----:B------:R-:W-:Y:S01]  /*2d80*/  MUFU.EX2 R26, R26 ;  /* 0x0000001a001a7308 */ /* 0x000fe20000000800 */
[----:B0-----:R-:W-:Y:S01]  /*2d90*/  FMNMX.FTZ R62, R6, R51, !PT ;  /* 0x00000033063e7209 */ /* 0x001fe20007810000 */
[----:B------:R-:W-:-:S06]  /*2da0*/  FFMA.FTZ R51, R74, UR45, -R13 ;  /* 0x0000002d4a337c23 */ /* 0x000fcc000801080d */
[----:B------:R-:W-:Y:S01]  /*2db0*/  MUFU.EX2 R34, R34 ;  /* 0x0000002200227308 */ /* 0x000fe20000000800 */
[----:B--2---:R-:W-:Y:S01]  /*2dc0*/  F2FP.SATFINITE.E4M3.F32.PACK_AB_MERGE_C R141, R30, R21, RZ ;  /* 0x000000151e8d723e */ /* 0x004fe200048070ff */
[----:B------:R-:W0:Y:S03]  /*2dd0*/  SHFL.BFLY PT, R63, R62, 0x1, 0x1f ;  /* 0x0c201f003e3f7f89 */ /* 0x000e2600000e0000 */
[----:B------:R-:W-:-:S03]  /*2de0*/  F2FP.SATFINITE.E4M3.F32.PACK_AB_MERGE_C R141, R20, R15, R141 ;  /* 0x0000000f148d723e */ /* 0x000fc6000480708d */
[----:B------:R-:W-:Y:S08]  /*2df0*/  MUFU.EX2 R38, R38 ;  /* 0x0000002600267308 */ /* 0x000ff00000000800 */
[----:B------:R-:W-:Y:S08]  /*2e00*/  MUFU.EX2 R39, R39 ;  /* 0x0000002700277308 */ /* 0x000ff00000000800 */
[----:B------:R-:W-:Y:S01]  /*2e10*/  MUFU.EX2 R46, R46 ;  /* 0x0000002e002e7308 */ /* 0x000fe20000000800 */
[----:B0-----:R-:W-:Y:S01]  /*2e20*/  FMNMX.FTZ R6, R62, R63, !PT ;  /* 0x0000003f3e067209 */ /* 0x001fe20007810000 */
[--C-:B------:R-:W-:Y:S01]  /*2e30*/  FFMA.FTZ R62, R83, UR45, -R13.reuse ;  /* 0x0000002d533e7c23 */ /* 0x100fe2000801080d */
[----:B------:R-:W-:-:S02]  /*2e40*/  FFMA.FTZ R63, R86, UR45, -R13 ;  /* 0x0000002d563f7c23 */ /* 0x000fc4000801080d */
        /* <DEDUP_REMOVED lines=17> */
[----:B------:R-:W-:Y:S01]  /*2f60*/  FFMA.FTZ R41, R49, UR45, -R67 ;  /* 0x0000002d31297c23 */ /* 0x000fe20008010843 */
[----:B------:R-:W-:-:S01]  /*2f70*/  FADD.FTZ R48, R5, R8 ;  /* 0x0000000805307221 */ /* 0x000fc20000010000 */
[--C-:B------:R-:W-:Y:S01]  /*2f80*/  FFMA.FTZ R37, R37, UR45, -R67.reuse ;  /* 0x0000002d25257c23 */ /* 0x100fe20008010843 */
[----:B------:R-:W-:-:S01]  /*2f90*/  FFMA.FTZ R74, R45, UR45, -R67 ;  /* 0x0000002d2d4a7c23 */ /* 0x000fc20008010843 */
[----:B------:R-:W0:Y:S01]  /*2fa0*/  MUFU.EX2 R24, R24 ;  /* 0x0000001800187308 */ /* 0x000e220000000800 */
[----:B------:R-:W-:-:S01]  /*2fb0*/  FFMA.FTZ R71, R44, UR45, -R67 ;  /* 0x0000002d2c477c23 */ /* 0x000fc20008010843 */
[--C-:B------:R-:W-:Y:S01]  /*2fc0*/  FFMA.FTZ R45, R57, UR45, -R67.reuse ;  /* 0x0000002d392d7c23 */ /* 0x100fe20008010843 */
[----:B------:R-:W-:-:S01]  /*2fd0*/  FFMA.FTZ R44, R56, UR45, -R67 ;  /* 0x0000002d382c7c23 */ /* 0x000fc20008010843 */
[----:B------:R-:W-:Y:S01]  /*2fe0*/  FADD.FTZ R57, R7, R48 ;  /* 0x0000003007397221 */ /* 0x000fe20000010000 */
[----:B------:R-:W-:-:S01]  /*2ff0*/  FFMA.FTZ R64, R64, UR45, -R67 ;  /* 0x0000002d40407c23 */ /* 0x000fc20008010843 */
[----:B------:R-:W-:-:S02]  /*3000*/  @!P2 VIADD R48, R4, 0x19c40 ;  /* 0x00019c400430a836 */ /* 0x000fc40000000000 */
[----:B------:R-:W-:-:S01]  /*3010*/  FFMA.FTZ R52, R52, UR45, -R67 ;  /* 0x0000002d34347c23 */ /* 0x000fc20008010843 */
[----:B------:R-:W1:Y:S01]  /*3020*/  MUFU.EX2 R70, R70 ;  /* 0x0000004600467308 */ /* 0x000e620000000800 */
[----:B------:R-:W-:-:S01]  /*3030*/  FADD.FTZ R78, R10, R57 ;  /* 0x000000390a4e7221 */ /* 0x000fc20000010000 */
[--C-:B------:R-:W-:Y:S01]  /*3040*/  FFMA.FTZ R53, R53, UR45, -R67.reuse ;  /* 0x0000002d35357c23 */ /* 0x100fe20008010843 */
[----:B------:R-:W-:-:S01]  /*3050*/  FFMA.FTZ R60, R60, UR45, -R67 ;  /* 0x0000002d3c3c7c23 */ /* 0x000fc20008010843 */
[----:B------:R-:W-:Y:S01]  /*3060*/  FFMA.FTZ R61, R61, UR45, -R67 ;  /* 0x0000002d3d3d7c23 */ /* 0x000fe20008010843 */
[----:B------:R-:W-:-:S01]  /*3070*/  FADD.FTZ R75, R9, R78 ;  /* 0x0000004e094b7221 */ /* 0x000fc20000010000 */
[----:B------:R-:W-:Y:S01]  /*3080*/  FFMA.FTZ R68, R68, UR45, -R67 ;  /* 0x0000002d44447c23 */ /* 0x000fe20008010843 */
[----:B------:R-:W-:Y:S01]  /*3090*/  @!P2 PRMT R48, RZ, 0x654, R48 ;  /* 0x00000654ff30a816 */ /* 0x000fe20000000030 */
[----:B------:R-:W2:Y:S01]  /*30a0*/  MUFU.EX2 R29, R29 ;  /* 0x0000001d001d7308 */ /* 0x000ea20000000800 */
[----:B0-----:R-:W-:-:S01]  /*30b0*/  FADD.FTZ R49, R13, R24 ;  /* 0x000000180d317221 */ /* 0x001fc20000010000 */
[--C-:B------:R-:W-:Y:S01]  /*30c0*/  FFMA.FTZ R69, R69, UR45, -R67.reuse ;  /* 0x0000002d45457c23 */ /* 0x100fe20008010843 */
[----:B------:R0:W-:Y:S01]  /*30d0*/  @!P2 SYNCS.ARRIVE.TRANS64.RED.A1T0 RZ, [R48+URZ], RZ ;  /* 0x000000ff30ffa9a7 */ /* 0x0001e2000810043f */
[----:B------:R-:W-:-:S01]  /*30e0*/  FFMA.FTZ R73, R73, UR45, -R67 ;  /* 0x0000002d49497c23 */ /* 0x000fc20008010843 */
[--C-:B------:R-:W-:Y:S01]  /*30f0*/  FFMA.FTZ R76, R76, UR45, -R67.reuse ;  /* 0x0000002d4c4c7c23 */ /* 0x100fe20008010843 */
[----:B------:R-:W-:-:S01]  /*3100*/  FFMA.FTZ R77, R77, UR45, -R67 ;  /* 0x0000002d4d4d7c23 */ /* 0x000fc20008010843 */
[----:B------:R-:W-:Y:S01]  /*3110*/  FFMA.FTZ R80, R80, UR45, -R67 ;  /* 0x0000002d50507c23 */ /* 0x000fe20008010843 */
[----:B------:R-:W3:Y:S01]  /*3120*/  MUFU.EX2 R25, R25 ;  /* 0x0000001900197308 */ /* 0x000ee20000000800 */
[----:B-1----:R-:W-:-:S01]  /*3130*/  FADD.FTZ R56, R70, R49 ;  /* 0x0000003146387221 */ /* 0x002fc20000010000 */
[--C-:B------:R-:W-:Y:S01]  /*3140*/  FFMA.FTZ R49, R65, UR45, -R67.reuse ;  /* 0x0000002d41317c23 */ /* 0x100fe20008010843 */
[----:B0-----:R-:W-:-:S01]  /*3150*/  FFMA.FTZ R48, R72, UR45, -R67 ;  /* 0x0000002d48307c23 */ /* 0x001fc20008010843 */
[--C-:B------:R-:W-:Y:S01]  /*3160*/  FFMA.FTZ R81, R81, UR45, -R67.reuse ;  /* 0x0000002d51517c23 */ /* 0x100fe20008010843 */
[----:B------:R-:W-:-:S01]  /*3170*/  FFMA.FTZ R84, R84, UR45, -R67 ;  /* 0x0000002d54547c23 */ /* 0x000fc20008010843 */
[----:B------:R-:W-:-:S02]  /*3180*/  FFMA.FTZ R67, R85, UR45, -R67 ;  /* 0x0000002d55437c23 */ /* 0x000fc40008010843 */
[----:B------:R-:W0:Y:S01]  /*3190*/  MUFU.EX2 R28, R28 ;  /* 0x0000001c001c7308 */ /* 0x000e220000000800 */
[----:B--2---:R-:W-:-:S01]  /*31a0*/  FADD.FTZ R56, R29, R56 ;  /* 0x000000381d387221 */ /* 0x004fc20000010000 */
[----:B------:R-:W-:-:S04]  /*31b0*/  F2FP.SATFINITE.E4M3.F32.PACK_AB_MERGE_C R29, R29, R70, RZ ;  /* 0x000000461d1d723e */ /* 0x000fc800048070ff */
[----:B------:R-:W-:Y:S02]  /*31c0*/  F2FP.SATFINITE.E4M3.F32.PACK_AB_MERGE_C R136, R24, R13, R29 ;  /* 0x0000000d1888723e */ /* 0x000fe4000480701d */
[----:B------:R-:W1:Y:S01]  /*31d0*/  MUFU.EX2 R36, R36 ;  /* 0x0000002400247308 */ /* 0x000e620000000800 */
[----:B---3--:R-:W-:-:S01]  /*31e0*/  FADD.FTZ R57, R25, R56 ;  /* 0x0000003819397221 */ /* 0x008fc20000010000 */
[----:B------:R-:W-:-:S04]  /*31f0*/  FADD.FTZ R56, R12, R75 ;  /* 0x0000004b0c387221 */ /* 0x000fc80000010000 */
[----:B------:R-:W-:Y:S02]  /*3200*/  FADD.FTZ R65, R11, R56 ;  /* 0x000000380b417221 */ /* 0x000fe40000010000 */
[----:B------:R-:W2:Y:S01]  /*3210*/  MUFU.EX2 R37, R37 ;  /* 0x0000002500257308 */ /* 0x000ea20000000800 */
[----:B0-----:R-:W-:-:S07]  /*3220*/  FADD.FTZ R57, R28, R57 ;  /* 0x000000391c397221 */ /* 0x001fce0000010000 */
[----:B------:R-:W0:Y:S01]  /*3230*/  MUFU.EX2 R32, R32 ;  /* 0x0000002000207308 */ /* 0x000e220000000800 */
[----:B-1----:R-:W-:-:S07]  /*3240*/  FADD.FTZ R56, R36, R57 ;  /* 0x0000003924387221 */ /* 0x002fce0000010000 */
[----:B------:R-:W1:Y:S01]  /*3250*/  MUFU.EX2 R33, R33 ;  /* 0x0000002100217308 */ /* 0x000e620000000800 */
[----:B--2---:R-:W-:-:S01]  /*3260*/  FADD.FTZ R57, R37, R56 ;  /* 0x0000003825397221 */ /* 0x004fc20000010000 */
[----:B------:R-:W-:-:S04]  /*3270*/  F2FP.SATFINITE.E4M3.F32.PACK_AB_MERGE_C R36, R37, R36, RZ ;  /* 0x000000242524723e */ /* 0x000fc800048070ff */
[----:B------:R-:W-:Y:S02]  /*3280*/  F2FP.SATFINITE.E4M3.F32.PACK_AB_MERGE_C R138, R28, R25, R36 ;  /* 0x000000191c8a723e */ /* 0x000fe40004807024 */
[----:B------:R-:W2:Y:S01]  /*3290*/  MUFU.EX2 R71, R71 ;  /* 0x0000004700477308 */ /* 0x000ea20000000800 */
[----:B0-----:R-:W-:-:S07]  /*32a0*/  FADD.FTZ R56, R32, R57 ;  /* 0x0000003920387221 */ /* 0x001fce0000010000 */
[----:B------:R0:W-:Y:S01]  /*32b0*/  MUFU.EX2 R4, R64 ;  /* 0x0000004000047308 */ /* 0x0001e20000000800 */
[----:B-1----:R-:W-:-:S07]  /*32c0*/  FADD.FTZ R56, R33, R56 ;  /* 0x0000003821387221 */ /* 0x002fce0000010000 */
[----:B------:R-:W1:Y:S01]  /*32d0*/  MUFU.EX2 R74, R74 ;  /* 0x0000004a004a7308 */ /* 0x000e620000000800 */
[----:B0-----:R-:W-:-:S01]  /*32e0*/  FADD.FTZ R64, R14, R65 ;  /* 0x000000410e407221 */ /* 0x001fc20000010000 */
[----:B--2---:R-:W-:-:S03]  /*32f0*/  FADD.FTZ R57, R71, R56 ;  /* 0x0000003847397221 */ /* 0x004fc60000010000 */
[----:B------:R-:W-:-:S03]  /*3300*/  FADD.FTZ R65, R15, R64 ;  /* 0x000000400f417221 */ /* 0x000fc60000010000 */
[----:B------:R-:W0:Y:S01]  /*3310*/  MUFU.EX2 R40, R40 ;  /* 0x0000002800287308 */ /* 0x000e220000000800 */
[----:B------:R-:W-:-:S04]  /*3320*/  FADD.FTZ R64, R20, R65 ;  /* 0x0000004114407221 */ /* 0x000fc80000010000 */
[----:B------:R-:W-:-:S03]  /*3330*/  FADD.FTZ R65, R21, R64 ;  /* 0x0000004015417221 */ /* 0x000fc60000010000 */
[----:B------:R-:W2:Y:S01]  /*3340*/  MUFU.EX2 R41, R41 ;  /* 0x0000002900297308 */ /* 0x000ea20000000800 */
[----:B------:R-:W-:-:S01]  /*3350*/  FADD.FTZ R65, R30, R65 ;  /* 0x000000411e417221 */ /* 0x000fc20000010000 */
[C---:B-1----:R-:W-:Y:S01]  /*3360*/  FADD.FTZ R57, R74.reuse, R57 ;  /* 0x000000394a397221 */ /* 0x042fe20000010000 */
[----:B------:R-:W-:Y:S02]  /*3370*/  F2FP.SATFINITE.E4M3.F32.PACK_AB_MERGE_C R71, R74, R71, RZ ;  /* 0x000000474a47723e */ /* 0x000fe400048070ff */
[----:B------:R-:W-:Y:S02]  /*3380*/  FADD.FTZ R64, R26, R65 ;  /* 0x000000411a407221 */ /* 0x000fe40000010000 */
[----:B------:R-:W-:Y:S01]  /*3390*/  F2FP.SATFINITE.E4M3.F32.PACK_AB_MERGE_C R140, R33, R32, R71 ;  /* 0x00000020218c723e */ /* 0x000fe20004807047 */
[----:B------:R-:W1:Y:S01]  /*33a0*/  MUFU.EX2 R52, R52 ;  /* 0x0000003400347308 */ /* 0x000e620000000800 */
[----:B0-----:R-:W-:-:S01]  /*33b0*/  FADD.FTZ R56, R40, R57 ;  /* 0x0000003928387221 */ /* 0x001fc20000010000 */
[----:B------:R-:W-:-:S04]  /*33c0*/  FADD.FTZ R64, R27, R64 ;  /* 0x000000401b407221 */ /* 0x000fc80000010000 */
[----:B------:R-:W-:Y:S01]  /*33d0*/  FADD.FTZ R11, R31, R64 ;  /* 0x000000401f0b7221 */ /* 0x000fe20000010000 */
[----:B------:R-:W-:Y:S01]  /*33e0*/  F2FP.SATFINITE.E4M3.F32.PACK_AB_MERGE_C R31, R34, R31, RZ ;  /* 0x0000001f221f723e */ /* 0x000fe200048070ff */
[----:B------:R-:W0:Y:S01]  /*33f0*/  MUFU.EX2 R53, R53 ;  /* 0x0000003500357308 */ /* 0x000e220000000800 */
[----:B--2---:R-:W-:-:S01]  /*3400*/  FADD.FTZ R7, R41, R56 ;  /* 0x0000003829077221 */ /* 0x004fc20000010000 */
[----:B------:R-:W-:Y:S01]  /*3410*/  FADD.FTZ R34, R34, R11 ;  /* 0x0000000b22227221 */ /* 0x000fe20000010000 */
[----:B------:R-:W-:-:S03]  /*3420*/  F2FP.SATFINITE.E4M3.F32.PACK_AB_MERGE_C R143, R27, R26, R31 ;  /* 0x0000001a1b8f723e */ /* 0x000fc6000480701f */
[----:B------:R-:W-:Y:S02]  /*3430*/  FADD.FTZ R11, R35, R34 ;  /* 0x00000022230b7221 */ /* 0x000fe40000010000 */
[----:B------:R-:W2:Y:S01]  /*3440*/  MUFU.EX2 R44, R44 ;  /* 0x0000002c002c7308 */ /* 0x000ea20000000800 */
[----:B-1----:R-:W-:-:S01]  /*3450*/  FADD.FTZ R10, R52, R7 ;  /* 0x00000007340a7221 */ /* 0x002fc20000010000 */
[----:B------:R-:W-:-:S04]  /*3460*/  FADD.FTZ R14, R38, R11 ;  /* 0x0000000b260e7221 */ /* 0x000fc80000010000 */
[----:B------:R-:W-:Y:S01]  /*3470*/  FADD.FTZ R11, R39, R14 ;  /* 0x0000000e270b7221 */ /* 0x000fe20000010000 */
[----:B------:R-:W-:Y:S01]  /*3480*/  F2FP.SATFINITE.E4M3.F32.PACK_AB_MERGE_C R39, R46, R39, RZ ;  /* 0x000000272e27723e */ /* 0x000fe200048070ff */
[----:B------:R-:W1:Y:S01]  /*3490*/  MUFU.EX2 R45, R45 ;  /* 0x0000002d002d7308 */ /* 0x000e620000000800 */
[----:B0-----:R-:W-:-:S01]  /*34a0*/  FADD.FTZ R7, R53, R10 ;  /* 0x0000000a35077221 */ /* 0x001fc20000010000 */
[----:B------:R-:W-:Y:S01]  /*34b0*/  FADD.FTZ R11, R46, R11 ;  /* 0x0000000b2e0b7221 */ /* 0x000fe20000010000 */
[----:B------:R-:W-:Y:S02]  /*34c0*/  F2FP.SATFINITE.E4M3.F32.PACK_AB_MERGE_C R52, R53, R52, RZ ;  /* 0x000000343534723e */ /* 0x000fe400048070ff */
[----:B------:R-:W-:Y:S02]  /*34d0*/  F2FP.SATFINITE.E4M3.F32.PACK_AB_MERGE_C R145, R38, R35, R39 ;  /* 0x000000232691723e */ /* 0x000fe40004807027 */
[----:B------:R-:W-:Y:S01]  /*34e0*/  F2FP.SATFINITE.E4M3.F32.PACK_AB_MERGE_C R142, R41, R40, R52 ;  /* 0x00000028298e723e */ /* 0x000fe20004807034 */
[----:B------:R-:W0:Y:S01]  /*34f0*/  MUFU.EX2 R60, R60 ;  /* 0x0000003c003c7308 */ /* 0x000e220000000800 */
[----:B--2---:R-:W-:-:S07]  /*3500*/  FADD.FTZ R10, R44, R7 ;  /* 0x000000072c0a7221 */ /* 0x004fce0000010000 */
[----:B------:R-:W2:Y:S01]  /*3510*/  MUFU.EX2 R61, R61 ;  /* 0x0000003d003d7308 */ /* 0x000ea20000000800 */
[----:B-1----:R-:W-:-:S01]  /*3520*/  FADD.FTZ R7, R45, R10 ;  /* 0x0000000a2d077221 */ /* 0x002fc20000010000 */
[----:B------:R-:W-:-:S04]  /*3530*/  FADD.FTZ R10, R42, R11 ;  /* 0x0000000b2a0a7221 */ /* 0x000fc80000010000 */
[----:B------:R-:W-:Y:S02]  /*3540*/  FADD.FTZ R10, R43, R10 ;  /* 0x0000000a2b0a7221 */ /* 0x000fe40000010000 */
[----:B------:R-:W1:Y:S01]  /*3550*/  MUFU.EX2 R49, R49 ;  /* 0x0000003100317308 */ /* 0x000e620000000800 */
[----:B0-----:R-:W-:-:S07]  /*3560*/  FADD.FTZ R8, R60, R7 ;  /* 0x000000073c087221 */ /* 0x001fce0000010000 */
[----:B------:R-:W0:Y:S01]  /*3570*/  MUFU.EX2 R47, R47 ;  /* 0x0000002f002f7308 */ /* 0x000e220000000800 */
[C---:B--2---:R-:W-:Y:S01]  /*3580*/  F2FP.SATFINITE.E4M3.F32.PACK_AB_MERGE_C R60, R61.reuse, R60, RZ ;  /* 0x0000003c3d3c723e */ /* 0x044fe200048070ff */
[----:B------:R-:W-:-:S03]  /*3590*/  FADD.FTZ R61, R61, R8 ;  /* 0x000000083d3d7221 */ /* 0x000fc60000010000 */
[----:B------:R-:W-:Y:S01]  /*35a0*/  F2FP.SATFINITE.E4M3.F32.PACK_AB_MERGE_C R144, R45, R44, R60 ;  /* 0x0000002c2d90723e */ /* 0x000fe2000480703c */
[----:B------:R-:W-:-:S02]  /*35b0*/  FADD.FTZ R8, R4, R61 ;  /* 0x0000003d04087221 */ /* 0x000fc40000010000 */
[----:B------:R-:W2:Y:S02]  /*35c0*/  MUFU.EX2 R68, R68 ;  /* 0x0000004400447308 */ /* 0x000ea40000000800 */
[----:B-1----:R-:W-:-:S06]  /*35d0*/  FADD.FTZ R5, R49, R8 ;  /* 0x0000000831057221 */ /* 0x002fcc0000010000 */
[----:B------:R-:W1:Y:S01]  /*35e0*/  MUFU.EX2 R50, R50 ;  /* 0x0000003200327308 */ /* 0x000e620000000800 */
[----:B0-----:R-:W-:-:S07]  /*35f0*/  FADD.FTZ R7, R47, R10 ;  /* 0x0000000a2f077221 */ /* 0x001fce0000010000 */
[----:B------:R-:W0:Y:S01]  /*3600*/  MUFU.EX2 R69, R69 ;  /* 0x0000004500457308 */ /* 0x000e220000000800 */
[----:B--2---:R-:W-:-:S07]  /*3610*/  FADD.FTZ R8, R68, R5 ;  /* 0x0000000544087221 */ /* 0x004fce0000010000 */
[----:B------:R-:W-:Y:S01]  /*3620*/  MUFU.EX2 R55, R55 ;  /* 0x0000003700377308 */ /* 0x000fe20000000800 */
[C---:B-1----:R-:W-:Y:S01]  /*3630*/  F2FP.SATFINITE.E4M3.F32.PACK_AB_MERGE_C R47, R50.reuse, R47, RZ ;  /* 0x0000002f322f723e */ /* 0x042fe200048070ff */
[----:B------:R-:W-:-:S03]  /*3640*/  FADD.FTZ R50, R50, R7 ;  /* 0x0000000732327221 */ /* 0x000fc60000010000 */
[----:B------:R-:W-:-:S03]  /*3650*/  F2FP.SATFINITE.E4M3.F32.PACK_AB_MERGE_C R147, R43, R42, R47 ;  /* 0x0000002a2b93723e */ /* 0x000fc6000480702f */
[----:B------:R-:W1:Y:S01]  /*3660*/  MUFU.EX2 R58, R58 ;  /* 0x0000003a003a7308 */ /* 0x000e620000000800 */
[C---:B0-----:R-:W-:Y:S01]  /*3670*/  F2FP.SATFINITE.E4M3.F32.PACK_AB_MERGE_C R68, R69.reuse, R68, RZ ;  /* 0x000000444544723e */ /* 0x041fe200048070ff */
[----:B------:R-:W-:-:S03]  /*3680*/  FADD.FTZ R69, R69, R8 ;  /* 0x0000000845457221 */ /* 0x000fc60000010000 */
[----:B------:R-:W-:-:S03]  /*3690*/  F2FP.SATFINITE.E4M3.F32.PACK_AB_MERGE_C R146, R49, R4, R68 ;  /* 0x000000043192723e */ /* 0x000fc60004807044 */
[----:B------:R-:W0:Y:S08]  /*36a0*/  MUFU.EX2 R51, R51 ;  /* 0x0000003300337308 */ /* 0x000e300000000800 */
[----:B------:R-:W2:Y:S01]  /*36b0*/  MUFU.EX2 R48, R48 ;  /* 0x0000003000307308 */ /* 0x000ea20000000800 */
[----:B-1----:R-:W-:-:S07]  /*36c0*/  F2FP.SATFINITE.E4M3.F32.PACK_AB_MERGE_C R7, R58, R55, RZ ;  /* 0x000000373a07723e */ /* 0x002fce00048070ff */
[----:B------:R-:W1:Y:S01]  /*36d0*/  MUFU.EX2 R54, R54 ;  /* 0x0000003600367308 */ /* 0x000e620000000800 */
[----:B0-----:R-:W-:-:S07]  /*36e0*/  FADD.FTZ R5, R51, R50 ;  /* 0x0000003233057221 */ /* 0x001fce0000010000 */
[----:B------:R-:W0:Y:S01]  /*36f0*/  MUFU.EX2 R73, R73 ;  /* 0x0000004900497308 */ /* 0x000e220000000800 */
[----:B--2---:R-:W-:-:S07]  /*3700*/  FADD.FTZ R8, R48, R69 ;  /* 0x0000004530087221 */ /* 0x004fce0000010000 */
[----:B------:R-:W2:Y:S01]  /*3710*/  MUFU.EX2 R76, R76 ;  /* 0x0000004c004c7308 */ /* 0x000ea20000000800 */
[C---:B-1----:R-:W-:Y:S01]  /*3720*/  F2FP.SATFINITE.E4M3.F32.PACK_AB_MERGE_C R149, R54.reuse, R51, R7 ;  /* 0x000000333695723e */ /* 0x042fe20004807007 */
[----:B------:R-:W-:-:S04]  /*3730*/  FADD.FTZ R54, R54, R5 ;  /* 0x0000000536367221 */ /* 0x000fc80000010000 */
[----:B------:R-:W-:Y:S02]  /*3740*/  FADD.FTZ R55, R55, R54 ;  /* 0x0000003637377221 */ /* 0x000fe40000010000 */
[----:B------:R-:W1:Y:S01]  /*3750*/  MUFU.EX2 R77, R77 ;  /* 0x0000004d004d7308 */ /* 0x000e620000000800 */
[----:B0-----:R-:W-:-:S01]  /*3760*/  FADD.FTZ R5, R73, R8 ;  /* 0x0000000849057221 */ /* 0x001fc20000010000 */
[----:B------:R-:W-:-:S06]  /*3770*/  FADD.FTZ R58, R58, R55 ;  /* 0x000000373a3a7221 */ /* 0x000fcc0000010000 */
[----:B------:R-:W-:Y:S01]  /*3780*/  MUFU.EX2 R63, R63 ;  /* 0x0000003f003f7308 */ /* 0x000fe20000000800 */
[----:B--2---:R-:W-:-:S07]  /*3790*/  FADD.FTZ R8, R76, R5 ;  /* 0x000000054c087221 */ /* 0x004fce0000010000 */
[----:B------:R-:W0:Y:S01]  /*37a0*/  MUFU.EX2 R66, R66 ;  /* 0x0000004200427308 */ /* 0x000e220000000800 */
[C---:B-1----:R-:W-:Y:S01]  /*37b0*/  F2FP.SATFINITE.E4M3.F32.PACK_AB_MERGE_C R76, R77.reuse, R76, RZ ;  /* 0x0000004c4d4c723e */ /* 0x042fe200048070ff */
[----:B------:R-:W-:-:S03]  /*37c0*/  FADD.FTZ R77, R77, R8 ;  /* 0x000000084d4d7221 */ /* 0x000fc60000010000 */
[----:B------:R-:W-:-:S03]  /*37d0*/  F2FP.SATFINITE.E4M3.F32.PACK_AB_MERGE_C R148, R73, R48, R76 ;  /* 0x000000304994723e */ /* 0x000fc6000480704c */
[----:B------:R-:W1:Y:S08]  /*37e0*/  MUFU.EX2 R59, R59 ;  /* 0x0000003b003b7308 */ /* 0x000e700000000800 */
[----:B------:R-:W2:Y:S01]  /*37f0*/  MUFU.EX2 R80, R80 ;  /* 0x0000005000507308 */ /* 0x000ea20000000800 */
[----:B0-----:R-:W-:-:S07]  /*3800*/  F2FP.SATFINITE.E4M3.F32.PACK_AB_MERGE_C R7, R66, R63, RZ ;  /* 0x0000003f4207723e */ /* 0x001fce00048070ff */
[----:B------:R-:W0:Y:S01]  /*3810*/  MUFU.EX2 R62, R62 ;  /* 0x0000003e003e7308 */ /* 0x000e220000000800 */
[----:B-1----:R-:W-:-:S07]  /*3820*/  FADD.FTZ R5, R59, R58 ;  /* 0x0000003a3b057221 */ /* 0x002fce0000010000 */
[----:B------:R-:W1:Y:S01]  /*3830*/  MUFU.EX2 R81, R81 ;  /* 0x0000005100517308 */ /* 0x000e620000000800 */
[----:B--2---:R-:W-:-:S07]  /*3840*/  FADD.FTZ R8, R80, R77 ;  /* 0x0000004d50087221 */ /* 0x004fce0000010000 */
[----:B------:R-:W2:Y:S01]  /*3850*/  MUFU.EX2 R84, R84 ;  /* 0x0000005400547308 */ /* 0x000ea20000000800 */
[C---:B0-----:R-:W-:Y:S01]  /*3860*/  F2FP.SATFINITE.E4M3.F32.PACK_AB_MERGE_C R151, R62.reuse, R59, R7 ;  /* 0x0000003b3e97723e */ /* 0x041fe20004807007 */
[----:B------:R-:W-:-:S04]  /*3870*/  FADD.FTZ R62, R62, R5 ;  /* 0x000000053e3e7221 */ /* 0x000fc80000010000 */
[----:B------:R-:W-:Y:S02]  /*3880*/  FADD.FTZ R63, R63, R62 ;  /* 0x0000003e3f3f7221 */ /* 0x000fe40000010000 */
[----:B------:R-:W0:Y:S01]  /*3890*/  MUFU.EX2 R67, R67 ;  /* 0x0000004300437308 */ /* 0x000e220000000800 */
[----:B-1----:R-:W-:-:S04]  /*38a0*/  FADD.FTZ R5, R81, R8 ;  /* 0x0000000851057221 */ /* 0x002fc80000010000 */
[----:B--2---:R-:W-:Y:S01]  /*38b0*/  FADD.FTZ R4, R84, R5 ;  /* 0x0000000554047221 */ /* 0x004fe20000010000 */
[----:B------:R-:W-:-:S01]  /*38c0*/  FADD.FTZ R5, R66, R63 ;  /* 0x0000003f42057221 */ /* 0x000fc20000010000 */
[C---:B0-----:R-:W-:Y:S02]  /*38d0*/  F2FP.SATFINITE.E4M3.F32.PACK_AB_MERGE_C R7, R67.reuse, R84, RZ ;  /* 0x000000544307723e */ /* 0x041fe400048070ff */
[----:B------:R-:W-:-:S02]  /*38e0*/  FADD.FTZ R4, R67, R4 ;  /* 0x0000000443047221 */ /* 0x000fc40000010000 */
[----:B------:R-:W-:Y:S01]  /*38f0*/  F2FP.SATFINITE.E4M3.F32.PACK_AB_MERGE_C R150, R81, R80, R7 ;  /* 0x000000505196723e */ /* 0x000fe20004807007 */
        /* <DEDUP_REMOVED lines=30> */
.L_x_142:
[----:B------:R-:W-:-:S04]  /*3ae0*/  UISETP.NE.AND UP0, UPT, UR18, 0x1, UPT ;  /* 0x000000011200788c */ /* 0x000fc8000bf05270 */
[----:B------:R-:W-:-:S04]  /*3af0*/  USEL UR37, URZ, 0x1, UP0 ;  /* 0x000000013f257887 */ /* 0x000fc80008000000 */
[----:B------:R-:W-:Y:S01]  /*3b00*/  ULOP3.LUT UR37, UR17, UR37, URZ, 0x3c, !UPT ;  /* 0x0000002511257292 */ /* 0x000fe2000f8e3c3f */
[----:B------:R-:W-:Y:S11]  /*3b10*/  @!P0 BRA `(.L_x_133) ;  /* 0x0000000000048947 */ /* 0x000ff60003800000 */
[----:B------:R-:W-:Y:S01]  /*3b20*/  BPT.TRAP 0x1 ;  /* 0x000000040000795c */ /* 0x000fe20000300000 */
.L_x_133:
[----:B------:R-:W0:Y:S01]  /*3b30*/  S2UR UR6, SR_CgaCtaId ;  /* 0x00000000000679c3 */ /* 0x000e220000008800 */
[----:B------:R-:W-:Y:S01]  /*3b40*/  MOV R3, 0x400 ;  /* 0x0000040000037802 */ /* 0x000fe20000000f00 */
[----:B------:R-:W-:-:S04]  /*3b50*/  UIADD3 UR36, UR18, 0x1, URZ ;  /* 0x0000000112247890 */ /* 0x000fc8000fffe03f */
[----:B------:R-:W-:-:S04]  /*3b60*/  UISETP.NE.AND UP0, UPT, UR36, 0x2, UPT ;  /* 0x000000022400788c */ /* 0x000fc8000bf05270 */
[----:B------:R-:W-:Y:S01]  /*3b70*/  USEL UR36, UR36, URZ, UP0 ;  /* 0x0000003f24247287 */ /* 0x000fe20008000000 */
[----:B0-----:R-:W-:-:S05]  /*3b80*/  IMAD.U32 R2, RZ, RZ, UR6 ;  /* 0x00000006ff027e24 */ /* 0x001fca000f8e00ff */
[----:B------:R-:W-:Y:S01]  /*3b90*/  LEA R0, R2, R3, 0x18 ;  /* 0x0000000302007211 */ /* 0x000fe200078ec0ff */
[----:B------:R-:W-:-:S03]  /*3ba0*/  IMAD.U32 R3, RZ, RZ, UR37 ;  /* 0x00000025ff037e24 */ /* 0x000fc6000f8e00ff */
[----:B------:R-:W-:Y:S02]  /*3bb0*/  R2UR UR19, R0 ;  /* 0x00000000001372ca */ /* 0x000fe400000e0000 */
[----:B------:R-:W-:-:S11]  /*3bc0*/  SHF.L.U32 R3, R3, 0x1f, RZ ;  /* 0x0000001f03037819 */ /* 0x000fd600000006ff */
[----:B------:R-:W-:-:S09]  /*3bd0*/  ULEA UR19, UR36, UR19, 0x3 ;  /* 0x0000001324137291 */ /* 0x000fd2000f8e183f */
[----:B------:R0:W1:Y:S01]  /*3be0*/  SYNCS.PHASECHK.TRANS64.TRYWAIT P1, [UR19+0x19c30], R3 ;  /* 0x019c3003ff0075a7 */ /* 0x0000620008020153 */
[----:B------:R-:W-:Y:S05]  /*3bf0*/  @!P0 BRA `(.L_x_134) ;  /* 0x0000000000048947 */ /* 0x000fea0003800000 */
[----:B------:R-:W-:Y:S01]  /*3c00*/  BPT.TRAP 0x1 ;  /* 0x000000040000795c */ /* 0x000fe20000300000 */
.L_x_134:
[----:B-1----:R-:W-:Y:S05]  /*3c10*/  @P1 BRA `(.L_x_135) ;  /* 0x0000000000081947 */ /* 0x002fea0003800000 */
[----:B------:R-:W1:Y:S02]  /*3c20*/  SYNCS.PHASECHK.TRANS64.TRYWAIT P1, [UR19+0x19c30], R3 ;  /* 0x019c3003ff0075a7 */ /* 0x000e640008020153 */
[----:B-1----:R-:W-:Y:S05]  /*3c30*/  @!P1 BRA `(.L_x_136) ;  /* 0x0000008800489947 */ /* 0x002fea0003800000 */
.L_x_135:
        /* <DEDUP_REMOVED lines=17> */
.L_x_137:
[----:B------:R-:W-:Y:S01]  /*3d50*/  R2UR UR14, R0 ;  /* 0x00000000000e72ca */ /* 0x000fe200000e0000 */
[----:B01----:R-:W-:-:S05]  /*3d60*/  IMAD.U32 R3, RZ, RZ, UR17 ;  /* 0x00000011ff037e24 */ /* 0x003fca000f8e00ff */
[----:B------:R-:W-:-:S07]  /*3d70*/  SHF.L.U32 R3, R3, 0x1f, RZ ;  /* 0x0000001f03037819 */ /* 0x000fce00000006ff */
[----:B------:R-:W-:-:S09]  /*3d80*/  ULEA UR14, UR18, UR14, 0x3 ;  /* 0x0000000e120e7291 */ /* 0x000fd2000f8e183f */
[----:B------:R0:W1:Y:S01]  /*3d90*/  SYNCS.PHASECHK.TRANS64.TRYWAIT P1, [UR14+0x19c50], R3 ;  /* 0x019c5003ff0075a7 */ /* 0x000062000802014e */
[----:B------:R-:W-:Y:S05]  /*3da0*/  @!P0 BRA `(.L_x_138) ;  /* 0x0000000000048947 */ /* 0x000fea0003800000 */
[----:B------:R-:W-:Y:S01]  /*3db0*/  BPT.TRAP 0x1 ;  /* 0x000000040000795c */ /* 0x000fe20000300000 */
.L_x_138:
[----:B-1----:R-:W-:Y:S05]  /*3dc0*/  @P1 BRA `(.L_x_139) ;  /* 0x0000000000081947 */ /* 0x002fea0003800000 */
[----:B------:R-:W1:Y:S02]  /*3dd0*/  SYNCS.PHASECHK.TRANS64.TRYWAIT P1, [UR14+0x19c50], R3 ;  /* 0x019c5003ff0075a7 */ /* 0x000e64000802014e */
[----:B-1----:R-:W-:Y:S05]  /*3de0*/  @!P1 BRA `(.L_x_140) ;  /* 0x0000008400f49947 */ /* 0x002fea0003800000 */
.L_x_139:
[----:B------:R-:W-:Y:S01]  /*3df0*/  R2UR UR6, R0 ;  /* 0x00000000000672ca */ /* 0x000fe200000e0000 */
[----:B------:R-:W-:Y:S01]  /*3e00*/  WARPGROUP.ARRIVE ;  /* 0x00000000000079c5 */ /* 0x000fe20000000000 */
[----:B------:R-:W-:Y:S01]  /*3e10*/  UMOV UR7, 0x40000040 ;  /* 0x4000004000077882 */ /* 0x000fe20000000000 */
[----:B-1----:R-:W-:Y:S01]  /*3e20*/  FMNMX.FTZ R6, R24, R7, !PT ;  /* 0x0000000718067209 */ /* 0x002fe20007810000 */
[----:B------:R-:W-:-:S03]  /*3e30*/  UMOV UR11, 0x40000040 ;  /* 0x40000040000b7882 */ /* 0x000fc60000000000 */
[----:B0-----:R-:W-:Y:S02]  /*3e40*/  FMNMX.FTZ R3, R25, R6, !PT ;  /* 0x0000000619037209 */ /* 0x001fe40007810000 */
[----:B------:R-:W-:-:S04]  /*3e50*/  FMNMX.FTZ R6, R26, R8, !PT ;  /* 0x000000081a067209 */ /* 0x000fc80007810000 */
[----:B------:R-:W-:Y:S01]  /*3e60*/  UIADD3 UR6, UR6, 0x3000, URZ ;  /* 0x0000300006067890 */ /* 0x000fe2000fffe03f */
[----:B------:R-:W-:Y:S02]  /*3e70*/  FMNMX.FTZ R9, R27, R6, !PT ;  /* 0x000000061b097209 */ /* 0x000fe40007810000 */
[----:B------:R-:W-:Y:S01]  /*3e80*/  FMNMX.FTZ R6, R28, R3, !PT ;  /* 0x000000031c067209 */ /* 0x000fe20007810000 */
[----:B------:R-:W-:Y:S01]  /*3e90*/  USHF.R.U32.HI UR6, URZ, 0x4, UR6 ;  /* 0x000000043f067899 */ /* 0x000fe20008011606 */
[----:B------:R-:W-:Y:S02]  /*3ea0*/  FMNMX.FTZ R10, R30, R9, !PT ;  /* 0x000000091e0a7209 */ /* 0x000fe40007810000 */
[----:B------:R-:W-:Y:S01]  /*3eb0*/  FMNMX.FTZ R3, R29, R6, !PT ;  /* 0x000000061d037209 */ /* 0x000fe20007810000 */
[----:B------:R-:W-:Y:S01]  /*3ec0*/  ULOP3.LUT UR6, UR6, 0x3fff, URZ, 0xc0, !UPT ;  /* 0x00003fff06067892 */ /* 0x000fe2000f8ec03f */
[----:B------:R-:W-:Y:S02]  /*3ed0*/  FMNMX.FTZ R9, R31, R10, !PT ;  /* 0x0000000a1f097209 */ /* 0x000fe40007810000 */
[----:B------:R-:W-:Y:S01]  /*3ee0*/  FMNMX.FTZ R6, R32, R3, !PT ;  /* 0x0000000320067209 */ /* 0x000fe20007810000 */
[----:B------:R-:W-:Y:S01]  /*3ef0*/  ULOP3.LUT UR6, UR6, 0x10000, URZ, 0xfc, !UPT ;  /* 0x0001000006067892 */ /* 0x000fe2000f8efc3f */
[----:B------:R-:W-:-:S02]  /*3f00*/  FMNMX.FTZ R10, R34, R9, !PT ;  /* 0x00000009220a7209 */ /* 0x000fc40007810000 */
[----:B------:R-:W-:Y:S01]  /*3f10*/  FMNMX.FTZ R3, R33, R6, !PT ;  /* 0x0000000621037209 */ /* 0x000fe20007810000 */
[----:B------:R-:W-:Y:S01]  /*3f20*/  UIMAD UR10, UR18, 0x300, UR6 ;  /* 0x00000300120a78a4 */ /* 0x000fe2000f8e0206 */
[----:B------:R-:W-:Y:S02]  /*3f30*/  FMNMX.FTZ R9, R35, R10, !PT ;  /* 0x0000000a23097209 */ /* 0x000fe40007810000 */
[----:B------:R-:W-:Y:S02]  /*3f40*/  FMNMX.FTZ R6, R36, R3, !PT ;  /* 0x0000000324067209 */ /* 0x000fe40007810000 */
[----:B------:R-:W-:Y:S02]  /*3f50*/  FMNMX.FTZ R10, R38, R9, !PT ;  /* 0x00000009260a7209 */ /* 0x000fe40007810000 */
[----:B------:R-:W-:Y:S01]  /*3f60*/  UMOV UR6, UR10 ;  /* 0x0000000a00067c82 */ /* 0x000fe20008000000 */
[----:B------:R-:W-:Y:S01]  /*3f70*/  FMNMX.FTZ R3, R37, R6, !PT ;  /* 0x0000000625037209 */ /* 0x000fe20007810000 */
[----:B------:R-:W-:Y:S01]  /*3f80*/  QGMMA.64x96x32.F32.E4M3.E4M3 R88, R136, gdesc[UR4], R88, gsb0 ;  /* 0x0160000488587df3 */ /* 0x000fe20008000858 */
[----:B------:R-:W-:Y:S01]  /*3f90*/  FMNMX.FTZ R9, R39, R10, !PT ;  /* 0x0000000a27097209 */ /* 0x000fe20007810000 */
[----:B------:R-:W-:Y:S01]  /*3fa0*/  UIADD3 UR6, UR10, 0x2, URZ ;  /* 0x000000020a067890 */ /* 0x000fe2000fffe03f */
[----:B------:R-:W-:Y:S01]  /*3fb0*/  FMNMX.FTZ R6, R40, R3, !PT ;  /* 0x0000000328067209 */ /* 0x000fe20007810000 */
[----:B------:R-:W-:Y:S01]  /*3fc0*/  UMOV UR7, 0x40000040 ;  /* 0x4000004000077882 */ /* 0x000fe20000000000 */
        /* <DEDUP_REMOVED lines=46> */
[----:B------:R-:W-:-:S03]  /*42b0*/  FMNMX.FTZ R10, R87, R10, !PT ;  /* 0x0000000a570a7209 */ /* 0x000fc60007810000 */
[----:B------:R-:W0:Y:S04]  /*42c0*/  SHFL.BFLY PT, R3, R6, 0x2, 0x1f ;  /* 0x0c401f0006037f89 */ /* 0x000e2800000e0000 */
[----:B------:R-:W1:Y:S01]  /*42d0*/  SHFL.BFLY PT, R11, R10, 0x2, 0x1f ;  /* 0x0c401f000a0b7f89 */ /* 0x000e6200000e0000 */
[----:B------:R-:W-:Y:S02]  /*42e0*/  WARPGROUP.DEPBAR.LE gsb0, 0x0 ;  /* 0x00008000000079c5 */ /* 0x000fe40000010000 */
[----:B------:R-:W-:-:S06]  /*42f0*/  WARPGROUP.ARRIVE ;  /* 0x00000000000079c5 */ /* 0x000fcc0000000000 */
[----:B------:R-:W2:Y:S01]  /*4300*/  S2R R139, SR_TID.X ;  /* 0x00000000008b7919 */ /* 0x000ea20000002100 */
[----:B------:R-:W-:Y:S01]  /*4310*/  QGMMA.64x96x32.F32.E4M3.E4M3 R88, R140, gdesc[UR4], R88, gsb0 ;  /* 0x016000048c587df3 */ /* 0x000fe20008000858 */
[----:B------:R-:W-:Y:S01]  /*4320*/  UIADD3 UR6, UR10, 0x4, URZ ;  /* 0x000000040a067890 */ /* 0x000fe2000fffe03f */
[----:B------:R-:W-:Y:S01]  /*4330*/  UMOV UR7, 0x40000040 ;  /* 0x4000004000077882 */ /* 0x000fe20000000000 */
[----:B------:R-:W-:Y:S01]  /*4340*/  UIADD3 UR10, UR10, 0x6, URZ ;  /* 0x000000060a0a7890 */ /* 0x000fe2000fffe03f */
[----:B0-----:R-:W-:Y:S02]  /*4350*/  FMNMX.FTZ R9, R6, R3, !PT ;  /* 0x0000000306097209 */ /* 0x001fe40007810000 */
[----:B-1----:R-:W-:-:S03]  /*4360*/  FMNMX.FTZ R11, R10, R11, !PT ;  /* 0x0000000b0a0b7209 */ /* 0x002fc60007810000 */
[----:B------:R-:W0:Y:S04]  /*4370*/  SHFL.BFLY PT, R12, R9, 0x1, 0x1f ;  /* 0x0c201f00090c7f89 */ /* 0x000e2800000e0000 */
[----:B------:R-:W1:Y:S01]  /*4380*/  SHFL.BFLY PT, R14, R11, 0x1, 0x1f ;  /* 0x0c201f000b0e7f89 */ /* 0x000e6200000e0000 */
[----:B--2---:R-:W-:Y:S02]  /*4390*/  LOP3.LUT P1, RZ, R139, 0x7f, RZ, 0xc0, !PT ;  /* 0x0000007f8bff7812 */ /* 0x004fe4000782c0ff */
[----:B0-----:R-:W-:Y:S01]  /*43a0*/  FMNMX.FTZ R6, R9, R12, !PT ;  /* 0x0000000c09067209 */ /* 0x001fe20007810000 */
[----:B------:R-:W-:Y:S01]  /*43b0*/  IMAD.U32 R9, RZ, RZ, UR45 ;  /* 0x0000002dff097e24 */ /* 0x000fe2000f8e00ff */
[----:B-1----:R-:W-:-:S03]  /*43c0*/  FMNMX.FTZ R3, R11, R14, !PT ;  /* 0x0000000e0b037209 */ /* 0x002fc60007810000 */
[C---:B------:R-:W-:Y:S01]  /*43d0*/  FFMA.FTZ R9, R6.reuse, R9, -8 ;  /* 0xc100000006097423 */ /* 0x040fe20000010009 */
[----:B------:R-:W-:-:S05]  /*43e0*/  FADD.FTZ R7, -R6, R7 ;  /* 0x0000000706077221 */ /* 0x000fca0000010100 */
[----:B------:R-:W-:Y:S01]  /*43f0*/  VOTEU.ALL UP0, P1 ;  /* 0x00000000003f7886 */ /* 0x000fe20000800000 */
[----:B------:R-:W-:-:S01]  /*4400*/  FFMA.FTZ R10, R24, UR45, -R9 ;  /* 0x0000002d180a7c23 */ /* 0x000fc20008010809 */
[--C-:B------:R-:W-:Y:S01]  /*4410*/  FFMA.FTZ R24, R40, UR45, -R9.reuse ;  /* 0x0000002d28187c23 */ /* 0x100fe20008010809 */
[----:B------:R-:W-:-:S01]  /*4420*/  FFMA.FTZ R40, R56, UR45, -R9 ;  /* 0x0000002d38287c23 */ /* 0x000fc20008010809 */
[--C-:B------:R-:W-:Y:S01]  /*4430*/  FFMA.FTZ R56, R72, UR45, -R9.reuse ;  /* 0x0000002d48387c23 */ /* 0x100fe20008010809 */
[----:B------:R-:W-:Y:S02]  /*4440*/  IMAD.U32 R72, RZ, RZ, UR45 ;  /* 0x0000002dff487e24 */ /* 0x000fe4000f8e00ff */
[--C-:B------:R-:W-:Y:S01]  /*4450*/  FFMA.FTZ R21, R37, UR45, -R9.reuse ;  /* 0x0000002d25157c23 */ /* 0x100fe20008010809 */
[----:B------:R-:W-:-:S01]  /*4460*/  FFMA.FTZ R37, R53, UR45, -R9 ;  /* 0x0000002d35257c23 */ /* 0x000fc20008010809 */
[----:B------:R-:W-:Y:S01]  /*4470*/  FFMA.FTZ R53, R69, UR45, -R9 ;  /* 0x0000002d45357c23 */ /* 0x000fe20008010809 */
[----:B------:R-:W-:-:S01]  /*4480*/  FADD.FTZ R8, -R3, R8 ;  /* 0x0000000803087221 */ /* 0x000fc20000010100 */
[----:B------:R-:W-:Y:S01]  /*4490*/  FFMA.FTZ R11, R25, UR45, -R9 ;  /* 0x0000002d190b7c23 */ /* 0x000fe20008010809 */
[----:B------:R-:W-:-:S01]  /*44a0*/  FFMA.FTZ R69, R3, R72, -8 ;  /* 0xc100000003457423 */ /* 0x000fc20000010048 */
[--C-:B------:R-:W-:Y:S01]  /*44b0*/  FFMA.FTZ R25, R41, UR45, -R9.reuse ;  /* 0x0000002d29197c23 */ /* 0x100fe20008010809 */
[----:B------:R-:W-:-:S01]  /*44c0*/  FFMA.FTZ R41, R57, UR45, -R9 ;  /* 0x0000002d39297c23 */ /* 0x000fc20008010809 */
[----:B------:R-:W-:Y:S01]  /*44d0*/  FMUL.FTZ R7, R7, UR45 ;  /* 0x0000002d07077c20 */ /* 0x000fe20008410000 */
[----:B------:R-:W-:-:S01]  /*44e0*/  FFMA.FTZ R57, R73, UR45, -R9 ;  /* 0x0000002d49397c23 */ /* 0x000fc20008010809 */
[----:B------:R-:W-:Y:S01]  /*44f0*/  FMUL.FTZ R8, R8, UR45 ;  /* 0x0000002d08087c20 */ /* 0x000fe20008410000 */
[----:B------:R-:W-:-:S01]  /*4500*/  FFMA.FTZ R73, R26, UR45, -R69 ;  /* 0x0000002d1a497c23 */ /* 0x000fc20008010845 */
[----:B------:R-:W-:Y:S01]  /*4510*/  FFMA.FTZ R26, R27, UR45, -R69 ;  /* 0x0000002d1b1a7c23 */ /* 0x000fe20008010845 */
[----:B------:R-:W-:Y:S01]  /*4520*/  MUFU.EX2 R10, R10 ;  /* 0x0000000a000a7308 */ /* 0x000fe20000000800 */
[----:B------:R-:W-:-:S01]  /*4530*/  FFMA.FTZ R12, R28, UR45, -R9 ;  /* 0x0000002d1c0c7c23 */ /* 0x000fc20008010809 */
[----:B------:R-:W-:Y:S01]  /*4540*/  FFMA.FTZ R27, R30, UR45, -R69 ;  /* 0x0000002d1e1b7c23 */ /* 0x000fe20008010845 */
[----:B------:R-:W-:-:S01]  /*4550*/  FFMA.FTZ R13, R29, UR45, -R9 ;  /* 0x0000002d1d0d7c23 */ /* 0x000fc20008010809 */
[----:B------:R-:W-:Y:S01]  /*4560*/  FFMA.FTZ R30, R31, UR45, -R69 ;  /* 0x0000002d1f1e7c23 */ /* 0x000fe20008010845 */
[----:B------:R-:W-:-:S01]  /*4570*/  FFMA.FTZ R14, R32, UR45, -R9 ;  /* 0x0000002d200e7c23 */ /* 0x000fc20008010809 */
[----:B------:R-:W-:Y:S01]  /*4580*/  FFMA.FTZ R31, R34, UR45, -R69 ;  /* 0x0000002d221f7c23 */ /* 0x000fe20008010845 */
[----:B------:R-:W-:-:S01]  /*4590*/  FFMA.FTZ R15, R33, UR45, -R9 ;  /* 0x0000002d210f7c23 */ /* 0x000fc20008010809 */
[----:B------:R-:W0:Y:S01]  /*45a0*/  MUFU.EX2 R7, R7 ;  /* 0x0000000700077308 */ /* 0x000e220000000800 */
[----:B------:R-:W-:-:S01]  /*45b0*/  FFMA.FTZ R34, R35, UR45, -R69 ;  /* 0x0000002d23227c23 */ /* 0x000fc20008010845 */
[--C-:B------:R-:W-:Y:S01]  /*45c0*/  FFMA.FTZ R29, R45, UR45, -R9.reuse ;  /* 0x0000002d2d1d7c23 */ /* 0x100fe20008010809 */
        /* <DEDUP_REMOVED lines=14> */
[----:B0-----:R-:W-:-:S01]  /*46b0*/  FFMA.FTZ R4, R7, R4, R10 ;  /* 0x0000000407047223 */ /* 0x001fc2000001000a */
[--C-:B------:R-:W-:Y:S01]  /*46c0*/  FFMA.FTZ R54, R55, UR45, -R69.reuse ;  /* 0x0000002d37367c23 */ /* 0x100fe20008010845 */
[----:B------:R-:W-:-:S01]  /*46d0*/  FFMA.FTZ R55, R58, UR45, -R69 ;  /* 0x0000002d3a377c23 */ /* 0x000fc20008010845 */
[--C-:B------:R-:W-:Y:S01]  /*46e0*/  FFMA.FTZ R58, R59, UR45, -R69.reuse ;  /* 0x0000002d3b3a7c23 */ /* 0x100fe20008010845 */
[----:B------:R-:W-:-:S01]  /*46f0*/  FFMA.FTZ R59, R62, UR45, -R69 ;  /* 0x0000002d3e3b7c23 */ /* 0x000fc20008010845 */
[--C-:B------:R-:W-:Y:S01]  /*4700*/  FFMA.FTZ R62, R63, UR45, -R69.reuse ;  /* 0x0000002d3f3e7c23 */ /* 0x100fe20008010845 */
[----:B------:R-:W-:-:S01]  /*4710*/  FFMA.FTZ R63, R66, UR45, -R69 ;  /* 0x0000002d423f7c23 */ /* 0x000fc20008010845 */
[----:B------:R-:W0:Y:S01]  /*4720*/  MUFU.EX2 R11, R11 ;  /* 0x0000000b000b7308 */ /* 0x000e220000000800 */
[----:B------:R-:W-:-:S01]  /*4730*/  FFMA.FTZ R28, R44, UR45, -R9 ;  /* 0x0000002d2c1c7c23 */ /* 0x000fc20008010809 */
[--C-:B------:R-:W-:Y:S01]  /*4740*/  FFMA.FTZ R32, R48, UR45, -R9.reuse ;  /* 0x0000002d30207c23 */ /* 0x100fe20008010809 */
[----:B------:R-:W-:-:S01]  /*4750*/  FFMA.FTZ R33, R49, UR45, -R9 ;  /* 0x0000002d31217c23 */ /* 0x000fc20008010809 */
[--C-:B------:R-:W-:Y:S01]  /*4760*/  FFMA.FTZ R36, R52, UR45, -R9.reuse ;  /* 0x0000002d34247c23 */ /* 0x100fe20008010809 */
[----:B------:R-:W-:-:S01]  /*4770*/  FFMA.FTZ R44, R60, UR45, -R9 ;  /* 0x0000002d3c2c7c23 */ /* 0x000fc20008010809 */
[--C-:B------:R-:W-:Y:S01]  /*4780*/  FFMA.FTZ R48, R64, UR45, -R9.reuse ;  /* 0x0000002d40307c23 */ /* 0x100fe20008010809 */
[----:B------:R-:W-:-:S01]  /*4790*/  FFMA.FTZ R49, R65, UR45, -R9 ;  /* 0x0000002d41317c23 */ /* 0x000fc20008010809 */
[----:B------:R-:W2:Y:S01]  /*47a0*/  MUFU.EX2 R26, R26 ;  /* 0x0000001a001a7308 */ /* 0x000ea20000000800 */
[----:B-1----:R-:W-:-:S01]  /*47b0*/  FFMA.FTZ R5, R8, R5, R73 ;  /* 0x0000000508057223 */ /* 0x002fc20000010049 */
[--C-:B------:R-:W-:Y:S01]  /*47c0*/  FFMA.FTZ R60, R76, UR45, -R9.reuse ;  /* 0x0000002d4c3c7c23 */ /* 0x100fe20008010809 */
[----:B------:R-:W-:-:S01]  /*47d0*/  FFMA.FTZ R52, R68, UR45, -R9 ;  /* 0x0000002d44347c23 */ /* 0x000fc20008010809 */
[--C-:B------:R-:W-:Y:S01]  /*47e0*/  FFMA.FTZ R64, R80, UR45, -R9.reuse ;  /* 0x0000002d50407c23 */ /* 0x100fe20008010809 */
[----:B------:R-:W-:-:S01]  /*47f0*/  FFMA.FTZ R65, R81, UR45, -R9 ;  /* 0x0000002d51417c23 */ /* 0x000fc20008010809 */
[--C-:B------:R-:W-:Y:S01]  /*4800*/  FFMA.FTZ R68, R84, UR45, -R9.reuse ;  /* 0x0000002d54447c23 */ /* 0x100fe20008010809 */
[----:B------:R-:W-:-:S01]  /*4810*/  FFMA.FTZ R9, R85, UR45, -R9 ;  /* 0x0000002d55097c23 */ /* 0x000fc20008010809 */
[----:B------:R-:W-:-:S02]  /*4820*/  WARPGROUP.DEPBAR.LE gsb0, 0x0 ;  /* 0x00008000000079c5 */ /* 0x000fc40000010000 */
[----:B------:R-:W-:Y:S01]  /*4830*/  WARPGROUP.ARRIVE ;  /* 0x00000000000079c5 */ /* 0x000fe20000000000 */
[----:B------:R-:W1:Y:S01]  /*4840*/  MUFU.EX2 R12, R12 ;  /* 0x0000000c000c7308 */ /* 0x000e620000000800 */
[----:B0-----:R-:W-:-:S04]  /*4850*/  FADD.FTZ R77, R11, R4 ;  /* 0x000000040b4d7221 */ /* 0x001fc80000010000 */
[----:B------:R-:W-:Y:S01]  /*4860*/  QGMMA.64x96x32.F32.E4M3.E4M3 R88, R144, gdesc[UR4], R88, gsb0 ;  /* 0x0160000490587df3 */ /* 0x000fe20008000858 */
[----:B--2---:R-:W-:-:S01]  /*4870*/  FADD.FTZ R4, R26, R5 ;  /* 0x000000051a047221 */ /* 0x004fc20000010000 */
[----:B------:R-:W-:Y:S01]  /*4880*/  @!UP0 UIADD3 UR6, UR19, 0x19c40, URZ ;  /* 0x00019c4013068890 */ /* 0x000fe2000fffe03f */
[----:B------:R-:W0:Y:S03]  /*4890*/  MUFU.EX2 R27, R27 ;  /* 0x0000001b001b7308 */ /* 0x000e260000000800 */
[----:B------:R-:W-:-:S05]  /*48a0*/  @!UP0 UPRMT UR6, URZ, 0x654, UR6 ;  /* 0x000006543f068896 */ /* 0x000fca0008000006 */
[----:B------:R-:W2:Y:S01]  /*48b0*/  MUFU.EX2 R13, R13 ;  /* 0x0000000d000d7308 */ /* 0x000ea20000000800 */
[----:B-1----:R-:W-:-:S07]  /*48c0*/  FADD.FTZ R72, R12, R77 ;  /* 0x0000004d0c487221 */ /* 0x002fce0000010000 */
[----:B------:R-:W1:Y:S01]  /*48d0*/  MUFU.EX2 R30, R30 ;  /* 0x0000001e001e7308 */ /* 0x000e620000000800 */
[----:B0-----:R-:W-:-:S07]  /*48e0*/  FADD.FTZ R5, R27, R4 ;  /* 0x000000041b057221 */ /* 0x001fce0000010000 */
[----:B------:R-:W0:Y:S01]  /*48f0*/  MUFU.EX2 R14, R14 ;  /* 0x0000000e000e7308 */ /* 0x000e220000000800 */
[----:B--2---:R-:W-:-:S07]  /*4900*/  FADD.FTZ R77, R13, R72 ;  /* 0x000000480d4d7221 */ /* 0x004fce0000010000 */
[----:B------:R-:W2:Y:S01]  /*4910*/  MUFU.EX2 R31, R31 ;  /* 0x0000001f001f7308 */ /* 0x000ea20000000800 */
[----:B-1----:R-:W-:-:S07]  /*4920*/  FADD.FTZ R4, R30, R5 ;  /* 0x000000051e047221 */ /* 0x002fce0000010000 */
[----:B------:R-:W1:Y:S01]  /*4930*/  MUFU.EX2 R15, R15 ;  /* 0x0000000f000f7308 */ /* 0x000e620000000800 */
[----:B0-----:R-:W-:-:S07]  /*4940*/  FADD.FTZ R66, R14, R77 ;  /* 0x0000004d0e427221 */ /* 0x001fce0000010000 */
[----:B------:R-:W0:Y:S01]  /*4950*/  MUFU.EX2 R34, R34 ;  /* 0x0000002200227308 */ /* 0x000e220000000800 */
[----:B--2---:R-:W-:-:S07]  /*4960*/  FADD.FTZ R5, R31, R4 ;  /* 0x000000041f057221 */ /* 0x004fce0000010000 */
[----:B------:R-:W2:Y:S01]  /*4970*/  MUFU.EX2 R20, R20 ;  /* 0x0000001400147308 */ /* 0x000ea20000000800 */
[----:B-1----:R-:W-:-:S01]  /*4980*/  FADD.FTZ R77, R15, R66 ;  /* 0x000000420f4d7221 */ /* 0x002fc20000010000 */
[--C-:B------:R-:W-:Y:S01]  /*4990*/  FFMA.FTZ R66, R67, UR45, -R69.reuse ;  /* 0x0000002d43427c23 */ /* 0x100fe20008010845 */
[----:B------:R-:W-:-:S05]  /*49a0*/  FFMA.FTZ R67, R70, UR45, -R69 ;  /* 0x0000002d46437c23 */ /* 0x000fca0008010845 */
        /* <DEDUP_REMOVED lines=12> */
[----:B------:R-:W-:Y:S02]  /*4a70*/  WARPGROUP.DEPBAR.LE gsb0, 0x0 ;  /* 0x00008000000079c5 */ /* 0x000fe40000010000 */
[----:B------:R-:W-:-:S04]  /*4a80*/  WARPGROUP.ARRIVE ;  /* 0x00000000000079c5 */ /* 0x000fc80000000000 */
[----:B------:R-:W1:Y:S01]  /*4a90*/  MUFU.EX2 R42, R42 ;  /* 0x0000002a002a7308 */ /* 0x000e620000000800 */
[----:B0-----:R-:W-:-:S01]  /*4aa0*/  FADD.FTZ R5, R39, R4 ;  /* 0x0000000427057221 */ /* 0x001fc20000010000 */
[----:B------:R-:W-:Y:S06]  /*4ab0*/  QGMMA.64x96x32.F32.E4M3.E4M3 R88, R148, gdesc[UR8], R88, gsb0 ;  /* 0x0160000894587df3 */ /* 0x000fec0008000858 */
[----:B------:R-:W0:Y:S01]  /*4ac0*/  MUFU.EX2 R28, R28 ;  /* 0x0000001c001c7308 */ /* 0x000e220000000800 */
[----:B--2---:R-:W-:-:S01]  /*4ad0*/  FADD.FTZ R77, R25, R70 ;  /* 0x00000046194d7221 */ /* 0x004fc20000010000 */
[--C-:B------:R-:W-:Y:S01]  /*4ae0*/  FFMA.FTZ R70, R71, UR45, -R69.reuse ;  /* 0x0000002d47467c23 */ /* 0x100fe20008010845 */
[----:B------:R-:W-:-:S05]  /*4af0*/  FFMA.FTZ R71, R74, UR45, -R69 ;  /* 0x0000002d4a477c23 */ /* 0x000fca0008010845 */
        /* <DEDUP_REMOVED lines=15> */
[----:B0-----:R-:W-:-:S01]  /*4bf0*/  FADD.FTZ R77, R33, R72 ;  /* 0x00000048214d7221 */ /* 0x001fc20000010000 */
[----:B------:R-:W-:-:S06]  /*4c00*/  FFMA.FTZ R72, R75, UR45, -R69 ;  /* 0x0000002d4b487c23 */ /* 0x000fcc0008010845 */
[----:B------:R-:W0:Y:S01]  /*4c10*/  MUFU.EX2 R51, R51 ;  /* 0x0000003300337308 */ /* 0x000e220000000800 */
[----:B--2---:R-:W-:-:S07]  /*4c20*/  FADD.FTZ R4, R50, R5 ;  /* 0x0000000532047221 */ /* 0x004fce0000010000 */
[----:B------:R-:W2:Y:S01]  /*4c30*/  MUFU.EX2 R37, R37 ;  /* 0x0000002500257308 */ /* 0x000ea20000000800 */
[----:B-1----:R-:W-:-:S07]  /*4c40*/  FADD.FTZ R74, R36, R77 ;  /* 0x0000004d244a7221 */ /* 0x002fce0000010000 */
[----:B------:R-:W1:Y:S01]  /*4c50*/  MUFU.EX2 R54, R54 ;  /* 0x0000003600367308 */ /* 0x000e620000000800 */
[----:B0-----:R-:W-:-:S07]  /*4c60*/  FADD.FTZ R5, R51, R4 ;  /* 0x0000000433057221 */ /* 0x001fce0000010000 */
[----:B------:R-:W0:Y:S01]  /*4c70*/  MUFU.EX2 R40, R40 ;  /* 0x0000002800287308 */ /* 0x000e220000000800 */
[----:B--2---:R-:W-:-:S01]  /*4c80*/  FADD.FTZ R75, R37, R74 ;  /* 0x0000004a254b7221 */ /* 0x004fc20000010000 */
[----:B------:R-:W-:-:S06]  /*4c90*/  FFMA.FTZ R74, R78, UR45, -R69 ;  /* 0x0000002d4e4a7c23 */ /* 0x000fcc0008010845 */
[----:B------:R-:W2:Y:S01]  /*4ca0*/  MUFU.EX2 R55, R55 ;  /* 0x0000003700377308 */ /* 0x000ea20000000800 */
[----:B-1----:R-:W-:-:S01]  /*4cb0*/  FADD.FTZ R4, R54, R5 ;  /* 0x0000000536047221 */ /* 0x002fc20000010000 */
[----:B------:R-:W-:Y:S02]  /*4cc0*/  WARPGROUP.DEPBAR.LE gsb0, 0x0 ;  /* 0x00008000000079c5 */ /* 0x000fe40000010000 */
[----:B------:R-:W-:Y:S04]  /*4cd0*/  @!P1 SYNCS.ARRIVE.TRANS64.RED.A1T0 RZ, [UR6], RZ ;  /* 0x000000ffffff99a7 */ /* 0x000fe80008100406 */
        /* <DEDUP_REMOVED lines=19> */
[----:B-1----:R-:W-:-:S01]  /*4e10*/  FADD.FTZ R78, R48, R77 ;  /* 0x0000004d304e7221 */ /* 0x002fc20000010000 */
[----:B------:R-:W-:-:S06]  /*4e20*/  FFMA.FTZ R77, R83, UR45, -R69 ;  /* 0x0000002d534d7c23 */ /* 0x000fcc0008010845 */
        /* <DEDUP_REMOVED lines=44> */
[----:B0-----:R-:W-:-:S03]  /*50f0*/  FADD.FTZ R4, R9, R4 ;  /* 0x0000000409047221 */ /* 0x001fc60000010000 */
[----:B--2---:R-:W-:Y:S01]  /*5100*/  FADD.FTZ R5, R69, R79 ;  /* 0x0000004f45057221 */ /* 0x004fe20000010000 */
[----:B------:R-:W-:Y:S06]  /*5110*/  @!P0 BRA `(.L_x_141) ;  /* 0x0000000000048947 */ /* 0x000fec0003800000 */
[----:B------:R-:W-:Y:S01]  /*5120*/  BPT.TRAP 0x1 ;  /* 0x000000040000795c */ /* 0x000fe20000300000 */
.L_x_141:
[----:B------:R-:W-:Y:S01]  /*5130*/  R2UR UR7, R2 ;  /* 0x00000000020772ca */ /* 0x000fe200000e0000 */
[----:B------:R-:W-:Y:S01]  /*5140*/  UIADD3 UR6, UR14, 0x19c60, URZ ;  /* 0x00019c600e067890 */ /* 0x000fe2000fffe03f */
[----:B------:R-:W-:Y:S01]  /*5150*/  ISETP.LT.AND P1, PT, RZ, UR46, PT ;  /* 0x0000002eff007c0c */ /* 0x000fe2000bf21270 */
[----:B------:R-:W-:Y:S01]  /*5160*/  UMOV UR17, UR37 ;  /* 0x0000002500117c82 */ /* 0x000fe20008000000 */
[----:B------:R-:W-:Y:S01]  /*5170*/  F2FP.SATFINITE.E4M3.F32.PACK_AB_MERGE_C R12, R13, R12, RZ ;  /* 0x0000000c0d0c723e */ /* 0x000fe200048070ff */
[----:B------:R-:W-:Y:S01]  /*5180*/  UMOV UR18, UR36 ;  /* 0x0000002400127c82 */ /* 0x000fe20008000000 */
[----:B------:R-:W-:Y:S01]  /*5190*/  F2FP.SATFINITE.E4M3.F32.PACK_AB_MERGE_C R27, R30, R27, RZ ;  /* 0x0000001b1e1b723e */ /* 0x000fe200048070ff */
[-C--:B------:R-:W-:Y:S01]  /*51a0*/  FMUL.FTZ R88, R88, R7.reuse ;  /* 0x0000000758587220 */ /* 0x080fe20000410000 */
[----:B------:R-:W-:Y:S01]  /*51b0*/  F2FP.SATFINITE.E4M3.F32.PACK_AB_MERGE_C R20, R21, R20, RZ ;  /* 0x000000141514723e */ /* 0x000fe200048070ff */
[----:B------:R-:W-:Y:S01]  /*51c0*/  FMUL.FTZ R89, R89, R7 ;  /* 0x0000000759597220 */ /* 0x000fe20000410000 */
[----:B------:R-:W-:Y:S01]  /*51d0*/  F2FP.SATFINITE.E4M3.F32.PACK_AB_MERGE_C R35, R38, R35, RZ ;  /* 0x000000232623723e */ /* 0x000fe200048070ff */
[----:B------:R-:W-:Y:S01]  /*51e0*/  FMUL.FTZ R92, R92, R7 ;  /* 0x000000075c5c7220 */ /* 0x000fe20000410000 */
[----:B------:R-:W-:Y:S01]  /*51f0*/  F2FP.SATFINITE.E4M3.F32.PACK_AB_MERGE_C R28, R29, R28, RZ ;  /* 0x0000001c1d1c723e */ /* 0x000fe200048070ff */
[----:B------:R-:W-:Y:S01]  /*5200*/  UPRMT UR6, UR7, 0x654, UR6 ;  /* 0x0000065407067896 */ /* 0x000fe20008000006 */
[----:B------:R-:W-:Y:S01]  /*5210*/  F2FP.SATFINITE.E4M3.F32.PACK_AB_MERGE_C R43, R46, R43, RZ ;  /* 0x0000002b2e2b723e */ /* 0x000fe200048070ff */
[----:B------:R-:W-:Y:S01]  /*5220*/  UIADD3 UR7, UR46, -0x1, URZ ;  /* 0xffffffff2e077890 */ /* 0x000fe2000fffe03f */
[----:B------:R-:W-:Y:S01]  /*5230*/  F2FP.SATFINITE.E4M3.F32.PACK_AB_MERGE_C R36, R37, R36, RZ ;  /* 0x000000242524723e */ /* 0x000fe200048070ff */
[----:B------:R-:W-:Y:S01]  /*5240*/  FMUL.FTZ R93, R93, R7 ;  /* 0x000000075d5d7220 */ /* 0x000fe20000410000 */
[----:B------:R-:W-:Y:S01]  /*5250*/  F2FP.SATFINITE.E4M3.F32.PACK_AB_MERGE_C R51, R54, R51, RZ ;  /* 0x000000333633723e */ /* 0x000fe200048070ff */
[-C--:B------:R-:W-:Y:S01]  /*5260*/  FMUL.FTZ R96, R96, R7.reuse ;  /* 0x0000000760607220 */ /* 0x080fe20000410000 */
[----:B------:R-:W-:Y:S01]  /*5270*/  F2FP.SATFINITE.E4M3.F32.PACK_AB_MERGE_C R44, R45, R44, RZ ;  /* 0x0000002c2d2c723e */ /* 0x000fe200048070ff */
[----:B------:R-:W-:Y:S01]  /*5280*/  FMUL.FTZ R97, R97, R7 ;  /* 0x0000000761617220 */ /* 0x000fe20000410000 */
[----:B------:R-:W-:Y:S01]  /*5290*/  F2FP.SATFINITE.E4M3.F32.PACK_AB_MERGE_C R59, R62, R59, RZ ;  /* 0x0000003b3e3b723e */ /* 0x000fe200048070ff */
[----:B------:R-:W-:Y:S01]  /*52a0*/  SYNCS.ARRIVE.TRANS64.RED.A1T0 RZ, [UR6], RZ ;  /* 0x000000ffffff79a7 */ /* 0x000fe20008100406 */
[----:B------:R-:W-:Y:S01]  /*52b0*/  F2FP.SATFINITE.E4M3.F32.PACK_AB_MERGE_C R52, R53, R52, RZ ;  /* 0x000000343534723e */ /* 0x000fe200048070ff */
[----:B------:R-:W-:Y:S01]  /*52c0*/  UMOV UR46, UR7 ;  /* 0x00000007002e7c82 */ /* 0x000fe20008000000 */
[----:B------:R-:W-:Y:S01]  /*52d0*/  F2FP.SATFINITE.E4M3.F32.PACK_AB_MERGE_C R67, R70, R67, RZ ;  /* 0x000000434643723e */ /* 0x000fe200048070ff */
[-C--:B------:R-:W-:Y:S01]  /*52e0*/  FMUL.FTZ R100, R100, R7.reuse ;  /* 0x0000000764647220 */ /* 0x080fe20000410000 */
        /* <DEDUP_REMOVED lines=64> */
.L_x_132:
[----:B------:R-:W-:Y:S06]  /*56f0*/  BAR.ARV 0x8, 0x1a0 ;  /* 0x0206800000007b1d */ /* 0x000fec0000002000 */
[----:B------:R-:W-:Y:S05]  /*5700*/  @!P0 BRA `(.L_x_143) ;  /* 0x0000000000048947 */ /* 0x000fea0003800000 */
[----:B------:R-:W-:Y:S01]  /*5710*/  BPT.TRAP 0x1 ;  /* 0x000000040000795c */ /* 0x000fe20000300000 */
.L_x_143:
[----:B------:R-:W-:Y:S02]  /*5720*/  IMAD.U32 R7, RZ, RZ, UR36 ;  /* 0x00000024ff077e24 */ /* 0x000fe4000f8e00ff */
[----:B------:R-:W-:Y:S02]  /*5730*/  IMAD.U32 R8, RZ, RZ, UR37 ;  /* 0x00000025ff087e24 */ /* 0x000fe4000f8e00ff */
[----:B------:R-:W-:-:S03]  /*5740*/  IMAD R20, R7, 0x8, R0 ;  /* 0x0000000807147824 */ /* 0x000fc600078e0200 */
[----:B------:R-:W-:-:S04]  /*5750*/  SHF.L.U32 R7, R8, 0x1f, RZ ;  /* 0x0000001f08077819 */ /* 0x000fc800000006ff */
[----:B------:R0:W1:Y:S01]  /*5760*/  SYNCS.PHASECHK.TRANS64.TRYWAIT P1, [R20+URZ+0x19c50], R7 ;  /* 0x019c5007140075a7 */ /* 0x000062000802017f */
[----:B------:R-:W-:Y:S05]  /*5770*/  @!P0 BRA `(.L_x_144) ;  /* 0x0000000000048947 */ /* 0x000fea0003800000 */
[----:B------:R-:W-:Y:S01]  /*5780*/  BPT.TRAP 0x1 ;  /* 0x000000040000795c */ /* 0x000fe20000300000 */
.L_x_144:
[----:B------:R-:W-:Y:S01]  /*5790*/  VIADD R0, R0, 0x3000 ;  /* 0x0000300000007836 */ /* 0x000fe20000000000 */
[----:B-1----:R-:W-:Y:S06]  /*57a0*/  @P1 BRA `(.L_x_145) ;  /* 0x0000000000081947 */ /* 0x002fec0003800000 */
[----:B------:R-:W1:Y:S02]  /*57b0*/  SYNCS.PHASECHK.TRANS64.TRYWAIT P1, [R20+URZ+0x19c50], R7 ;  /* 0x019c5007140075a7 */ /* 0x000e64000802017f */
[----:B-1----:R-:W-:Y:S05]  /*57c0*/  @!P1 BRA `(.L_x_146) ;  /* 0x0000006c00949947 */ /* 0x002fea0003800000 */
.L_x_145:
[----:B------:R-:W-:Y:S05]  /*57d0*/  WARPSYNC.ALL ;  /* 0x0000000000007948 */ /* 0x000fea0003800000 */
[----:B------:R-:W-:Y:S01]  /*57e0*/  ULDC.64 UR10, c[0x0][0x9a0] ;  /* 0x00026800000a7ab9 */ /* 0x000fe20000000a00 */
[----:B------:R-:W-:Y:S01]  /*57f0*/  SHF.R.U32.HI R0, RZ, 0x4, R0 ;  /* 0x00000004ff007819 */ /* 0x000fe20000011600 */
[----:B------:R-:W-:Y:S01]  /*5800*/  UISETP.NE.U32.AND UP0, UPT, UR10, URZ, UPT ;  /* 0x0000003f0a00728c */ /* 0x000fe2000bf05070 */
[----:B------:R-:W-:Y:S01]  /*5810*/  IMAD.U32 R9, RZ, RZ, UR36 ;  /* 0x00000024ff097e24 */ /* 0x000fe2000f8e00ff */
[----:B------:R-:W-:Y:S01]  /*5820*/  WARPGROUP.ARRIVE ;  /* 0x00000000000079c5 */ /* 0x000fe20000000000 */
[----:B------:R-:W-:Y:S01]  /*5830*/  LOP3.LUT R0, R0, 0x3fff, RZ, 0xc0, !PT ;  /* 0x00003fff00007812 */ /* 0x000fe200078ec0ff */
[----:B------:R-:W-:Y:S01]  /*5840*/  UISETP.NE.AND.EX UP0, UPT, UR11, URZ, UPT, UP0 ;  /* 0x0000003f0b00728c */ /* 0x000fe2000bf05300 */
[----:B01----:R-:W-:-:S02]  /*5850*/  IMAD.MOV.U32 R7, RZ, RZ, 0x3f800000 ;  /* 0x3f800000ff077424 */ /* 0x003fc400078e00ff */
[----:B------:R-:W-:-:S03]  /*5860*/  LOP3.LUT R0, R0, 0x10000, RZ, 0xfc, !PT ;  /* 0x0001000000007812 */ /* 0x000fc600078efcff */
[----:B------:R-:W-:Y:S02]  /*5870*/  PLOP3.LUT P1, PT, PT, PT, UP0, 0x80, 0x0 ;  /* 0x000000000000781c */ /* 0x000fe40003f2f008 */
[----:B------:R-:W-:Y:S02]  /*5880*/  IMAD R8, R9, 0x300, R0 ;  /* 0x0000030009087824 */ /* 0x000fe400078e0200 */
[----:B------:R-:W-:Y:S01]  /*5890*/  IMAD.MOV.U32 R9, RZ, RZ, 0x40000040 ;  /* 0x40000040ff097424 */ /* 0x000fe200078e00ff */
[----:B------:R-:W-:Y:S01]  /*58a0*/  @UP0 ULDC.64 UR8, c[0x0][0x9c8] ;  /* 0x0002720000080ab9 */ /* 0x000fe20000000a00 */
[----:B------:R-:W-:Y:S01]  /*58b0*/  @UP0 ULDC.64 UR12, c[0x0][0x9d0] ;  /* 0x00027400000c0ab9 */ /* 0x000fe20000000a00 */
[----:B------:R-:W-:Y:S02]  /*58c0*/  @UP0 UIMAD UR6, UR39, UR8, URZ ;  /* 0x00000008270602a4 */ /* 0x000fe4000f8e023f */
[----:B------:R-:W-:Y:S01]  /*58d0*/  R2UR UR7, R9 ;  /* 0x00000000090772ca */ /* 0x000fe200000e0000 */
[----:B------:R-:W-:-:S02]  /*58e0*/  @UP0 UIMAD.WIDE.U32 UR4, UR40, UR8, URZ ;  /* 0x00000008280402a5 */ /* 0x000fc4000f8e003f */
[----:B------:R-:W-:Y:S02]  /*58f0*/  @UP0 UIMAD UR9, UR40, UR9, UR6 ;  /* 0x00000009280902a4 */ /* 0x000fe4000f8e0206 */
[----:B------:R-:W-:Y:S01]  /*5900*/  R2UR UR6, R8 ;  /* 0x00000000080672ca */ /* 0x000fe200000e0000 */
[----:B------:R-:W-:Y:S02]  /*5910*/  @UP0 USHF.R.S32.HI UR8, URZ, 0x1f, UR42 ;  /* 0x0000001f3f080899 */ /* 0x000fe4000801142a */
[----:B------:R-:W-:Y:S02]  /*5920*/  @UP0 UIADD3 UR5, UR5, UR9, URZ ;  /* 0x0000000905050290 */ /* 0x000fe4000fffe03f */
[----:B------:R-:W-:Y:S02]  /*5930*/  @UP0 UIMAD UR8, UR8, UR12, URZ ;  /* 0x0000000c080802a4 */ /* 0x000fe4000f8e023f */
[----:B------:R-:W-:Y:S02]  /*5940*/  @UP0 UIMAD.WIDE.U32 UR4, UR42, UR12, UR4 ;  /* 0x0000000c2a0402a5 */ /* 0x000fe4000f8e0004 */
[----:B------:R-:W-:-:S07]  /*5950*/  @UP0 UIMAD UR8, UR42, UR13, UR8 ;  /* 0x0000000d2a0802a4 */ /* 0x000fce000f8e0208 */
[----:B------:R-:W-:Y:S01]  /*5960*/  QGMMA.64x96x32.F32.E4M3.E4M3 R88, R136, gdesc[UR4], R88, gsb0 ;  /* 0x0160000488587df3 */ /* 0x000fe20008000858 */
[----:B------:R-:W-:Y:S02]  /*5970*/  @UP0 UIADD3 UR5, UR5, UR8, URZ ;  /* 0x0000000805050290 */ /* 0x000fe4000fffe03f */
[----:B------:R-:W-:-:S04]  /*5980*/  @UP0 ULEA UR6, UP1, UR4, UR10, 0x2 ;  /* 0x0000000a04060291 */ /* 0x000fc8000f82103f */
[----:B------:R-:W-:-:S03]  /*5990*/  @UP0 ULEA.HI.X UR5, UR4, UR11, UR5, 0x2, UP1 ;  /* 0x0000000b04050291 */ /* 0x000fc600088f1405 */
[----:B------:R-:W-:Y:S02]  /*59a0*/  @UP0 UMOV UR4, UR6 ;  /* 0x0000000600040c82 */ /* 0x000fe40008000000 */
[----:B------:R-:W-:Y:S02]  /*59b0*/  IMAD.U32 R12, RZ, RZ, UR4 ;  /* 0x00000004ff0c7e24 */ /* 0x000fe4000f8e00ff */
[----:B------:R-:W-:-:S05]  /*59c0*/  IMAD.U32 R13, RZ, RZ, UR5 ;  /* 0x00000005ff0d7e24 */ /* 0x000fca000f8e00ff */
[----:B------:R0:W2:Y:S01]  /*59d0*/  @P1 LDG.E R7, desc[UR54][R12.64] ;  /* 0x000000360c071981 */ /* 0x0000a2000c1e1900 */
[----:B------:R-:W-:Y:S02]  /*59e0*/  VIADD R10, R8, 0x2 ;  /* 0x00000002080a7836 */ /* 0x000fe40000000000 */
[----:B------:R-:W-:-:S03]  /*59f0*/  IMAD.MOV.U32 R11, RZ, RZ, 0x40000040 ;  /* 0x40000040ff0b7424 */ /* 0x000fc600078e00ff */
[----:B------:R-:W-:Y:S02]  /*5a00*/  R2UR UR6, R10 ;  /* 0x000000000a0672ca */ /* 0x000fe400000e0000 */
[----:B------:R-:W-:Y:S01]  /*5a10*/  R2UR UR7, R11 ;  /* 0x000000000b0772ca */ /* 0x000fe200000e0000 */
[----:B------:R-:W-:Y:S02]  /*5a20*/  VIADD R10, R8, 0x4 ;  /* 0x00000004080a7836 */ /* 0x000fe40000000000 */
[----:B------:R-:W-:Y:S01]  /*5a30*/  IMAD.MOV.U32 R11, RZ, RZ, 0x40000040 ;  /* 0x40000040ff0b7424 */ /* 0x000fe200078e00ff */
[----:B------:R-:W-:Y:S02]  /*5a40*/  WARPGROUP.DEPBAR.LE gsb0, 0x0 ;  /* 0x00008000000079c5 */ /* 0x000fe40000010000 */
[----:B------:R-:W-:-:S07]  /*5a50*/  WARPGROUP.ARRIVE ;  /* 0x00000000000079c5 */ /* 0x000fce0000000000 */
[----:B------:R-:W-:Y:S01]  /*5a60*/  QGMMA.64x96x32.F32.E4M3.E4M3 R88, R140, gdesc[UR4], R88, gsb0 ;  /* 0x016000048c587df3 */ /* 0x000fe20008000858 */
[----:B------:R-:W-:Y:S02]  /*5a70*/  R2UR UR6, R10 ;  /* 0x000000000a0672ca */ /* 0x000fe400000e0000 */
[----:B------:R-:W-:Y:S01]  /*5a80*/  R2UR UR7, R11 ;  /* 0x000000000b0772ca */ /* 0x000fe200000e0000 */
[----:B------:R-:W-:Y:S01]  /*5a90*/  VIADD R8, R8, 0x6 ;  /* 0x0000000608087836 */ /* 0x000fe20000000000 */
[----:B------:R-:W1:Y:S01]  /*5aa0*/  SHFL.BFLY PT, R11, R4, 0x2, 0x1f ;  /* 0x0c401f00040b7f89 */ /* 0x000e6200000e0000 */
[----:B------:R-:W-:-:S03]  /*5ab0*/  IMAD.MOV.U32 R9, RZ, RZ, 0x40000040 ;  /* 0x40000040ff097424 */ /* 0x000fc600078e00ff */
[----:B------:R-:W3:Y:S01]  /*5ac0*/  SHFL.BFLY PT, R10, R5, 0x2, 0x1f ;  /* 0x0c401f00050a7f89 */ /* 0x000ee200000e0000 */
[----:B------:R-:W-:Y:S02]  /*5ad0*/  WARPGROUP.DEPBAR.LE gsb0, 0x0 ;  /* 0x00008000000079c5 */ /* 0x000fe40000010000 */
[----:B------:R-:W-:-:S06]  /*5ae0*/  WARPGROUP.ARRIVE ;  /* 0x00000000000079c5 */ /* 0x000fcc0000000000 */
[----:B------:R-:W-:Y:S01]  /*5af0*/  QGMMA.64x96x32.F32.E4M3.E4M3 R88, R144, gdesc[UR4], R88, gsb0 ;  /* 0x0160000490587df3 */ /* 0x000fe20008000858 */
[----:B------:R-:W-:Y:S02]  /*5b00*/  R2UR UR6, R8 ;  /* 0x00000000080672ca */ /* 0x000fe400000e0000 */
[----:B------:R-:W-:Y:S01]  /*5b10*/  R2UR UR7, R9 ;  /* 0x00000000090772ca */ /* 0x000fe200000e0000 */
[----:B-1----:R-:W-:-:S01]  /*5b20*/  FADD.FTZ R11, R11, R4 ;  /* 0x000000040b0b7221 */ /* 0x002fc20000010000 */
[----:B---3--:R-:W-:-:S04]  /*5b30*/  FADD.FTZ R10, R10, R5 ;  /* 0x000000050a0a7221 */ /* 0x008fc80000010000 */
[----:B------:R-:W0:Y:S04]  /*5b40*/  SHFL.BFLY PT, R0, R11, 0x1, 0x1f ;  /* 0x0c201f000b007f89 */ /* 0x000e2800000e0000 */
[----:B------:R-:W1:Y:S01]  /*5b50*/  SHFL.BFLY PT, R9, R10, 0x1, 0x1f ;  /* 0x0c201f000a097f89 */ /* 0x000e6200000e0000 */
[----:B------:R-:W-:Y:S02]  /*5b60*/  IMAD.MOV.U32 R8, RZ, RZ, RZ ;  /* 0x000000ffff087224 */ /* 0x000fe400078e00ff */
[----:B0-----:R-:W-:Y:S01]  /*5b70*/  FADD.FTZ R13, R11, R0 ;  /* 0x000000000b0d7221 */ /* 0x001fe20000010000 */
[----:B-1----:R-:W-:-:S04]  /*5b80*/  FADD.FTZ R15, R10, R9 ;  /* 0x000000090a0f7221 */ /* 0x002fc80000010000 */
        /* <DEDUP_REMOVED lines=8> */
[----:B------:R0:W-:Y:S01]  /*5c10*/  @P1 MUFU.RCP R8, R13 ;  /* 0x0000000d00081308 */ /* 0x0001e20000001000 */
[----:B------:R-:W-:Y:S01]  /*5c20*/  FSETP.NE.FTZ.AND P1, PT, R15, RZ, PT ;  /* 0x000000ff0f00720b */ /* 0x000fe20003f35000 */
[----:B------:R-:W-:-:S06]  /*5c30*/  IMAD.MOV.U32 R12, RZ, RZ, RZ ;  /* 0x000000ffff0c7224 */ /* 0x000fcc00078e00ff */
[----:B------:R-:W1:Y:S08]  /*5c40*/  @P2 MUFU.LG2 R9, R14 ;  /* 0x0000000e00092308 */ /* 0x000e700000000c00 */
[----:B------:R-:W3:Y:S08]  /*5c50*/  @P3 MUFU.LG2 R11, R21 ;  /* 0x00000015000b3308 */ /* 0x000ef00000000c00 */
[----:B------:R-:W4:Y:S01]  /*5c60*/  @P1 MUFU.RCP R12, R15 ;  /* 0x0000000f000c1308 */ /* 0x000f220000001000 */
[----:B------:R-:W-:-:S02]  /*5c70*/  IMAD.U32 R10, RZ, RZ, UR45 ;  /* 0x0000002dff0a7e24 */ /* 0x000fc4000f8e00ff */
[----:B------:R-:W-:Y:S02]  /*5c80*/  IMAD.U32 R5, RZ, RZ, UR45 ;  /* 0x0000002dff057e24 */ /* 0x000fe4000f8e00ff */
[----:B0-----:R-:W-:Y:S01]  /*5c90*/  @P3 FMUL.FTZ R13, R10, 0.69314718246459960938 ;  /* 0x3f3172180a0d3820 */ /* 0x001fe20000410000 */
[----:B-1----:R-:W-:Y:S01]  /*5ca0*/  @P2 FMUL.FTZ R10, R9, 0.69314718246459960938 ;  /* 0x3f317218090a2820 */ /* 0x002fe20000410000 */
[----:B------:R-:W-:Y:S01]  /*5cb0*/  @P2 FMUL.FTZ R5, R5, 0.69314718246459960938 ;  /* 0x3f31721805052820 */ /* 0x000fe20000410000 */
[----:B---3--:R-:W-:Y:S01]  /*5cc0*/  @P3 FMUL.FTZ R14, R11, 0.69314718246459960938 ;  /* 0x3f3172180b0e3820 */ /* 0x008fe20000410000 */
[----:B------:R-:W-:Y:S02]  /*5cd0*/  IMAD.MOV.U32 R0, RZ, RZ, -0x800000 ;  /* 0xff800000ff007424 */ /* 0x000fe400078e00ff */
[----:B--2---:R-:W-:Y:S01]  /*5ce0*/  FMUL.FTZ R8, R8, R7 ;  /* 0x0000000708087220 */ /* 0x004fe20000410000 */
[----:B------:R-:W-:Y:S02]  /*5cf0*/  IMAD.MOV.U32 R4, RZ, RZ, -0x800000 ;  /* 0xff800000ff047424 */ /* 0x000fe400078e00ff */
[----:B------:R-:W-:Y:S01]  /*5d00*/  @P2 FFMA.FTZ R0, R5, R6, R10 ;  /* 0x0000000605002223 */ /* 0x000fe2000001000a */
[----:B------:R-:W-:-:S01]  /*5d10*/  @P3 FFMA.FTZ R4, R13, R3, R14 ;  /* 0x000000030d043223 */ /* 0x000fc2000001000e */
[----:B----4-:R-:W-:Y:S01]  /*5d20*/  FMUL.FTZ R7, R12, R7 ;  /* 0x000000070c077220 */ /* 0x010fe20000410000 */
[----:B------:R-:W-:-:S02]  /*5d30*/  WARPGROUP.DEPBAR.LE gsb0, 0x0 ;  /* 0x00008000000079c5 */ /* 0x000fc40000010000 */
[----:B------:R-:W-:Y:S05]  /*5d40*/  @!P0 BRA `(.L_x_147) ;  /* 0x0000000000048947 */ /* 0x000fea0003800000 */
[----:B------:R-:W-:Y:S01]  /*5d50*/  BPT.TRAP 0x1 ;  /* 0x000000040000795c */ /* 0x000fe20000300000 */
.L_x_147:
[----:B------:R-:W-:Y:S01]  /*5d60*/  VIADD R3, R20, 0x19c60 ;  /* 0x00019c6014037836 */ /* 0x000fe20000000000 */
[----:B------:R-:W-:Y:S01]  /*5d70*/  UIADD3 UR36, UR36, 0x1, URZ ;  /* 0x0000000124247890 */ /* 0x000fe2000fffe03f */
[-C--:B------:R-:W-:Y:S01]  /*5d80*/  FMUL.FTZ R64, R88, R8.reuse ;  /* 0x0000000858407220 */ /* 0x080fe20000410000 */
[-C--:B------:R-:W-:Y:S01]  /*5d90*/  FMUL.FTZ R60, R89, R8.reuse ;  /* 0x00000008593c7220 */ /* 0x080fe20000410000 */
[-C--:B------:R-:W-:Y:S01]  /*5da0*/  FMUL.FTZ R61, R92, R8.reuse ;  /* 0x000000085c3d7220 */ /* 0x080fe20000410000 */
[----:B------:R-:W-:Y:S01]  /*5db0*/  PRMT R3, R2, 0x654, R3 ;  /* 0x0000065402037816 */ /* 0x000fe20000000003 */
[----:B------:R-:W-:Y:S01]  /*5dc0*/  UISETP.NE.AND UP0, UPT, UR36, 0x2, UPT ;  /* 0x000000022400788c */ /* 0x000fe2000bf05270 */
[-C--:B------:R-:W-:Y:S01]  /*5dd0*/  FMUL.FTZ R57, R93, R8.reuse ;  /* 0x000000085d397220 */ /* 0x080fe20000410000 */
[-C--:B------:R-:W-:Y:S01]  /*5de0*/  FMUL.FTZ R56, R96, R8.reuse ;  /* 0x0000000860387220 */ /* 0x080fe20000410000 */
[----:B------:R0:W-:Y:S01]  /*5df0*/  SYNCS.ARRIVE.TRANS64.RED.A1T0 RZ, [R3+URZ], RZ ;  /* 0x000000ff03ff79a7 */ /* 0x0001e2000810043f */
        /* <DEDUP_REMOVED lines=19> */
[----:B------:R-:W-:Y:S01]  /*5f30*/  USEL UR4, URZ, 0x1, UP0 ;  /* 0x000000013f047887 */ /* 0x000fe20008000000 */
        /* <DEDUP_REMOVED lines=19> */
[----:B------:R-:W-:Y:S01]  /*6070*/  PLOP3.LUT P0, PT, PT, PT, PT, 0x8, 0x0 ;  /* 0x000000000000781c */ /* 0x000fe20003f0e170 */
[-C--:B------:R-:W-:Y:S01]  /*6080*/  FMUL.FTZ R13, R127, R7.reuse ;  /* 0x000000077f0d7220 */ /* 0x080fe20000410000 */
[-C--:B------:R-:W-:Y:S01]  /*6090*/  FMUL.FTZ R12, R130, R7.reuse ;  /* 0x00000007820c7220 */ /* 0x080fe20000410000 */
[-C--:B------:R-:W-:Y:S01]  /*60a0*/  FMUL.FTZ R8, R131, R7.reuse ;  /* 0x0000000783087220 */ /* 0x080fe20000410000 */
[-C--:B------:R-:W-:Y:S01]  /*60b0*/  FMUL.FTZ R9, R134, R7.reuse ;  /* 0x0000000786097220 */ /* 0x080fe20000410000 */
[----:B------:R-:W-:Y:S01]  /*60c0*/  FMUL.FTZ R135, R135, R7 ;  /* 0x0000000787877220 */ /* 0x000fe20000410000 */
[----:B------:R-:W-:-:S02]  /*60d0*/  UIADD3 UR38, UR38, 0x1, URZ ;  /* 0x0000000126267890 */ /* 0x000fc4000fffe03f */
[----:B------:R-:W-:Y:S02]  /*60e0*/  USEL UR36, UR36, URZ, UP0 ;  /* 0x0000003f24247287 */ /* 0x000fe40008000000 */
[----:B0-----:R-:W-:-:S12]  /*60f0*/  ULOP3.LUT UR37, UR37, UR4, URZ, 0x3c, !UPT ;  /* 0x0000000425257292 */ /* 0x001fd8000f8e3c3f */
.L_x_125:
[----:B------:R-:W0:Y:S01]  /*6100*/  S2R R3, SR_CgaCtaId ;  /* 0x0000000000037919 */ /* 0x000e220000008800 */
[----:B------:R-:W-:Y:S01]  /*6110*/  MOV R2, 0x400 ;  /* 0x0000040000027802 */ /* 0x000fe20000000f00 */
[----:B------:R-:W-:Y:S01]  /*6120*/  BSSY B0, `(.L_x_148) ;  /* 0x00001cc000007945 */ /* 0x000fe20003800000 */
[----:B------:R-:W-:Y:S02]  /*6130*/  BAR.SYNC.DEFER_BLOCKING 0x5, 0x200 ;  /* 0x0148000000007b1d */ /* 0x000fe40000010000 */
[----:B0-----:R-:W-:-:S05]  /*6140*/  LEA R2, R3, R2, 0x18 ;  /* 0x0000000203027211 */ /* 0x001fca00078ec0ff */
[----:B------:R-:W0:Y:S02]  /*6150*/  LDS.128 R40, [R2+0x19cd0] ;  /* 0x019cd00002287984 */ /* 0x000e240000000c00 */
[----:B0-----:R-:W-:Y:S01]  /*6160*/  R2UR UR5, R42 ;  /* 0x000000002a0572ca */ /* 0x001fe200000e0000 */
[----:B------:R-:W-:Y:S06]  /*6170*/  BAR.ARV 0x4, 0x200 ;  /* 0x0108000000007b1d */ /* 0x000fec0000002000 */
[----:B------:R-:W-:Y:S08]  /*6180*/  @P0 BRA `(.L_x_149) ;  /* 0x0000001400140947 */ /* 0x000ff00003800000 */
[----:B------:R-:W0:Y:S01]  /*6190*/  S2R R63, SR_TID.X ;  /* 0x00000000003f7919 */ /* 0x000e220000002100 */
[----:B------:R-:W-:Y:S01]  /*61a0*/  ULDC.64 UR6, c[0x4][0x38] ;  /* 0x01000e0000067ab9 */ /* 0x000fe20000000a00 */
[----:B0-----:R-:W-:-:S05]  /*61b0*/  IMAD.SHL.U32 R3, R63, 0x4, RZ ;  /* 0x000000043f037824 */ /* 0x001fca00078e00ff */
[----:B------:R-:W-:-:S04]  /*61c0*/  LOP3.LUT R3, R3, 0xc, RZ, 0xc0, !PT ;  /* 0x0000000c03037812 */ /* 0x000fc800078ec0ff */
[----:B------:R-:W-:-:S05]  /*61d0*/  IADD3 R6, P0, R3, UR6, RZ ;  /* 0x0000000603067c10 */ /* 0x000fca000ff1e0ff */
[----:B------:R-:W-:Y:S01]  /*61e0*/  IMAD.X R7, RZ, RZ, UR7, P0 ;  /* 0x00000007ff077e24 */ /* 0x000fe200080e06ff */
[----:B------:R-:W-:Y:S02]  /*61f0*/  F2FP.BF16.F32.PACK_AB R44, R37, R44 ;  /* 0x0000002c252c723e */ /* 0x000fe400000010ff */
[----:B------:R-:W-:Y:S02]  /*6200*/  F2FP.BF16.F32.PACK_AB R12, R9, R12 ;  /* 0x0000000c090c723e */ /* 0x000fe400000010ff */
[----:B------:R-:W-:Y:S01]  /*6210*/  F2FP.BF16.F32.PACK_AB R135, R135, R8 ;  /* 0x000000088787723e */ /* 0x000fe200000010ff */
[----:B------:R0:W2:Y:S01]  /*6220*/  LDG.E.CONSTANT R3, desc[UR54][R6.64] ;  /* 0x0000003606037981 */ /* 0x0000a2000c1e9900 */
[----:B------:R-:W-:Y:S01]  /*6230*/  F2FP.BF16.F32.PACK_AB R10, R5, R10 ;  /* 0x0000000a050a723e */ /* 0x000fe200000010ff */
[----:B------:R-:W-:Y:S01]  /*6240*/  USHF.L.U32 UR8, UR40, 0x2, URZ ;  /* 0x0000000228087899 */ /* 0x000fe2000800063f */
[----:B------:R-:W-:Y:S01]  /*6250*/  F2FP.BF16.F32.PACK_AB R11, R11, R14 ;  /* 0x0000000e0b0b723e */ /* 0x000fe200000010ff */
[----:B------:R-:W1:Y:S01]  /*6260*/  S2R R37, SR_SWINHI ;  /* 0x0000000000257919 */ /* 0x000e620000002f00 */
[----:B------:R-:W-:Y:S01]  /*6270*/  F2FP.BF16.F32.PACK_AB R45, R45, R48 ;  /* 0x000000302d2d723e */ /* 0x000fe200000010ff */
[----:B------:R-:W-:Y:S01]  /*6280*/  ULDC.64 UR6, c[0x0][0xbd8] ;  /* 0x0002f60000067ab9 */ /* 0x000fe20000000a00 */
[----:B------:R-:W-:Y:S01]  /*6290*/  F2FP.BF16.F32.PACK_AB R39, R39, R46 ;  /* 0x0000002e2727723e */ /* 0x000fe200000010ff */
[----:B------:R-:W-:Y:S01]  /*62a0*/  USHF.L.U64.HI UR9, UR40, 0x2, UR39 ;  /* 0x0000000228097899 */ /* 0x000fe20008010227 */
[----:B------:R-:W-:Y:S01]  /*62b0*/  F2FP.BF16.F32.PACK_AB R32, R29, R32 ;  /* 0x000000201d20723e */ /* 0x000fe200000010ff */
[----:B------:R-:W-:Y:S01]  /*62c0*/  UIADD3 UR4, UP1, UR8, UR6, URZ ;  /* 0x0000000608047290 */ /* 0x000fe2000ff3e03f */
[----:B0-----:R-:W-:Y:S01]  /*62d0*/  LOP3.LUT P0, R6, R63, 0x3, RZ, 0xc0, !PT ;  /* 0x000000033f067812 */ /* 0x001fe2000780c0ff */
[----:B------:R-:W-:Y:S01]  /*62e0*/  UISETP.NE.U32.AND UP0, UPT, UR6, URZ, UPT ;  /* 0x0000003f0600728c */ /* 0x000fe2000bf05070 */
[----:B------:R-:W-:Y:S01]  /*62f0*/  F2FP.BF16.F32.PACK_AB R30, R27, R30 ;  /* 0x0000001e1b1e723e */ /* 0x000fe200000010ff */
[----:B------:R-:W-:Y:S01]  /*6300*/  UIADD3.X UR6, UR9, UR7, URZ, UP1, !UPT ;  /* 0x0000000709067290 */ /* 0x000fe20008ffe43f */
[----:B------:R-:W-:Y:S01]  /*6310*/  ISETP.EQ.OR P0, PT, R6, 0x3, !P0 ;  /* 0x000000030600780c */ /* 0x000fe20004702670 */
[----:B------:R-:W-:Y:S01]  /*6320*/  UISETP.NE.AND.EX UP0, UPT, UR7, URZ, UPT, UP0 ;  /* 0x0000003f0700728c */ /* 0x000fe2000bf05300 */
[----:B------:R-:W-:-:S02]  /*6330*/  F2FP.BF16.F32.PACK_AB R25, R25, R28 ;  /* 0x0000001c1919723e */ /* 0x000fc400000010ff */
[----:B------:R-:W-:Y:S02]  /*6340*/  SEL R70, R12, R135, P0 ;  /* 0x000000870c467207 */ /* 0x000fe40000000000 */
[----:B------:R-:W-:Y:S02]  /*6350*/  SEL R72, R135, R12, P0 ;  /* 0x0000000c87487207 */ /* 0x000fe40000000000 */
[----:B------:R-:W-:Y:S02]  /*6360*/  SEL R46, R11, R10, P0 ;  /* 0x0000000a0b2e7207 */ /* 0x000fe40000000000 */
[----:B------:R-:W-:Y:S02]  /*6370*/  SEL R48, R10, R11, P0 ;  /* 0x0000000b0a307207 */ /* 0x000fe40000000000 */
[----:B------:R-:W-:Y:S02]  /*6380*/  F2FP.BF16.F32.PACK_AB R24, R15, R24 ;  /* 0x000000180f18723e */ /* 0x000fe400000010ff */
[----:B------:R-:W-:-:S02]  /*6390*/  F2FP.BF16.F32.PACK_AB R31, R31, R34 ;  /* 0x000000221f1f723e */ /* 0x000fc400000010ff */
[----:B------:R-:W-:Y:S02]  /*63a0*/  SEL R40, R25, R24, P0 ;  /* 0x0000001819287207 */ /* 0x000fe40000000000 */
[----:B------:R-:W-:Y:S02]  /*63b0*/  SEL R42, R24, R25, P0 ;  /* 0x00000019182a7207 */ /* 0x000fe40000000000 */
[----:B------:R-:W-:Y:S02]  /*63c0*/  F2FP.BF16.F32.PACK_AB R61, R61, R64 ;  /* 0x000000403d3d723e */ /* 0x000fe400000010ff */
[----:B------:R-:W-:Y:S02]  /*63d0*/  MOV R6, R2 ;  /* 0x0000000200067202 */ /* 0x000fe40000000f00 */
[----:B-1----:R-:W-:Y:S02]  /*63e0*/  MOV R7, R37 ;  /* 0x0000002500077202 */ /* 0x002fe40000000f00 */
[----:B------:R-:W-:-:S02]  /*63f0*/  SEL R64, R31, R30, P0 ;  /* 0x0000001e1f407207 */ /* 0x000fc40000000000 */
[----:B------:R-:W-:Y:S01]  /*6400*/  SEL R30, R30, R31, P0 ;  /* 0x0000001f1e1e7207 */ /* 0x000fe20000000000 */
[----:B------:R-:W-:Y:S01]  /*6410*/  IMAD.WIDE R8, R154, 0x2, R6 ;  /* 0x000000029a087825 */ /* 0x000fe200078e0206 */
[----:B------:R-:W-:Y:S02]  /*6420*/  F2FP.BF16.F32.PACK_AB R21, R21, R26 ;  /* 0x0000001a1515723e */ /* 0x000fe400000010ff */
[----:B------:R-:W-:Y:S02]  /*6430*/  F2FP.BF16.F32.PACK_AB R20, R13, R20 ;  /* 0x000000140d14723e */ /* 0x000fe400000010ff */
[C---:B------:R-:W-:Y:S02]  /*6440*/  LOP3.LUT R5, R8.reuse, 0x180, RZ, 0xc0, !PT ;  /* 0x0000018008057812 */ /* 0x040fe400078ec0ff */
[----:B------:R-:W-:Y:S02]  /*6450*/  IADD3 R12, P5, R8, 0x20, RZ ;  /* 0x00000020080c7810 */ /* 0x000fe40007fbe0ff */
[----:B------:R-:W-:-:S02]  /*6460*/  SHF.R.U64 R5, R5, 0x3, RZ ;  /* 0x0000000305057819 */ /* 0x000fc400000012ff */
[----:B------:R-:W-:Y:S01]  /*6470*/  LOP3.LUT R10, R12, 0x180, RZ, 0xc0, !PT ;  /* 0x000001800c0a7812 */ /* 0x000fe200078ec0ff */
[--C-:B------:R-:W-:Y:S01]  /*6480*/  IMAD.X R25, RZ, RZ, R9.reuse, P5 ;  /* 0x000000ffff197224 */ /* 0x100fe200028e0609 */
[C---:B------:R-:W-:Y:S02]  /*6490*/  IADD3 R14, P4, R8.reuse, 0x3000, RZ ;  /* 0x00003000080e7810 */ /* 0x040fe40007f9e0ff */
[C---:B------:R-:W-:Y:S02]  /*64a0*/  IADD3 R27, P3, R8.reuse, 0x3020, RZ ;  /* 0x00003020081b7810 */ /* 0x040fe40007f7e0ff */
[C---:B------:R-:W-:Y:S02]  /*64b0*/  IADD3 R29, P2, R8.reuse, 0x6000, RZ ;  /* 0x00006000081d7810 */ /* 0x040fe40007f5e0ff */
[----:B------:R-:W-:Y:S01]  /*64c0*/  IADD3 R74, P1, R8, 0x6020, RZ ;  /* 0x00006020084a7810 */ /* 0x000fe20007f3e0ff */
[--C-:B------:R-:W-:Y:S01]  /*64d0*/  IMAD.X R15, RZ, RZ, R9.reuse, P3 ;  /* 0x000000ffff0f7224 */ /* 0x100fe200018e0609 */
[----:B------:R-:W-:Y:S01]  /*64e0*/  LOP3.LUT R8, R5, R8, RZ, 0x3c, !PT ;  /* 0x0000000805087212 */ /* 0x000fe200078e3cff */
[--C-:B------:R-:W-:Y:S01]  /*64f0*/  IMAD.X R13, RZ, RZ, R9.reuse, P2 ;  /* 0x000000ffff0d7224 */ /* 0x100fe200010e0609 */
[----:B------:R-:W-:Y:S01]  /*6500*/  SHF.R.U64 R5, R10, 0x3, RZ ;  /* 0x000000030a057819 */ /* 0x000fe200000012ff */
[----:B------:R-:W-:Y:S01]  /*6510*/  IMAD.X R11, RZ, RZ, R9, P1 ;  /* 0x000000ffff0b7224 */ /* 0x000fe200008e0609 */
[----:B------:R-:W-:-:S02]  /*6520*/  LOP3.LUT R10, R27, 0x180, RZ, 0xc0, !PT ;  /* 0x000001801b0a7812 */ /* 0x000fc400078ec0ff */
[----:B------:R-:W-:Y:S02]  /*6530*/  LOP3.LUT R24, R5, R12, RZ, 0x3c, !PT ;  /* 0x0000000c05187212 */ /* 0x000fe400078e3cff */
[----:B------:R-:W-:Y:S02]  /*6540*/  LOP3.LUT R5, R14, 0x180, RZ, 0xc0, !PT ;  /* 0x000001800e057812 */ /* 0x000fe400078ec0ff */
[----:B------:R-:W-:Y:S02]  /*6550*/  LOP3.LUT R12, R29, 0x180, RZ, 0xc0, !PT ;  /* 0x000001801d0c7812 */ /* 0x000fe400078ec0ff */
[----:B------:R-:W-:Y:S02]  /*6560*/  LOP3.LUT R31, R74, 0x180, RZ, 0xc0, !PT ;  /* 0x000001804a1f7812 */ /* 0x000fe400078ec0ff */
[----:B------:R-:W-:Y:S02]  /*6570*/  F2FP.BF16.F32.PACK_AB R60, R57, R60 ;  /* 0x0000003c393c723e */ /* 0x000fe400000010ff */
[----:B------:R-:W-:-:S02]  /*6580*/  SHF.R.U64 R5, R5, 0x3, RZ ;  /* 0x0000000305057819 */ /* 0x000fc400000012ff */
[----:B------:R-:W-:Y:S02]  /*6590*/  F2FP.BF16.F32.PACK_AB R59, R59, R62 ;  /* 0x0000003e3b3b723e */ /* 0x000fe400000010ff */
[----:B------:R-:W-:Y:S02]  /*65a0*/  F2FP.BF16.F32.PACK_AB R58, R55, R58 ;  /* 0x0000003a373a723e */ /* 0x000fe400000010ff */
[----:B------:R-:W-:Y:S02]  /*65b0*/  F2FP.BF16.F32.PACK_AB R53, R53, R56 ;  /* 0x000000383535723e */ /* 0x000fe400000010ff */
[----:B------:R-:W-:Y:S02]  /*65c0*/  F2FP.BF16.F32.PACK_AB R52, R49, R52 ;  /* 0x000000343134723e */ /* 0x000fe400000010ff */
[----:B------:R-:W-:Y:S02]  /*65d0*/  SHF.R.U64 R10, R10, 0x3, RZ ;  /* 0x000000030a0a7819 */ /* 0x000fe400000012ff */
[----:B------:R-:W-:-:S02]  /*65e0*/  F2FP.BF16.F32.PACK_AB R51, R51, R54 ;  /* 0x000000363333723e */ /* 0x000fc400000010ff */
[----:B------:R-:W-:Y:S02]  /*65f0*/  F2FP.BF16.F32.PACK_AB R50, R47, R50 ;  /* 0x000000322f32723e */ /* 0x000fe400000010ff */
[----:B------:R-:W-:Y:S02]  /*6600*/  SHF.R.U64 R12, R12, 0x3, RZ ;  /* 0x000000030c0c7819 */ /* 0x000fe400000012ff */
[----:B------:R-:W-:Y:S02]  /*6610*/  SHF.R.U64 R31, R31, 0x3, RZ ;  /* 0x000000031f1f7819 */ /* 0x000fe400000012ff */
[----:B------:R-:W-:Y:S02]  /*6620*/  SEL R66, R21, R20, P0 ;  /* 0x0000001415427207 */ /* 0x000fe40000000000 */
[----:B------:R-:W-:Y:S01]  /*6630*/  SEL R68, R20, R21, P0 ;  /* 0x0000001514447207 */ /* 0x000fe20000000000 */
[----:B------:R-:W-:Y:S01]  /*6640*/  IMAD.X R21, RZ, RZ, R9, P4 ;  /* 0x000000ffff157224 */ /* 0x000fe200020e0609 */
[----:B------:R-:W-:-:S02]  /*6650*/  SEL R26, R61, R60, P0 ;  /* 0x0000003c3d1a7207 */ /* 0x000fc40000000000 */
[----:B------:R-:W-:Y:S02]  /*6660*/  LOP3.LUT R20, R5, R14, RZ, 0x3c, !PT ;  /* 0x0000000e05147212 */ /* 0x000fe400078e3cff */
[----:B------:R-:W-:Y:S02]  /*6670*/  F2FP.BF16.F32.PACK_AB R38, R35, R38 ;  /* 0x000000262326723e */ /* 0x000fe400000010ff */
[----:B------:R-:W-:Y:S02]  /*6680*/  F2FP.BF16.F32.PACK_AB R33, R33, R36 ;  /* 0x000000242121723e */ /* 0x000fe400000010ff */
[----:B------:R-:W-:Y:S02]  /*6690*/  SEL R60, R60, R61, P0 ;  /* 0x0000003d3c3c7207 */ /* 0x000fe40000000000 */
[----:B------:R-:W-:Y:S02]  /*66a0*/  SEL R28, R53, R52, P0 ;  /* 0x00000034351c7207 */ /* 0x000fe40000000000 */
[----:B------:R-:W-:-:S02]  /*66b0*/  SEL R54, R59, R58, P0 ;  /* 0x0000003a3b367207 */ /* 0x000fc40000000000 */
[----:B------:R-:W-:Y:S02]  /*66c0*/  LOP3.LUT R14, R10, R27, RZ, 0x3c, !PT ;  /* 0x0000001b0a0e7212 */ /* 0x000fe400078e3cff */
[----:B------:R-:W-:Y:S02]  /*66d0*/  SEL R52, R52, R53, P0 ;  /* 0x0000003534347207 */ /* 0x000fe40000000000 */
[----:B------:R-:W-:Y:S02]  /*66e0*/  SEL R58, R58, R59, P0 ;  /* 0x0000003b3a3a7207 */ /* 0x000fe40000000000 */
[----:B------:R-:W-:Y:S02]  /*66f0*/  SEL R56, R51, R50, P0 ;  /* 0x0000003233387207 */ /* 0x000fe40000000000 */
[----:B------:R-:W-:Y:S02]  /*6700*/  LOP3.LUT R12, R12, R29, RZ, 0x3c, !PT ;  /* 0x0000001d0c0c7212 */ /* 0x000fe400078e3cff */
[----:B------:R-:W-:-:S02]  /*6710*/  LOP3.LUT R10, R31, R74, RZ, 0x3c, !PT ;  /* 0x0000004a1f0a7212 */ /* 0x000fc400078e3cff */
[----:B------:R-:W-:Y:S02]  /*6720*/  SEL R50, R50, R51, P0 ;  /* 0x0000003332327207 */ /* 0x000fe40000000000 */
[----:B------:R-:W-:Y:S02]  /*6730*/  SEL R34, R45, R44, P0 ;  /* 0x0000002c2d227207 */ /* 0x000fe40000000000 */
[----:B------:R-:W-:Y:S02]  /*6740*/  SEL R44, R44, R45, P0 ;  /* 0x0000002d2c2c7207 */ /* 0x000fe40000000000 */
[----:B------:R-:W-:Y:S02]  /*6750*/  SEL R36, R33, R32, P0 ;  /* 0x0000002021247207 */ /* 0x000fe40000000000 */
[----:B------:R-:W-:Y:S02]  /*6760*/  SEL R62, R39, R38, P0 ;  /* 0x00000026273e7207 */ /* 0x000fe40000000000 */
[----:B------:R-:W-:-:S02]  /*6770*/  MOV R51, R8 ;  /* 0x0000000800337202 */ /* 0x000fc40000000f00 */
[----:B------:R-:W-:Y:S02]  /*6780*/  MOV R49, R20 ;  /* 0x0000001400317202 */ /* 0x000fe40000000f00 */
[----:B------:R-:W-:Y:S02]  /*6790*/  SEL R32, R32, R33, P0 ;  /* 0x0000002120207207 */ /* 0x000fe40000000000 */
[----:B------:R-:W-:Y:S02]  /*67a0*/  SEL R38, R38, R39, P0 ;  /* 0x0000002726267207 */ /* 0x000fe40000000000 */
[----:B------:R-:W-:Y:S02]  /*67b0*/  MOV R37, R12 ;  /* 0x0000000c00257202 */ /* 0x000fe40000000f00 */
[----:B------:R-:W-:Y:S02]  /*67c0*/  MOV R20, R10 ;  /* 0x0000000a00147202 */ /* 0x000fe40000000f00 */
[----:B------:R-:W-:-:S02]  /*67d0*/  MOV R39, R14 ;  /* 0x0000000e00277202 */ /* 0x000fc40000000f00 */
[----:B------:R-:W-:Y:S02]  /*67e0*/  MOV R45, R24 ;  /* 0x00000018002d7202 */ /* 0x000fe40000000f00 */
[----:B------:R-:W-:Y:S02]  /*67f0*/  PLOP3.LUT P1, PT, PT, PT, UP0, 0x80, 0x0 ;  /* 0x000000000000781c */ /* 0x000fe40003f2f008 */
[----:B--2---:R-:W-:Y:S01]  /*6800*/  LOP3.LUT R5, R3, 0x2, RZ, 0x3c, !PT ;  /* 0x0000000203057812 */ /* 0x004fe200078e3cff */
[----:B------:R-:W-:Y:S04]  /*6810*/  SHFL.IDX PT, R26, R26, R3, 0x1c1f ;  /* 0x001c1f031a1a7589 */ /* 0x000fe800000e0000 */
[----:B------:R-:W0:Y:S04]  /*6820*/  SHFL.IDX PT, R9, R60, R5, 0x1c1f ;  /* 0x001c1f053c097589 */ /* 0x000e2800000e0000 */
[----:B------:R-:W-:Y:S04]  /*6830*/  SHFL.IDX PT, R28, R28, R3, 0x1c1f ;  /* 0x001c1f031c1c7589 */ /* 0x000fe800000e0000 */
[----:B------:R-:W1:Y:S04]  /*6840*/  SHFL.IDX PT, R13, R52, R5, 0x1c1f ;  /* 0x001c1f05340d7589 */ /* 0x000e6800000e0000 */
[----:B------:R-:W-:Y:S04]  /*6850*/  SHFL.IDX PT, R54, R54, R3, 0x1c1f ;  /* 0x001c1f0336367589 */ /* 0x000fe800000e0000 */
[----:B------:R-:W2:Y:S04]  /*6860*/  SHFL.IDX PT, R11, R58, R5, 0x1c1f ;  /* 0x001c1f053a0b7589 */ /* 0x000ea800000e0000 */
[----:B------:R-:W-:Y:S04]  /*6870*/  SHFL.IDX PT, R56, R56, R3, 0x1c1f ;  /* 0x001c1f0338387589 */ /* 0x000fe800000e0000 */
[----:B------:R-:W3:Y:S01]  /*6880*/  SHFL.IDX PT, R15, R50, R5, 0x1c1f ;  /* 0x001c1f05320f7589 */ /* 0x000ee200000e0000 */
[----:B0-----:R-:W-:-:S02]  /*6890*/  SEL R8, R26, R9, P0 ;  /* 0x000000091a087207 */ /* 0x001fc40000000000 */
[----:B------:R-:W-:Y:S01]  /*68a0*/  SEL R10, R9, R26, P0 ;  /* 0x0000001a090a7207 */ /* 0x000fe20000000000 */
[----:B------:R-:W-:Y:S04]  /*68b0*/  SHFL.IDX PT, R34, R34, R3, 0x1c1f ;  /* 0x001c1f0322227589 */ /* 0x000fe800000e0000 */
[----:B------:R-:W0:Y:S01]  /*68c0*/  SHFL.IDX PT, R21, R44, R5, 0x1c1f ;  /* 0x001c1f052c157589 */ /* 0x000e2200000e0000 */
[----:B-1----:R-:W-:Y:S02]  /*68d0*/  SEL R12, R28, R13, P0 ;  /* 0x0000000d1c0c7207 */ /* 0x002fe40000000000 */
[----:B------:R-:W-:Y:S01]  /*68e0*/  SEL R14, R13, R28, P0 ;  /* 0x0000001c0d0e7207 */ /* 0x000fe20000000000 */
[----:B------:R-:W-:Y:S04]  /*68f0*/  SHFL.IDX PT, R36, R36, R3, 0x1c1f ;  /* 0x001c1f0324247589 */ /* 0x000fe800000e0000 */
[----:B------:R-:W-:Y:S01]  /*6900*/  SHFL.IDX PT, R40, R40, R3, 0x1c1f ;  /* 0x001c1f0328287589 */ /* 0x000fe200000e0000 */
[----:B--2---:R-:W-:-:S02]  /*6910*/  SEL R9, R54, R11, P0 ;  /* 0x0000000b36097207 */ /* 0x004fc40000000000 */
[----:B------:R-:W-:Y:S01]  /*6920*/  SEL R11, R11, R54, P0 ;  /* 0x000000360b0b7207 */ /* 0x000fe20000000000 */
[----:B------:R-:W-:Y:S04]  /*6930*/  SHFL.IDX PT, R46, R46, R3, 0x1c1f ;  /* 0x001c1f032e2e7589 */ /* 0x000fe800000e0000 */
[----:B------:R-:W1:Y:S01]  /*6940*/  SHFL.IDX PT, R25, R32, R5, 0x1c1f ;  /* 0x001c1f0520197589 */ /* 0x000e6200000e0000 */
[----:B---3--:R-:W-:Y:S02]  /*6950*/  SEL R13, R56, R15, P0 ;  /* 0x0000000f380d7207 */ /* 0x008fe40000000000 */
[----:B------:R-:W-:Y:S01]  /*6960*/  SEL R15, R15, R56, P0 ;  /* 0x000000380f0f7207 */ /* 0x000fe20000000000 */
[----:B------:R-:W2:Y:S04]  /*6970*/  SHFL.IDX PT, R27, R42, R5, 0x1c1f ;  /* 0x001c1f052a1b7589 */ /* 0x000ea800000e0000 */
[----:B------:R-:W3:Y:S01]  /*6980*/  SHFL.IDX PT, R29, R48, R5, 0x1c1f ;  /* 0x001c1f05301d7589 */ /* 0x000ee200000e0000 */
[----:B0-----:R-:W-:-:S02]  /*6990*/  SEL R24, R34, R21, P0 ;  /* 0x0000001522187207 */ /* 0x001fc40000000000 */
[----:B------:R-:W-:Y:S01]  /*69a0*/  SEL R26, R21, R34, P0 ;  /* 0x00000022151a7207 */ /* 0x000fe20000000000 */
[----:B------:R-:W-:Y:S04]  /*69b0*/  SHFL.IDX PT, R62, R62, R3, 0x1c1f ;  /* 0x001c1f033e3e7589 */ /* 0x000fe800000e0000 */
[----:B------:R-:W0:Y:S04]  /*69c0*/  SHFL.IDX PT, R31, R38, R5, 0x1c1f ;  /* 0x001c1f05261f7589 */ /* 0x000e2800000e0000 */
[----:B------:R-:W-:Y:S04]  /*69d0*/  SHFL.IDX PT, R64, R64, R3, 0x1c1f ;  /* 0x001c1f0340407589 */ /* 0x000fe800000e0000 */
[----:B------:R4:W0:Y:S01]  /*69e0*/  SHFL.IDX PT, R33, R30, R5, 0x1c1f ;  /* 0x001c1f051e217589 */ /* 0x00082200000e0000 */
[----:B-1----:R-:W-:Y:S01]  /*69f0*/  SEL R28, R36, R25, P0 ;  /* 0x00000019241c7207 */ /* 0x002fe20000000000 */
[----:B------:R-:W-:Y:S01]  /*6a00*/  BAR.SYNC.DEFER_BLOCKING 0x1, 0x180 ;  /* 0x0046000000007b1d */ /* 0x000fe20000010000 */
[----:B--2---:R-:W-:-:S02]  /*6a10*/  SEL R32, R40, R27, P0 ;  /* 0x0000001b28207207 */ /* 0x004fc40000000000 */
[----:B------:R-:W-:Y:S02]  /*6a20*/  SEL R34, R27, R40, P0 ;  /* 0x000000281b227207 */ /* 0x000fe40000000000 */
[----:B---3--:R-:W-:Y:S02]  /*6a30*/  SEL R44, R46, R29, P0 ;  /* 0x0000001d2e2c7207 */ /* 0x008fe40000000000 */
[----:B----4-:R-:W-:Y:S01]  /*6a40*/  SEL R30, R25, R36, P0 ;  /* 0x00000024191e7207 */ /* 0x010fe20000000000 */
[----:B------:R-:W-:Y:S01]  /*6a50*/  SHFL.IDX PT, R66, R66, R3, 0x1c1f ;  /* 0x001c1f0342427589 */ /* 0x000fe200000e0000 */
[----:B------:R-:W-:-:S03]  /*6a60*/  SEL R46, R29, R46, P0 ;  /* 0x0000002e1d2e7207 */ /* 0x000fc60000000000 */
[----:B------:R-:W1:Y:S01]  /*6a70*/  SHFL.IDX PT, R35, R68, R5, 0x1c1f ;  /* 0x001c1f0544237589 */ /* 0x000e6200000e0000 */
[----:B0-----:R-:W-:Y:S02]  /*6a80*/  SEL R25, R62, R31, P0 ;  /* 0x0000001f3e197207 */ /* 0x001fe40000000000 */
[----:B------:R-:W-:Y:S01]  /*6a90*/  SEL R27, R31, R62, P0 ;  /* 0x0000003e1f1b7207 */ /* 0x000fe20000000000 */
[----:B------:R-:W-:Y:S04]  /*6aa0*/  SHFL.IDX PT, R70, R70, R3, 0x1c1f ;  /* 0x001c1f0346467589 */ /* 0x000fe800000e0000 */
[----:B------:R-:W0:Y:S01]  /*6ab0*/  SHFL.IDX PT, R47, R72, R5, 0x1c1f ;  /* 0x001c1f05482f7589 */ /* 0x000e2200000e0000 */
[----:B------:R-:W-:Y:S02]  /*6ac0*/  SEL R29, R64, R33, P0 ;  /* 0x00000021401d7207 */ /* 0x000fe40000000000 */
[----:B------:R-:W-:Y:S01]  /*6ad0*/  SEL R31, R33, R64, P0 ;  /* 0x00000040211f7207 */ /* 0x000fe20000000000 */
[----:B------:R2:W-:Y:S04]  /*6ae0*/  STSM.16.M88.4 [R51], R8 ;  /* 0x0000000833007844 */ /* 0x0005e80000000200 */
[----:B------:R0:W-:Y:S04]  /*6af0*/  STSM.16.M88.4 [R45], R12 ;  /* 0x0000000c2d007844 */ /* 0x0001e80000000200 */
[----:B------:R3:W-:Y:S01]  /*6b00*/  STSM.16.M88.4 [R49], R24 ;  /* 0x0000001831007844 */ /* 0x0007e20000000200 */
[----:B-1----:R-:W-:-:S03]  /*6b10*/  SEL R33, R66, R35, P0 ;  /* 0x0000002342217207 */ /* 0x002fc60000000000 */
[----:B------:R3:W-:Y:S01]  /*6b20*/  STSM.16.M88.4 [R39], R28 ;  /* 0x0000001c27007844 */ /* 0x0007e20000000200 */
[----:B------:R-:W-:Y:S01]  /*6b30*/  SEL R35, R35, R66, P0 ;  /* 0x0000004223237207 */ /* 0x000fe20000000000 */
[----:B--2---:R-:W-:Y:S01]  /*6b40*/  IMAD.U32 R9, RZ, RZ, UR6 ;  /* 0x00000006ff097e24 */ /* 0x004fe2000f8e00ff */
[----:B------:R-:W-:Y:S01]  /*6b50*/  ULDC.64 UR6, c[0x0][0xbe0] ;  /* 0x0002f80000067ab9 */ /* 0x000fe20000000a00 */
[----:B------:R-:W1:Y:S02]  /*6b60*/  LDC R40, c[0x0][0xa88] ;  /* 0x0002a200ff287b82 */ /* 0x000e640000000800 */
[----:B------:R3:W-:Y:S01]  /*6b70*/  STSM.16.M88.4 [R37], R32 ;  /* 0x0000002025007844 */ /* 0x0007e20000000200 */
[----:B0-----:R-:W-:Y:S01]  /*6b80*/  SEL R45, R70, R47, P0 ;  /* 0x0000002f462d7207 */ /* 0x001fe20000000000 */
[----:B------:R-:W-:Y:S01]  /*6b90*/  IMAD.U32 R8, RZ, RZ, UR4 ;  /* 0x00000004ff087e24 */ /* 0x000fe2000f8e00ff */
[----:B------:R-:W-:Y:S01]  /*6ba0*/  SEL R47, R47, R70, P0 ;  /* 0x000000462f2f7207 */ /* 0x000fe20000000000 */
[----:B------:R-:W-:-:S04]  /*6bb0*/  UISETP.NE.U32.AND UP1, UPT, UR6, URZ, UPT ;  /* 0x0000003f0600728c */ /* 0x000fc8000bf25070 */
[----:B------:R3:W-:Y:S01]  /*6bc0*/  STSM.16.M88.4 [R20], R44 ;  /* 0x0000002c14007844 */ /* 0x0007e20000000200 */
[----:B------:R-:W-:Y:S01]  /*6bd0*/  BAR.SYNC.DEFER_BLOCKING 0x1, 0x180 ;  /* 0x0046000000007b1d */ /* 0x000fe20000010000 */
[----:B------:R-:W-:-:S06]  /*6be0*/  UISETP.NE.AND.EX UP1, UPT, UR7, URZ, UPT, UP1 ;  /* 0x0000003f0700728c */ /* 0x000fcc000bf25310 */
[----:B------:R-:W-:-:S05]  /*6bf0*/  PLOP3.LUT P0, PT, PT, PT, UP1, 0x80, 0x0 ;  /* 0x000000000000781c */ /* 0x000fca0003f0f018 */
[----:B------:R-:W-:-:S04]  /*6c00*/  @UP1 UIADD3 UR6, UP2, UR8, UR6, URZ ;  /* 0x0000000608061290 */ /* 0x000fc8000ff5e03f */
[----:B------:R-:W-:Y:S02]  /*6c10*/  @UP1 UIADD3.X UR7, UR9, UR7, URZ, UP2, !UPT ;  /* 0x0000000709071290 */ /* 0x000fe400097fe43f */
[----:B------:R-:W-:-:S04]  /*6c20*/  IMAD.U32 R10, RZ, RZ, UR6 ;  /* 0x00000006ff0a7e24 */ /* 0x000fc8000f8e00ff */
[----:B------:R-:W-:Y:S01]  /*6c30*/  IMAD.U32 R11, RZ, RZ, UR7 ;  /* 0x00000007ff0b7e24 */ /* 0x000fe2000f8e00ff */
[----:B------:R-:W2:Y:S01]  /*6c40*/  @P1 LDG.E R3, desc[UR54][R8.64] ;  /* 0x0000003608031981 */ /* 0x000ea2000c1e1900 */
[----:B------:R-:W-:Y:S01]  /*6c50*/  IMAD R5, R18, 0x20, R16 ;  /* 0x0000002012057824 */ /* 0x000fe200078e0210 */
[----:B------:R-:W-:Y:S02]  /*6c60*/  UMOV UR4, URZ ;  /* 0x0000003f00047c82 */ /* 0x000fe40008000000 */
[----:B-1----:R3:W5:Y:S01]  /*6c70*/  @P0 LDG.E R40, desc[UR54][R10.64] ;  /* 0x000000360a280981 */ /* 0x002762000c1e1900 */
[----:B------:R-:W-:Y:S01]  /*6c80*/  IMAD.WIDE R6, R5, 0x2, R6 ;  /* 0x0000000205067825 */ /* 0x000fe200078e0206 */
[----:B--2---:R-:W-:Y:S02]  /*6c90*/  @P1 R2UR UR4, R3 ;  /* 0x00000000030412ca */ /* 0x004fe400000e0000 */
[----:B------:R-:W-:Y:S01]  /*6ca0*/  IADD3 R3, P6, R6, 0x1800, RZ ;  /* 0x0000180006037810 */ /* 0x000fe20007fde0ff */
[----:B---3--:R-:W-:-:S12]  /*6cb0*/  @P0 BRA `(.L_x_150) ;  /* 0x0000000000100947 */ /* 0x008fd80003800000 */
[----:B------:R-:W-:Y:S05]  /*6cc0*/  @!P1 BRA `(.L_x_150) ;  /* 0x00000000000c9947 */ /* 0x000fea0003800000 */
[----:B------:R-:W2:Y:S04]  /*6cd0*/  LDG.E R5, desc[UR54][R8.64] ;  /* 0x0000003608057981 */ /* 0x000ea8000c1e1900 */
[----:B-----5:R-:W2:Y:S02]  /*6ce0*/  LDG.E R40, desc[UR54][R8.64+0x4] ;  /* 0x0000043608287981 */ /* 0x020ea4000c1e1900 */
[----:B--2---:R-:W-:-:S07]  /*6cf0*/  IMAD.IADD R40, R40, 0x1, -R5 ;  /* 0x0000000128287824 */ /* 0x004fce00078e0a05 */
.L_x_150:
[----:B------:R-:W-:Y:S01]  /*6d00*/  USHF.R.S32.HI UR11, URZ, 0x1f, UR41 ;  /* 0x0000001f3f0b7899 */ /* 0x000fe20008011429 */
[----:B------:R-:W-:Y:S01]  /*6d10*/  LOP3.LUT R8, R3, 0x180, RZ, 0xc0, !PT ;  /* 0x0000018003087812 */ /* 0x000fe200078ec0ff */
[----:B------:R-:W-:Y:S01]  /*6d20*/  ULDC.64 UR12, c[0x0][0xb70] ;  /* 0x0002dc00000c7ab9 */ /* 0x000fe20000000a00 */
[----:B------:R-:W-:Y:S01]  /*6d30*/  USHF.R.S32.HI UR9, URZ, 0x1f, UR4 ;  /* 0x0000001f3f097899 */ /* 0x000fe20008011404 */
[----:B------:R-:W-:Y:S01]  /*6d40*/  IMAD R5, R17, 0xc0, R153 ;  /* 0x000000c011057824 */ /* 0x000fe200078e0299 */
[----:B------:R-:W-:Y:S01]  /*6d50*/  UIMAD UR10, UR11, UR12, URZ ;  /* 0x0000000c0b0a72a4 */ /* 0x000fe2000f8e023f */
[----:B------:R-:W-:Y:S01]  /*6d60*/  SHF.R.U64 R8, R8, 0x3, RZ ;  /* 0x0000000308087819 */ /* 0x000fe200000012ff */
[----:B------:R-:W-:Y:S01]  /*6d70*/  UMOV UR8, UR4 ;  /* 0x0000000400087c82 */ /* 0x000fe20008000000 */
[----:B------:R-:W-:Y:S01]  /*6d80*/  USEL UR39, UR39, URZ, !UP0 ;  /* 0x0000003f27277287 */ /* 0x000fe2000c000000 */
[----:B------:R-:W-:Y:S01]  /*6d90*/  LOP3.LUT P0, RZ, R22, 0x3, RZ, 0xc0, !PT ;  /* 0x0000000316ff7812 */ /* 0x000fe2000780c0ff */
[----:B------:R-:W-:Y:S01]  /*6da0*/  UIMAD.WIDE.U32 UR6, UR41, UR12, UR8 ;  /* 0x0000000c290672a5 */ /* 0x000fe2000f8e0008 */
[----:B------:R-:W-:Y:S01]  /*6db0*/  LOP3.LUT R8, R8, R3, RZ, 0x3c, !PT ;  /* 0x0000000308087212 */ /* 0x000fe200078e3cff */
[----:B------:R-:W-:Y:S01]  /*6dc0*/  UIMAD UR10, UR41, UR13, UR10 ;  /* 0x0000000d290a72a4 */ /* 0x000fe2000f8e020a */
[----:B------:R-:W-:Y:S01]  /*6dd0*/  SHF.R.S32.HI R3, RZ, 0x1f, R5 ;  /* 0x0000001fff037819 */ /* 0x000fe20000011405 */
[----:B------:R-:W-:Y:S01]  /*6de0*/  USEL UR40, UR40, URZ, !UP0 ;  /* 0x0000003f28287287 */ /* 0x000fe2000c000000 */
[C---:B------:R-:W-:Y:S01]  /*6df0*/  IADD3 R33, P5, R6.reuse, 0x3000, RZ ;  /* 0x0000300006217810 */ /* 0x040fe20007fbe0ff */
[----:B------:R-:W-:Y:S01]  /*6e00*/  ULDC.64 UR12, c[0x0][0xb78] ;  /* 0x0002de00000c7ab9 */ /* 0x000fe20000000a00 */
[----:B------:R-:W-:Y:S01]  /*6e10*/  UIADD3 UR7, UR7, UR10, URZ ;  /* 0x0000000a07077290 */ /* 0x000fe2000fffe03f */
[C---:B------:R-:W-:Y:S01]  /*6e20*/  IADD3 R13, P4, R6.reuse, 0x4800, RZ ;  /* 0x00004800060d7810 */ /* 0x040fe20007f9e0ff */
[----:B------:R-:W-:Y:S01]  /*6e30*/  UIMAD UR8, UR39, UR12, URZ ;  /* 0x0000000c270872a4 */ /* 0x000fe2000f8e023f */
[----:B------:R-:W-:Y:S01]  /*6e40*/  IADD3 R37, P3, R6, 0x6000, RZ ;  /* 0x0000600006257810 */ /* 0x000fe20007f7e0ff */
[----:B------:R-:W-:Y:S01]  /*6e50*/  UIMAD.WIDE.U32 UR6, UR40, UR12, UR6 ;  /* 0x0000000c280672a5 */ /* 0x000fe2000f8e0006 */
[----:B------:R-:W-:Y:S01]  /*6e60*/  LOP3.LUT R32, R33, 0x180, RZ, 0xc0, !PT ;  /* 0x0000018021207812 */ /* 0x000fe200078ec0ff */
[----:B------:R-:W-:Y:S01]  /*6e70*/  UIMAD UR8, UR40, UR13, UR8 ;  /* 0x0000000d280872a4 */ /* 0x000fe2000f8e0208 */
[----:B------:R-:W-:-:S02]  /*6e80*/  LOP3.LUT R12, R13, 0x180, RZ, 0xc0, !PT ;  /* 0x000001800d0c7812 */ /* 0x000fc400078ec0ff */
[----:B------:R-:W-:Y:S01]  /*6e90*/  ULDC.64 UR12, c[0x0][0xb40] ;  /* 0x0002d000000c7ab9 */ /* 0x000fe20000000a00 */
[----:B------:R-:W-:Y:S02]  /*6ea0*/  IADD3 R9, P1, R5, UR6, RZ ;  /* 0x0000000605097c10 */ /* 0x000fe4000ff3e0ff */
[----:B------:R-:W-:Y:S01]  /*6eb0*/  IMAD.U32 R10, RZ, RZ, UR8 ;  /* 0x00000008ff0a7e24 */ /* 0x000fe2000f8e00ff */
[----:B------:R-:W-:Y:S02]  /*6ec0*/  LOP3.LUT R36, R37, 0x180, RZ, 0xc0, !PT ;  /* 0x0000018025247812 */ /* 0x000fe400078ec0ff */
[----:B------:R-:W-:Y:S02]  /*6ed0*/  LEA R44, P2, R9, UR12, 0x2 ;  /* 0x0000000c092c7c11 */ /* 0x000fe4000f8410ff */
[----:B------:R-:W-:Y:S01]  /*6ee0*/  IADD3.X R10, R3, UR7, R10, P1, !PT ;  /* 0x00000007030a7c10 */ /* 0x000fe20008ffe40a */
[C---:B------:R-:W-:Y:S01]  /*6ef0*/  VIADD R3, R5.reuse, 0x8 ;  /* 0x0000000805037836 */ /* 0x040fe20000000000 */
[----:B-----5:R-:W-:-:S02]  /*6f00*/  ISETP.GE.OR P1, PT, R5, R40, P0 ;  /* 0x000000280500720c */ /* 0x020fc40000726670 */
[----:B------:R-:W-:Y:S01]  /*6f10*/  LEA.HI.X R45, R9, UR13, R10, 0x2, P2 ;  /* 0x0000000d092d7c11 */ /* 0x000fe200090f140a */
[----:B------:R-:W-:Y:S01]  /*6f20*/  ULDC.64 UR12, c[0x0][0xaa0] ;  /* 0x0002a800000c7ab9 */ /* 0x000fe20000000a00 */
[C---:B------:R-:W-:Y:S02]  /*6f30*/  IADD3 R10, P2, R6.reuse, 0x7800, RZ ;  /* 0x00007800060a7810 */ /* 0x040fe40007f5e0ff */
[----:B------:R-:W-:Y:S01]  /*6f40*/  ISETP.GE.OR P0, PT, R3, R40, P0 ;  /* 0x000000280300720c */ /* 0x000fe20000706670 */
[----:B------:R-:W-:Y:S01]  /*6f50*/  IMAD.MOV.U32 R20, RZ, RZ, R16 ;  /* 0x000000ffff147224 */ /* 0x000fe200078e0010 */
[----:B------:R-:W-:Y:S02]  /*6f60*/  LOP3.LUT R5, R6, 0x180, RZ, 0xc0, !PT ;  /* 0x0000018006057812 */ /* 0x000fe400078ec0ff */
[----:B------:R-:W-:Y:S02]  /*6f70*/  SHF.R.U64 R32, R32, 0x3, RZ ;  /* 0x0000000320207819 */ /* 0x000fe400000012ff */
[----:B------:R-:W-:-:S02]  /*6f80*/  SHF.R.U64 R12, R12, 0x3, RZ ;  /* 0x000000030c0c7819 */ /* 0x000fc400000012ff */
[----:B------:R-:W-:Y:S01]  /*6f90*/  SHF.R.U64 R36, R36, 0x3, RZ ;  /* 0x0000000324247819 */ /* 0x000fe200000012ff */
[----:B------:R-:W-:Y:S01]  /*6fa0*/  UIMAD UR6, UR9, UR12, URZ ;  /* 0x0000000c090672a4 */ /* 0x000fe2000f8e023f */
[----:B------:R-:W-:Y:S01]  /*6fb0*/  LOP3.LUT R3, R10, 0x180, RZ, 0xc0, !PT ;  /* 0x000001800a037812 */ /* 0x000fe200078ec0ff */
[--C-:B------:R-:W-:Y:S01]  /*6fc0*/  IMAD.X R9, RZ, RZ, R7.reuse, P6 ;  /* 0x000000ffff097224 */ /* 0x100fe200030e0607 */
[----:B------:R-:W-:Y:S01]  /*6fd0*/  SHF.R.U64 R5, R5, 0x3, RZ ;  /* 0x0000000305057819 */ /* 0x000fe200000012ff */
[--C-:B------:R-:W-:Y:S01]  /*6fe0*/  IMAD.X R25, RZ, RZ, R7.reuse, P2 ;  /* 0x000000ffff197224 */ /* 0x100fe200010e0607 */
[----:B------:R-:W-:Y:S01]  /*6ff0*/  SHF.R.U64 R3, R3, 0x3, RZ ;  /* 0x0000000303037819 */ /* 0x000fe200000012ff */
[----:B------:R0:W-:Y:S01]  /*7000*/  @!P0 STG.E desc[UR54][R44.64+0x20], R4 ;  /* 0x000020042c008986 */ /* 0x0001e2000c101936 */
[----:B------:R-:W-:Y:S01]  /*7010*/  LOP3.LUT R6, R5, R6, RZ, 0x3c, !PT ;  /* 0x0000000605067212 */ /* 0x000fe200078e3cff */
[----:B------:R-:W-:Y:S01]  /*7020*/  IMAD.U32 R5, RZ, RZ, UR12 ;  /* 0x0000000cff057e24 */ /* 0x000fe2000f8e00ff */
[----:B------:R-:W-:Y:S01]  /*7030*/  SHF.R.S32.HI R21, RZ, 0x1f, R16 ;  /* 0x0000001fff157819 */ /* 0x000fe20000011410 */
[----:B------:R1:W-:Y:S01]  /*7040*/  @!P1 STG.E desc[UR54][R44.64], R0 ;  /* 0x000000002c009986 */ /* 0x0003e2000c101936 */
[----:B------:R-:W-:Y:S01]  /*7050*/  LOP3.LUT R32, R32, R33, RZ, 0x3c, !PT ;  /* 0x0000002120207212 */ /* 0x000fe200078e3cff */
[--C-:B------:R-:W-:Y:S01]  /*7060*/  IMAD.X R33, RZ, RZ, R7.reuse, P5 ;  /* 0x000000ffff217224 */ /* 0x100fe200028e0607 */
[----:B------:R-:W-:Y:S01]  /*7070*/  LOP3.LUT R12, R12, R13, RZ, 0x3c, !PT ;  /* 0x0000000d0c0c7212 */ /* 0x000fe200078e3cff */
[--C-:B------:R-:W-:Y:S01]  /*7080*/  IMAD.X R13, RZ, RZ, R7.reuse, P4 ;  /* 0x000000ffff0d7224 */ /* 0x100fe200020e0607 */
[----:B------:R-:W-:Y:S01]  /*7090*/  LOP3.LUT R36, R36, R37, RZ, 0x3c, !PT ;  /* 0x0000002524247212 */ /* 0x000fe200078e3cff */
[----:B------:R-:W-:Y:S01]  /*70a0*/  IMAD.X R37, RZ, RZ, R7, P3 ;  /* 0x000000ffff257224 */ /* 0x000fe200018e0607 */
[----:B------:R-:W-:Y:S01]  /*70b0*/  LOP3.LUT R24, R3, R10, RZ, 0x3c, !PT ;  /* 0x0000000a03187212 */ /* 0x000fe200078e3cff */
[----:B------:R-:W-:-:S02]  /*70c0*/  UIMAD UR6, UR4, UR13, UR6 ;  /* 0x0000000d040672a4 */ /* 0x000fc4000f8e0206 */
[----:B0-----:R-:W-:Y:S01]  /*70d0*/  IMAD.WIDE.U32 R4, R5, UR4, R20 ;  /* 0x0000000405047c25 */ /* 0x001fe2000f8e0014 */
[----:B------:R0:W5:Y:S04]  /*70e0*/  LD.E.128 R28, desc[UR54][R6.64] ;  /* 0x00000036061c7980 */ /* 0x000168000c101d00 */
[----:B------:R-:W5:Y:S01]  /*70f0*/  LD.E.128 R8, desc[UR54][R8.64] ;  /* 0x0000003608087980 */ /* 0x000f62000c101d00 */
[----:B------:R-:W-:Y:S01]  /*7100*/  VIADD R5, R5, UR6 ;  /* 0x0000000605057c36 */ /* 0x000fe20008000000 */
[----:B------:R-:W-:Y:S02]  /*7110*/  ULDC.64 UR6, c[0x0][0xae0] ;  /* 0x0002b80000067ab9 */ /* 0x000fe40000000a00 */
[----:B------:R-:W5:Y:S04]  /*7120*/  LD.E.128 R32, desc[UR54][R32.64] ;  /* 0x0000003620207980 */ /* 0x000f68000c101d00 */
[----:B------:R-:W5:Y:S04]  /*7130*/  LD.E.128 R12, desc[UR54][R12.64] ;  /* 0x000000360c0c7980 */ /* 0x000f68000c101d00 */
[----:B------:R-:W5:Y:S04]  /*7140*/  LD.E.128 R36, desc[UR54][R36.64] ;  /* 0x0000003624247980 */ /* 0x000f68000c101d00 */
[----:B------:R-:W5:Y:S01]  /*7150*/  LD.E.128 R24, desc[UR54][R24.64] ;  /* 0x0000003618187980 */ /* 0x000f62000c101d00 */
[----:B------:R-:W-:-:S02]  /*7160*/  UIMAD UR4, UR11, UR6, URZ ;  /* 0x000000060b0472a4 */ /* 0x000fc4000f8e023f */
[----:B------:R-:W-:Y:S01]  /*7170*/  IMAD.U32 R3, RZ, RZ, UR6 ;  /* 0x00000006ff037e24 */ /* 0x000fe2000f8e00ff */
[----:B------:R-:W-:Y:S01]  /*7180*/  SHF.R.S32.HI R19, RZ, 0x1f, R18 ;  /* 0x0000001fff137819 */ /* 0x000fe20000011412 */
[----:B------:R-:W-:Y:S01]  /*7190*/  @!PT LDS RZ, [RZ] ;  /* 0x00000000fffff984 */ /* 0x000fe20000000800 */
[----:B------:R-:W-:Y:S01]  /*71a0*/  @!PT LDS RZ, [RZ] ;  /* 0x00000000fffff984 */ /* 0x000fe20000000800 */
[----:B------:R-:W-:Y:S01]  /*71b0*/  @!PT LDS RZ, [RZ] ;  /* 0x00000000fffff984 */ /* 0x000fe20000000800 */
[----:B------:R-:W-:Y:S01]  /*71c0*/  @!PT LDS RZ, [RZ] ;  /* 0x00000000fffff984 */ /* 0x000fe20000000800 */
[----:B------:R2:W-:Y:S06]  /*71d0*/  MEMBAR.ALL.CTA ;  /* 0x0000000000007992 */ /* 0x0005ec0000008000 */
[----:B--2---:R-:W2:Y:S01]  /*71e0*/  FENCE.VIEW.ASYNC.S ;  /* 0x00000000000073c6 */ /* 0x004ea20000000000 */
[----:B0-----:R-:W-:Y:S01]  /*71f0*/  IMAD R7, R17, -0xc0, R40 ;  /* 0xffffff4011077824 */ /* 0x001fe200078e0228 */
[----:B------:R-:W-:Y:S01]  /*7200*/  UIMAD UR4, UR41, UR7, UR4 ;  /* 0x00000007290472a4 */ /* 0x000fe2000f8e0204 */
[----:B-1----:R-:W-:Y:S01]  /*7210*/  VIADD R0, R2, 0x19c20 ;  /* 0x00019c2002007836 */ /* 0x002fe20000000000 */
[----:B------:R-:W-:Y:S01]  /*7220*/  BSSY B1, `(.L_x_151) ;  /* 0x0000023000017945 */ /* 0x000fe20003800000 */
[----:B------:R-:W-:Y:S01]  /*7230*/  IMAD.WIDE.U32 R2, R3, UR41, R4 ;  /* 0x0000002903027c25 */ /* 0x000fe2000f8e0004 */
[C---:B------:R-:W-:Y:S01]  /*7240*/  ISETP.GE.AND P0, PT, R18.reuse, R7, PT ;  /* 0x000000071200720c */ /* 0x040fe20003f06270 */
[----:B------:R-:W-:Y:S01]  /*7250*/  ULDC.64 UR6, c[0x0][0xae8] ;  /* 0x0002ba0000067ab9 */ /* 0x000fe20000000a00 */
[----:B------:R-:W-:Y:S01]  /*7260*/  PRMT R0, RZ, 0x654, R0 ;  /* 0x00000654ff007816 */ /* 0x000fe20000000000 */
[----:B------:R-:W-:-:S02]  /*7270*/  VIADD R6, R18, 0x60 ;  /* 0x0000006012067836 */ /* 0x000fc40000000000 */
[----:B------:R-:W-:Y:S01]  /*7280*/  VIADD R3, R3, UR4 ;  /* 0x0000000403037c36 */ /* 0x000fe20008000000 */
[----:B------:R-:W-:Y:S01]  /*7290*/  UIMAD UR4, UR39, UR6, URZ ;  /* 0x00000006270472a4 */ /* 0x000fe2000f8e023f */
[----:B------:R-:W-:Y:S01]  /*72a0*/  IMAD.WIDE R4, R17, 0xc0, R18 ;  /* 0x000000c011047825 */ /* 0x000fe200078e0212 */
[----:B------:R-:W-:Y:S02]  /*72b0*/  ISETP.GE.AND P3, PT, R6, R7, PT ;  /* 0x000000070600720c */ /* 0x000fe40003f66270 */
[----:B------:R-:W-:Y:S01]  /*72c0*/  UIMAD UR4, UR40, UR7, UR4 ;  /* 0x00000007280472a4 */ /* 0x000fe2000f8e0204 */
[----:B------:R-:W-:-:S04]  /*72d0*/  IMAD.U32 R7, RZ, RZ, UR6 ;  /* 0x00000006ff077e24 */ /* 0x000fc8000f8e00ff */
[----:B------:R-:W-:Y:S01]  /*72e0*/  IMAD.WIDE.U32 R6, R7, UR40, R2 ;  /* 0x0000002807067c25 */ /* 0x000fe2000f8e0002 */
[----:B--2---:R0:W-:Y:S03]  /*72f0*/  SYNCS.ARRIVE.TRANS64.RED.A1T0 RZ, [R0+URZ], RZ ;  /* 0x000000ff00ff79a7 */ /* 0x0041e6000810043f */
[----:B------:R-:W-:Y:S01]  /*7300*/  VIADD R45, R7, UR4 ;  /* 0x00000004072d7c36 */ /* 0x000fe20008000000 */
[----:B------:R-:W-:Y:S06]  /*7310*/  @P0 BRA `(.L_x_152) ;  /* 0x00000000004c0947 */ /* 0x000fec0003800000 */
[----:B------:R-:W-:Y:S01]  /*7320*/  ULDC.64 UR6, c[0x0][0xad8] ;  /* 0x0002b60000067ab9 */ /* 0x000fe20000000a00 */
[C---:B0-----:R-:W-:Y:S01]  /*7330*/  VIADD R0, R16.reuse, 0x20 ;  /* 0x0000002010007836 */ /* 0x041fe20000000000 */
[----:B------:R-:W-:Y:S01]  /*7340*/  ULDC UR4, c[0x0][0xa8c] ;  /* 0x0002a30000047ab9 */ /* 0x000fe20000000800 */
[C---:B------:R-:W-:Y:S01]  /*7350*/  VIADD R20, R16.reuse, 0x40 ;  /* 0x0000004010147836 */ /* 0x040fe20000000000 */
[----:B------:R-:W-:Y:S01]  /*7360*/  ISETP.GE.AND P0, PT, R16, UR4, PT ;  /* 0x0000000410007c0c */ /* 0x000fe2000bf06270 */
[----:B------:R-:W-:Y:S01]  /*7370*/  IMAD R17, R5, UR6, RZ ;  /* 0x0000000605117c24 */ /* 0x000fe2000f8e02ff */
[----:B------:R-:W-:Y:S01]  /*7380*/  ISETP.GE.AND P1, PT, R0, UR4, PT ;  /* 0x0000000400007c0c */ /* 0x000fe2000bf26270 */
[----:B------:R-:W-:Y:S01]  /*7390*/  IMAD.MOV.U32 R2, RZ, RZ, R6 ;  /* 0x000000ffff027224 */ /* 0x000fe200078e0006 */
[----:B------:R-:W-:Y:S01]  /*73a0*/  ISETP.GE.AND P2, PT, R20, UR4, PT ;  /* 0x0000000414007c0c */ /* 0x000fe2000bf46270 */
[----:B------:R-:W-:Y:S02]  /*73b0*/  IMAD.MOV.U32 R3, RZ, RZ, R45 ;  /* 0x000000ffff037224 */ /* 0x000fe400078e002d */
[----:B------:R-:W-:-:S02]  /*73c0*/  IMAD R17, R4, UR7, R17 ;  /* 0x0000000704117c24 */ /* 0x000fc4000f8e0211 */
[----:B------:R-:W-:Y:S01]  /*73d0*/  IMAD.WIDE.U32 R2, R4, UR6, R2 ;  /* 0x0000000604027c25 */ /* 0x000fe2000f8e0002 */
[----:B------:R-:W-:-:S03]  /*73e0*/  ULDC.64 UR6, c[0x0][0xa80] ;  /* 0x0002a00000067ab9 */ /* 0x000fc60000000a00 */
[----:B------:R-:W-:Y:S01]  /*73f0*/  IMAD.IADD R3, R3, 0x1, R17 ;  /* 0x0000000103037824 */ /* 0x000fe200078e0211 */
[----:B------:R-:W-:-:S04]  /*7400*/  LEA R20, P4, R2, UR6, 0x1 ;  /* 0x0000000602147c11 */ /* 0x000fc8000f8808ff */
[----:B------:R-:W-:-:S05]  /*7410*/  LEA.HI.X R21, R2, UR7, R3, 0x1, P4 ;  /* 0x0000000702157c11 */ /* 0x000fca000a0f0c03 */
[----:B-----5:R1:W-:Y:S04]  /*7420*/  @!P0 STG.E.128 desc[UR54][R20.64], R28 ;  /* 0x0000001c14008986 */ /* 0x0203e8000c101d36 */
[----:B------:R1:W-:Y:S04]  /*7430*/  @!P1 STG.E.128 desc[UR54][R20.64+0x40], R32 ;  /* 0x0000402014009986 */ /* 0x0003e8000c101d36 */
[----:B------:R1:W-:Y:S02]  /*7440*/  @!P2 STG.E.128 desc[UR54][R20.64+0x80], R36 ;  /* 0x000080241400a986 */ /* 0x0003e4000c101d36 */
.L_x_152:
[----:B------:R-:W-:Y:S05]  /*7450*/  BSYNC B1 ;  /* 0x0000000000017941 */ /* 0x000fea0003800000 */
.L_x_151:
[----:B------:R-:W-:Y:S05]  /*7460*/  @P3 BRA `(.L_x_153) ;  /* 0x00000008005c3947 */ /* 0x000fea0003800000 */
[----:B------:R-:W-:Y:S01]  /*7470*/  IADD3 R7, P0, R4, 0x60, RZ ;  /* 0x0000006004077810 */ /* 0x000fe20007f1e0ff */
[----:B------:R-:W-:Y:S01]  /*7480*/  ULDC.64 UR6, c[0x0][0xad8] ;  /* 0x0002b60000067ab9 */ /* 0x000fe20000000a00 */
[----:B------:R-:W-:Y:S01]  /*7490*/  IMAD.MOV.U32 R2, RZ, RZ, R6 ;  /* 0x000000ffff027224 */ /* 0x000fe200078e0006 */
[----:B------:R-:W-:Y:S01]  /*74a0*/  ULDC UR4, c[0x0][0xa8c] ;  /* 0x0002a30000047ab9 */ /* 0x000fe20000000800 */
[----:B------:R-:W-:Y:S01]  /*74b0*/  IMAD.MOV.U32 R3, RZ, RZ, R45 ;  /* 0x000000ffff037224 */ /* 0x000fe200078e002d */
[C---:B------:R-:W-:Y:S01]  /*74c0*/  ISETP.GE.AND P1, PT, R16.reuse, UR4, PT ;  /* 0x0000000410007c0c */ /* 0x040fe2000bf26270 */
[----:B------:R-:W-:Y:S02]  /*74d0*/  IMAD.X R4, RZ, RZ, R5, P0 ;  /* 0x000000ffff047224 */ /* 0x000fe400000e0605 */
[----:B0-----:R-:W-:Y:S02]  /*74e0*/  VIADD R0, R16, 0x20 ;  /* 0x0000002010007836 */ /* 0x001fe40000000000 */
[----:B------:R-:W-:-:S02]  /*74f0*/  IMAD R4, R4, UR6, RZ ;  /* 0x0000000604047c24 */ /* 0x000fc4000f8e02ff */
[----:B------:R-:W-:Y:S01]  /*7500*/  IMAD.WIDE.U32 R2, R7, UR6, R2 ;  /* 0x0000000607027c25 */ /* 0x000fe2000f8e0002 */
[----:B------:R-:W-:-:S03]  /*7510*/  ISETP.GE.AND P2, PT, R0, UR4, PT ;  /* 0x0000000400007c0c */ /* 0x000fc6000bf46270 */
[----:B------:R-:W-:Y:S01]  /*7520*/  IMAD R7, R7, UR7, R4 ;  /* 0x0000000707077c24 */ /* 0x000fe2000f8e0204 */
[----:B------:R-:W-:Y:S01]  /*7530*/  ULDC.64 UR6, c[0x0][0xa80] ;  /* 0x0002a00000067ab9 */ /* 0x000fe20000000a00 */
[----:B------:R-:W-:Y:S01]  /*7540*/  VIADD R0, R16, 0x40 ;  /* 0x0000004010007836 */ /* 0x000fe20000000000 */
[----:B------:R-:W-:Y:S01]  /*7550*/  LEA R4, P0, R2, UR6, 0x1 ;  /* 0x0000000602047c11 */ /* 0x000fe2000f8008ff */
[----:B------:R-:W-:-:S05]  /*7560*/  IMAD.IADD R3, R3, 0x1, R7 ;  /* 0x0000000103037824 */ /* 0x000fca00078e0207 */
[----:B------:R-:W-:Y:S02]  /*7570*/  LEA.HI.X R5, R2, UR7, R3, 0x1, P0 ;  /* 0x0000000702057c11 */ /* 0x000fe400080f0c03 */
[----:B------:R-:W-:-:S03]  /*7580*/  ISETP.GE.AND P0, PT, R0, UR4, PT ;  /* 0x0000000400007c0c */ /* 0x000fc6000bf06270 */
[----:B-----5:R2:W-:Y:S04]  /*7590*/  @!P1 STG.E.128 desc[UR54][R4.64], R8 ;  /* 0x0000000804009986 */ /* 0x0205e8000c101d36 */
[----:B------:R2:W-:Y:S06]  /*75a0*/  @!P2 STG.E.128 desc[UR54][R4.64+0x40], R12 ;  /* 0x0000400c0400a986 */ /* 0x0005ec000c101d36 */
[----:B------:R-:W-:Y:S05]  /*75b0*/  @P0 BRA `(.L_x_153) ;  /* 0x0000000800080947 */ /* 0x000fea0003800000 */
[----:B------:R3:W-:Y:S01]  /*75c0*/  STG.E.128 desc[UR54][R4.64+0x80], R24 ;  /* 0x0000801804007986 */ /* 0x0007e2000c101d36 */
[----:B------:R-:W-:Y:S05]  /*75d0*/  BRA `(.L_x_153) ;  /* 0x0000000800007947 */ /* 0x000fea0003800000 */
.L_x_149:
[----:B------:R-:W-:Y:S01]  /*75e0*/  ULDC.64 UR6, c[0x0][0xbd8] ;  /* 0x0002f60000067ab9 */ /* 0x000fe20000000a00 */
[----:B------:R-:W-:Y:S01]  /*75f0*/  IMAD.MOV.U32 R7, RZ, RZ, RZ ;  /* 0x000000ffff077224 */ /* 0x000fe200078e00ff */
[----:B------:R-:W-:-:S04]  /*7600*/  UISETP.NE.U32.AND UP0, UPT, UR6, URZ, UPT ;  /* 0x0000003f0600728c */ /* 0x000fc8000bf05070 */
[----:B------:R-:W-:-:S03]  /*7610*/  UISETP.NE.AND.EX UP0, UPT, UR7, URZ, UPT, UP0 ;  /* 0x0000003f0700728c */ /* 0x000fc6000bf05300 */
[----:B------:R-:W-:Y:S02]  /*7620*/  ULDC.64 UR6, c[0x0][0xbd8] ;  /* 0x0002f60000067ab9 */ /* 0x000fe40000000a00 */
[----:B------:R-:W-:Y:S01]  /*7630*/  UIMAD.WIDE UR6, UR40, 0x4, UR6 ;  /* 0x00000004280678a5 */ /* 0x000fe2000f8e0206 */
[----:B------:R-:W0:Y:S01]  /*7640*/  LDC R0, c[0x0][0xa88] ;  /* 0x0002a200ff007b82 */ /* 0x000e220000000800 */
[----:B------:R-:W-:-:S04]  /*7650*/  PLOP3.LUT P1, PT, PT, PT, UP0, 0x80, 0x0 ;  /* 0x000000000000781c */ /* 0x000fc80003f2f008 */
[----:B------:R-:W-:Y:S02]  /*7660*/  IMAD.U32 R2, RZ, RZ, UR6 ;  /* 0x00000006ff027e24 */ /* 0x000fe4000f8e00ff */
[----:B------:R-:W-:Y:S01]  /*7670*/  IMAD.U32 R3, RZ, RZ, UR7 ;  /* 0x00000007ff037e24 */ /* 0x000fe2000f8e00ff */
[----:B------:R-:W-:Y:S02]  /*7680*/  ULDC.64 UR6, c[0x0][0xbe0] ;  /* 0x0002f80000067ab9 */ /* 0x000fe40000000a00 */
[----:B------:R-:W-:-:S04]  /*7690*/  UISETP.NE.U32.AND UP1, UPT, UR6, URZ, UPT ;  /* 0x0000003f0600728c */ /* 0x000fc8000bf25070 */
[----:B------:R-:W-:Y:S01]  /*76a0*/  UISETP.NE.AND.EX UP1, UPT, UR7, URZ, UPT, UP1 ;  /* 0x0000003f0700728c */ /* 0x000fe2000bf25310 */
[----:B------:R1:W5:Y:S05]  /*76b0*/  @P1 LDG.E R7, desc[UR54][R2.64] ;  /* 0x0000003602071981 */ /* 0x00036a000c1e1900 */
[----:B------:R-:W-:-:S05]  /*76c0*/  PLOP3.LUT P2, PT, PT, PT, UP1, 0x80, 0x0 ;  /* 0x000000000000781c */ /* 0x000fca0003f4f018 */
[----:B------:R-:W-:Y:S02]  /*76d0*/  @UP1 ULDC.64 UR6, c[0x0][0xbe0] ;  /* 0x0002f80000061ab9 */ /* 0x000fe40000000a00 */
[----:B------:R-:W-:-:S06]  /*76e0*/  @UP1 UIMAD.WIDE UR6, UR40, 0x4, UR6 ;  /* 0x00000004280618a5 */ /* 0x000fcc000f8e0206 */
[----:B------:R-:W-:Y:S02]  /*76f0*/  IMAD.U32 R4, RZ, RZ, UR6 ;  /* 0x00000006ff047e24 */ /* 0x000fe4000f8e00ff */
[----:B------:R-:W-:-:S05]  /*7700*/  IMAD.U32 R5, RZ, RZ, UR7 ;  /* 0x00000007ff057e24 */ /* 0x000fca000f8e00ff */
[----:B0-----:R1:W5:Y:S01]  /*7710*/  @P2 LDG.E R0, desc[UR54][R4.64] ;  /* 0x0000003604002981 */ /* 0x001362000c1e1900 */
[----:B------:R-:W-:Y:S01]  /*7720*/  ISETP.GT.AND P0, PT, R155, 0xbf, PT ;  /* 0x000000bf9b00780c */ /* 0x000fe20003f04270 */
[----:B------:R-:W-:-:S12]  /*7730*/  @P2 BRA `(.L_x_154) ;  /* 0x0000000000102947 */ /* 0x000fd80003800000 */
[----:B------:R-:W-:Y:S05]  /*7740*/  @!P1 BRA `(.L_x_154) ;  /* 0x00000000000c9947 */ /* 0x000fea0003800000 */
[----:B-1----:R-:W2:Y:S04]  /*7750*/  LDG.E R5, desc[UR54][R2.64] ;  /* 0x0000003602057981 */ /* 0x002ea8000c1e1900 */
[----:B-----5:R-:W2:Y:S02]  /*7760*/  LDG.E R0, desc[UR54][R2.64+0x4] ;  /* 0x0000043602007981 */ /* 0x020ea4000c1e1900 */
[----:B--2---:R-:W-:-:S07]  /*7770*/  IMAD.IADD R0, R0, 0x1, -R5 ;  /* 0x0000000100007824 */ /* 0x004fce00078e0a05 */
.L_x_154:
[----:B------:R-:W-:Y:S01]  /*7780*/  USHF.R.S32.HI UR7, URZ, 0x1f, UR41 ;  /* 0x0000001f3f077899 */ /* 0x000fe20008011429 */
[----:B------:R-:W-:Y:S01]  /*7790*/  BSSY B1, `(.L_x_155) ;  /* 0x000001e000017945 */ /* 0x000fe20003800000 */
[----:B------:R-:W-:Y:S01]  /*77a0*/  USEL UR40, UR40, URZ, !UP0 ;  /* 0x0000003f28287287 */ /* 0x000fe2000c000000 */
[----:B------:R-:W-:Y:S01]  /*77b0*/  SHF.R.S32.HI R9, RZ, 0x1f, R16 ;  /* 0x0000001fff097819 */ /* 0x000fe20000011410 */
[----:B------:R-:W-:Y:S01]  /*77c0*/  USEL UR39, UR39, URZ, !UP0 ;  /* 0x0000003f27277287 */ /* 0x000fe2000c000000 */
[----:B-----5:R-:W-:Y:S01]  /*77d0*/  SHF.R.S32.HI R6, RZ, 0x1f, R7 ;  /* 0x0000001fff067819 */ /* 0x020fe20000011407 */
[----:B------:R-:W-:Y:S10]  /*77e0*/  @P0 BRA `(.L_x_156) ;  /* 0x0000000000600947 */ /* 0x000ff40003800000 */
[----:B-1----:R-:W0:Y:S02]  /*77f0*/  S2R R2, SR_TID.X ;  /* 0x0000000000027919 */ /* 0x002e240000002100 */
[----:B0-----:R-:W-:-:S04]  /*7800*/  IMAD R2, R17, 0xc0, R2 ;  /* 0x000000c011027824 */ /* 0x001fc800078e0202 */
[----:B------:R-:W-:-:S05]  /*7810*/  VIADD R3, R2, 0xffffff80 ;  /* 0xffffff8002037836 */ /* 0x000fca0000000000 */
[----:B------:R-:W-:-:S13]  /*7820*/  ISETP.GE.AND P0, PT, R3, R0, PT ;  /* 0x000000000300720c */ /* 0x000fda0003f06270 */
[----:B------:R-:W-:Y:S05]  /*7830*/  @P0 BRA `(.L_x_156) ;  /* 0x00000000004c0947 */ /* 0x000fea0003800000 */
[C---:B------:R-:W-:Y:S01]  /*7840*/  IADD3 R2, P0, R3.reuse, R7, RZ ;  /* 0x0000000703027210 */ /* 0x040fe20007f1e0ff */
[----:B------:R-:W-:Y:S02]  /*7850*/  ULDC.64 UR8, c[0x0][0xb70] ;  /* 0x0002dc0000087ab9 */ /* 0x000fe40000000a00 */
[----:B------:R-:W-:Y:S01]  /*7860*/  UIMAD UR4, UR7, UR8, URZ ;  /* 0x00000008070472a4 */ /* 0x000fe2000f8e023f */
[----:B------:R-:W-:Y:S01]  /*7870*/  LEA.HI.X.SX32 R3, R3, R6, 0x1, P0 ;  /* 0x0000000603037211 */ /* 0x000fe200000f0eff */
[----:B------:R-:W-:Y:S02]  /*7880*/  IMAD.U32 R5, RZ, RZ, UR8 ;  /* 0x00000008ff057e24 */ /* 0x000fe4000f8e00ff */
[----:B------:R-:W-:Y:S02]  /*7890*/  UIMAD UR4, UR41, UR9, UR4 ;  /* 0x00000009290472a4 */ /* 0x000fe4000f8e0204 */
[----:B------:R-:W-:Y:S01]  /*78a0*/  IMAD.WIDE.U32 R2, R5, UR41, R2 ;  /* 0x0000002905027c25 */ /* 0x000fe2000f8e0002 */
[----:B------:R-:W-:-:S02]  /*78b0*/  ULDC.64 UR8, c[0x0][0xb78] ;  /* 0x0002de0000087ab9 */ /* 0x000fc40000000a00 */
[----:B------:R-:W-:Y:S01]  /*78c0*/  UIMAD UR6, UR39, UR8, URZ ;  /* 0x00000008270672a4 */ /* 0x000fe2000f8e023f */
[----:B------:R-:W-:Y:S02]  /*78d0*/  VIADD R3, R3, UR4 ;  /* 0x0000000403037c36 */ /* 0x000fe40008000000 */
[----:B------:R-:W-:Y:S01]  /*78e0*/  IMAD.U32 R5, RZ, RZ, UR8 ;  /* 0x00000008ff057e24 */ /* 0x000fe2000f8e00ff */
[----:B------:R-:W-:-:S03]  /*78f0*/  UIMAD UR6, UR40, UR9, UR6 ;  /* 0x00000009280672a4 */ /* 0x000fc6000f8e0206 */
[----:B------:R-:W-:Y:S01]  /*7900*/  IMAD.WIDE.U32 R2, R5, UR40, R2 ;  /* 0x0000002805027c25 */ /* 0x000fe2000f8e0002 */
[----:B------:R-:W-:-:S03]  /*7910*/  ULDC.64 UR8, c[0x0][0xb40] ;  /* 0x0002d00000087ab9 */ /* 0x000fc60000000a00 */
[----:B------:R-:W-:Y:S01]  /*7920*/  VIADD R3, R3, UR6 ;  /* 0x0000000603037c36 */ /* 0x000fe20008000000 */
[----:B------:R-:W-:-:S04]  /*7930*/  LEA R4, P0, R2, UR8, 0x2 ;  /* 0x0000000802047c11 */ /* 0x000fc8000f8010ff */
[----:B------:R-:W-:Y:S01]  /*7940*/  LEA.HI.X R5, R2, UR9, R3, 0x2, P0 ;  /* 0x0000000902057c11 */ /* 0x000fe200080f1403 */
[----:B------:R-:W-:-:S05]  /*7950*/  IMAD.MOV.U32 R3, RZ, RZ, -0x800000 ;  /* 0xff800000ff037424 */ /* 0x000fca00078e00ff */
[----:B------:R0:W-:Y:S03]  /*7960*/  STG.E desc[UR54][R4.64], R3 ;  /* 0x0000000304007986 */ /* 0x0001e6000c101936 */
.L_x_156:
[----:B------:R-:W-:Y:S05]  /*7970*/  BSYNC B1 ;  /* 0x0000000000017941 */ /* 0x000fea0003800000 */
.L_x_155:
[----:B------:R-:W-:Y:S01]  /*7980*/  ULDC.64 UR8, c[0x0][0xaa0] ;  /* 0x0002a80000087ab9 */ /* 0x000fe20000000a00 */
[----:B-1----:R-:W-:Y:S01]  /*7990*/  IMAD.MOV.U32 R2, RZ, RZ, R16 ;  /* 0x000000ffff027224 */ /* 0x002fe200078e0010 */
[----:B------:R-:W-:Y:S01]  /*79a0*/  BSSY B1, `(.L_x_157) ;  /* 0x000002d000017945 */ /* 0x000fe20003800000 */
[----:B0-----:R-:W-:Y:S02]  /*79b0*/  IMAD.MOV.U32 R3, RZ, RZ, R9 ;  /* 0x000000ffff037224 */ /* 0x001fe400078e0009 */
[----:B------:R-:W-:Y:S02]  /*79c0*/  IMAD R4, R6, UR8, RZ ;  /* 0x0000000806047c24 */ /* 0x000fe4000f8e02ff */
[----:B------:R-:W-:-:S04]  /*79d0*/  IMAD.WIDE.U32 R2, R7, UR8, R2 ;  /* 0x0000000807027c25 */ /* 0x000fc8000f8e0002 */
[----:B------:R-:W-:Y:S01]  /*79e0*/  IMAD R7, R7, UR9, R4 ;  /* 0x0000000907077c24 */ /* 0x000fe2000f8e0204 */
[----:B------:R-:W-:Y:S01]  /*79f0*/  ULDC.64 UR8, c[0x0][0xae0] ;  /* 0x0002b80000087ab9 */ /* 0x000fe20000000a00 */
[--C-:B------:R-:W-:Y:S01]  /*7a00*/  IMAD.MOV.U32 R6, RZ, RZ, R18.reuse ;  /* 0x000000ffff067224 */ /* 0x100fe200078e0012 */
[----:B------:R-:W-:Y:S01]  /*7a10*/  UIMAD UR4, UR7, UR8, URZ ;  /* 0x00000008070472a4 */ /* 0x000fe2000f8e023f */
[----:B------:R-:W-:Y:S01]  /*7a20*/  IMAD.IADD R3, R3, 0x1, R7 ;  /* 0x0000000103037824 */ /* 0x000fe200078e0207 */
[----:B------:R-:W-:Y:S01]  /*7a30*/  SHF.R.S32.HI R7, RZ, 0x1f, R18 ;  /* 0x0000001fff077819 */ /* 0x000fe20000011412 */
[----:B------:R-:W-:Y:S01]  /*7a40*/  IMAD.U32 R5, RZ, RZ, UR8 ;  /* 0x00000008ff057e24 */ /* 0x000fe2000f8e00ff */
[----:B------:R-:W-:Y:S01]  /*7a50*/  UIMAD UR4, UR41, UR9, UR4 ;  /* 0x00000009290472a4 */ /* 0x000fe2000f8e0204 */
[----:B------:R-:W-:Y:S02]  /*7a60*/  ULDC.64 UR6, c[0x0][0xae8] ;  /* 0x0002ba0000067ab9 */ /* 0x000fe40000000a00 */
[----:B------:R-:W-:-:S04]  /*7a70*/  IMAD.WIDE.U32 R2, R5, UR41, R2 ;  /* 0x0000002905027c25 */ /* 0x000fc8000f8e0002 */
[----:B------:R-:W-:Y:S02]  /*7a80*/  IMAD R5, R17, -0xc0, R0 ;  /* 0xffffff4011057824 */ /* 0x000fe400078e0200 */
[----:B------:R-:W-:Y:S01]  /*7a90*/  VIADD R3, R3, UR4 ;  /* 0x0000000403037c36 */ /* 0x000fe20008000000 */
[----:B------:R-:W-:Y:S01]  /*7aa0*/  UIMAD UR4, UR39, UR6, URZ ;  /* 0x00000006270472a4 */ /* 0x000fe2000f8e023f */
[C---:B------:R-:W-:Y:S01]  /*7ab0*/  VIADD R0, R18.reuse, 0x60 ;  /* 0x0000006012007836 */ /* 0x040fe20000000000 */
[-C--:B------:R-:W-:Y:S01]  /*7ac0*/  ISETP.GE.AND P0, PT, R18, R5.reuse, PT ;  /* 0x000000051200720c */ /* 0x080fe20003f06270 */
[----:B------:R-:W-:Y:S01]  /*7ad0*/  IMAD.U32 R9, RZ, RZ, UR6 ;  /* 0x00000006ff097e24 */ /* 0x000fe2000f8e00ff */
[----:B------:R-:W-:Y:S01]  /*7ae0*/  UIMAD UR4, UR40, UR7, UR4 ;  /* 0x00000007280472a4 */ /* 0x000fe2000f8e0204 */
[----:B------:R-:W-:Y:S01]  /*7af0*/  IMAD.WIDE R6, R17, 0xc0, R6 ;  /* 0x000000c011067825 */ /* 0x000fe200078e0206 */
[----:B------:R-:W-:-:S03]  /*7b00*/  ISETP.GE.AND P1, PT, R0, R5, PT ;  /* 0x000000050000720c */ /* 0x000fc60003f26270 */
[----:B------:R-:W-:-:S04]  /*7b10*/  IMAD.WIDE.U32 R4, R9, UR40, R2 ;  /* 0x0000002809047c25 */ /* 0x000fc8000f8e0002 */
[----:B------:R-:W-:Y:S02]  /*7b20*/  VIADD R11, R5, UR4 ;  /* 0x00000004050b7c36 */ /* 0x000fe40008000000 */
[----:B------:R-:W-:Y:S05]  /*7b30*/  @P0 BRA `(.L_x_158) ;  /* 0x00000000004c0947 */ /* 0x000fea0003800000 */
[----:B------:R-:W-:Y:S01]  /*7b40*/  ULDC.64 UR6, c[0x0][0xad8] ;  /* 0x0002b60000067ab9 */ /* 0x000fe20000000a00 */
[C---:B------:R-:W-:Y:S01]  /*7b50*/  VIADD R0, R16.reuse, 0x20 ;  /* 0x0000002010007836 */ /* 0x040fe20000000000 */
        /* <DEDUP_REMOVED lines=14> */
[----:B------:R0:W-:Y:S04]  /*7c40*/  @!P2 STG.E.128 desc[UR54][R8.64], RZ ;  /* 0x000000ff0800a986 */ /* 0x0001e8000c101d36 */
[----:B------:R0:W-:Y:S04]  /*7c50*/  @!P3 STG.E.128 desc[UR54][R8.64+0x40], RZ ;  /* 0x000040ff0800b986 */ /* 0x0001e8000c101d36 */
[----:B------:R0:W-:Y:S02]  /*7c60*/  @!P4 STG.E.128 desc[UR54][R8.64+0x80], RZ ;  /* 0x000080ff0800c986 */ /* 0x0001e4000c101d36 */
.L_x_158:
[----:B------:R-:W-:Y:S05]  /*7c70*/  BSYNC B1 ;  /* 0x0000000000017941 */ /* 0x000fea0003800000 */
.L_x_157:
[----:B------:R-:W-:Y:S05]  /*7c80*/  @P1 BRA `(.L_x_153) ;  /* 0x0000000000541947 */ /* 0x000fea0003800000 */
[----:B------:R-:W-:Y:S01]  /*7c90*/  IADD3 R5, P0, R6, 0x60, RZ ;  /* 0x0000006006057810 */ /* 0x000fe20007f1e0ff */
[C---:B------:R-:W-:Y:S01]  /*7ca0*/  VIADD R0, R16.reuse, 0x20 ;  /* 0x0000002010007836 */ /* 0x040fe20000000000 */
[----:B------:R-:W-:Y:S01]  /*7cb0*/  ULDC UR4, c[0x0][0xa8c] ;  /* 0x0002a30000047ab9 */ /* 0x000fe20000000800 */
[----:B------:R-:W-:Y:S01]  /*7cc0*/  ULDC.64 UR6, c[0x0][0xad8] ;  /* 0x0002b60000067ab9 */ /* 0x000fe20000000a00 */
[----:B------:R-:W-:Y:S01]  /*7cd0*/  IMAD.MOV.U32 R2, RZ, RZ, R4 ;  /* 0x000000ffff027224 */ /* 0x000fe200078e0004 */
[----:B------:R-:W-:Y:S01]  /*7ce0*/  ISETP.GE.AND P1, PT, R16, UR4, PT ;  /* 0x0000000410007c0c */ /* 0x000fe2000bf26270 */
[----:B------:R-:W-:Y:S01]  /*7cf0*/  IMAD.X R6, RZ, RZ, R7, P0 ;  /* 0x000000ffff067224 */ /* 0x000fe200000e0607 */
[----:B------:R-:W-:Y:S01]  /*7d00*/  ISETP.GE.AND P2, PT, R0, UR4, PT ;  /* 0x0000000400007c0c */ /* 0x000fe2000bf46270 */
[----:B------:R-:W-:Y:S02]  /*7d10*/  IMAD.MOV.U32 R3, RZ, RZ, R11 ;  /* 0x000000ffff037224 */ /* 0x000fe400078e000b */
[----:B------:R-:W-:-:S02]  /*7d20*/  IMAD R6, R6, UR6, RZ ;  /* 0x0000000606067c24 */ /* 0x000fc4000f8e02ff */
[----:B------:R-:W-:Y:S02]  /*7d30*/  VIADD R0, R16, 0x40 ;  /* 0x0000004010007836 */ /* 0x000fe40000000000 */
[----:B------:R-:W-:-:S03]  /*7d40*/  IMAD.WIDE.U32 R2, R5, UR6, R2 ;  /* 0x0000000605027c25 */ /* 0x000fc6000f8e0002 */
[----:B------:R-:W-:Y:S01]  /*7d50*/  ISETP.GE.AND P3, PT, R0, UR4, PT ;  /* 0x0000000400007c0c */ /* 0x000fe2000bf66270 */
[----:B------:R-:W-:Y:S01]  /*7d60*/  IMAD R5, R5, UR7, R6 ;  /* 0x0000000705057c24 */ /* 0x000fe2000f8e0206 */
[----:B------:R-:W-:Y:S02]  /*7d70*/  ULDC.64 UR6, c[0x0][0xa80] ;  /* 0x0002a00000067ab9 */ /* 0x000fe40000000a00 */
[----:B------:R-:W-:Y:S01]  /*7d80*/  LEA R4, P0, R2, UR6, 0x1 ;  /* 0x0000000602047c11 */ /* 0x000fe2000f8008ff */
[----:B------:R-:W-:-:S05]  /*7d90*/  IMAD.IADD R3, R3, 0x1, R5 ;  /* 0x0000000103037824 */ /* 0x000fca00078e0205 */
[----:B------:R-:W-:-:S05]  /*7da0*/  LEA.HI.X R5, R2, UR7, R3, 0x1, P0 ;  /* 0x0000000702057c11 */ /* 0x000fca00080f0c03 */
[----:B------:R4:W-:Y:S04]  /*7db0*/  @!P1 STG.E.128 desc[UR54][R4.64], RZ ;  /* 0x000000ff04009986 */ /* 0x0009e8000c101d36 */
[----:B------:R4:W-:Y:S04]  /*7dc0*/  @!P2 STG.E.128 desc[UR54][R4.64+0x40], RZ ;  /* 0x000040ff0400a986 */ /* 0x0009e8000c101d36 */
[----:B------:R4:W-:Y:S02]  /*7dd0*/  @!P3 STG.E.128 desc[UR54][R4.64+0x80], RZ ;  /* 0x000080ff0400b986 */ /* 0x0009e4000c101d36 */
.L_x_153:
[----:B------:R-:W-:Y:S05]  /*7de0*/  BSYNC B0 ;  /* 0x0000000000007941 */ /* 0x000fea0003800000 */
.L_x_148:
[----:B------:R-:W-:Y:S02]  /*7df0*/  ULDC UR4, c[0x0][0xc14] ;  /* 0x0003050000047ab9 */ /* 0x000fe40000000800 */
[----:B------:R-:W-:-:S13]  /*7e00*/  ISETP.GE.AND P0, PT, R43, UR4, PT ;  /* 0x000000042b007c0c */ /* 0x000fda000bf06270 */
[----:B------:R-:W-:Y:S05]  /*7e10*/  @!P0 BRA `(.L_x_159) ;  /* 0xffffff8c00d48947 */ /* 0x000fea000383ffff */
[----:B------:R-:W-:Y:S05]  /*7e20*/  EXIT ;  /* 0x000000000000794d */ /* 0x000fea0003800000 */
.L_x_122:
[----:B------:R-:W-:-:S08]  /*7e30*/  NOP ;  /* 0x0000000000007918 */ /* 0x000fd00000000000 */
[----:B------:R-:W0:-:S00]  /*7e40*/  USETMAXREG.DEALLOC.CTAPOOL 0x20 ;  /* 0x00000020000079c8 */ /* 0x000e0000080e0500 */
[----:B0-----:R-:W2:Y:S01]  /*7e50*/  LDL.LU R3, [R1] ;  /* 0x0000000001037983 */ /* 0x001ea20000300800 */
[----:B------:R-:W-:Y:S01]  /*7e60*/  LOP3.LUT R2, R0, 0x3, RZ, 0xc0, !PT ;  /* 0x0000000300027812 */ /* 0x000fe200078ec0ff */
[----:B------:R-:W-:-:S05]  /*7e70*/  IMAD.MOV.U32 R4, RZ, RZ, RZ ;  /* 0x000000ffff047224 */ /* 0x000fca00078e00ff */
[----:B------:R-:W0:Y:S02]  /*7e80*/  SHFL.IDX PT, R2, R2, RZ, 0x1f ;  /* 0x00001fff02027589 */ /* 0x000e2400000e0000 */
[----:B0-----:R-:W-:Y:S02]  /*7e90*/  ISETP.NE.AND P0, PT, R2, RZ, PT ;  /* 0x000000ff0200720c */ /* 0x001fe40003f05270 */
[----:B--2---:R-:W-:-:S11]  /*7ea0*/  LOP3.LUT R3, R3, 0xfffffffd, RZ, 0xc0, !PT ;  /* 0xfffffffd03037812 */ /* 0x004fd600078ec0ff */
[----:B------:R-:W-:-:S05]  /*7eb0*/  @P0 LOP3.LUT R3, R3, 0x2, RZ, 0xfc, !PT ;  /* 0x0000000203030812 */ /* 0x000fca00078efcff */
[----:B------:R0:W-:Y:S01]  /*7ec0*/  STL [R1], R3 ;  /* 0x0000000301007387 */ /* 0x0001e20000100800 */
[----:B------:R-:W-:Y:S05]  /*7ed0*/  @!P0 BRA `(.L_x_160) ;  /* 0x0000000000248947 */ /* 0x000fea0003800000 */
[----:B------:R-:W1:Y:S08]  /*7ee0*/  S2UR UR5, SR_CgaCtaId ;  /* 0x00000000000579c3 */ /* 0x000e700000008800 */
[----:B------:R-:W-:Y:S06]  /*7ef0*/  BAR.SYNC.DEFER_BLOCKING 0x5, 0x200 ;  /* 0x0148000000007b1d */ /* 0x000fec0000010000 */
[----:B------:R-:W-:-:S02]  /*7f00*/  UMOV UR4, 0x400 ;  /* 0x0000040000047882 */ /* 0x000fc40000000000 */
[----:B-1----:R-:W-:-:S09]  /*7f10*/  ULEA UR4, UR5, UR4, 0x18 ;  /* 0x0000000405047291 */ /* 0x002fd2000f8ec03f */
[----:B------:R-:W1:Y:S02]  /*7f20*/  LDS.128 R24, [UR4+0x19cd0] ;  /* 0x019cd004ff187984 */ /* 0x000e640008000c00 */
[----:B-1----:R-:W-:Y:S02]  /*7f30*/  R2UR UR51, R27 ;  /* 0x000000001b3372ca */ /* 0x002fe400000e0000 */
[----:B------:R-:W-:Y:S01]  /*7f40*/  R2UR UR38, R26 ;  /* 0x000000001a2672ca */ /* 0x000fe200000e0000 */
[----:B------:R-:W-:Y:S06]  /*7f50*/  BAR.ARV 0x4, 0x200 ;  /* 0x0108000000007b1d */ /* 0x000fec0000002000 */
[----:B------:R-:W-:Y:S08]  /*7f60*/  BRA `(.L_x_161) ;  /* 0x0000000800187947 */ /* 0x000ff00003800000 */
.L_x_160:
[----:B------:R-:W1:Y:S01]  /*7f70*/  S2R R2, SR_TID.X ;  /* 0x0000000000027919 */ /* 0x000e620000002100 */
[----:B------:R-:W-:Y:S01]  /*7f80*/  ULDC UR4, c[0x0][0xc14] ;  /* 0x0003050000047ab9 */ /* 0x000fe20000000800 */
[----:B------:R-:W2:Y:S01]  /*7f90*/  LDC R9, c[0x0][0xc10] ;  /* 0x00030400ff097b82 */ /* 0x000ea20000000800 */
[----:B-1----:R-:W-:-:S04]  /*7fa0*/  LOP3.LUT R5, R2, 0x1f, RZ, 0xc0, !PT ;  /* 0x0000001f02057812 */ /* 0x002fc800078ec0ff */
[----:B------:R-:W-:-:S04]  /*7fb0*/  ISETP.NE.AND P0, PT, R5, 0x1f, PT ;  /* 0x0000001f0500780c */ /* 0x000fc80003f05270 */
[----:B------:R-:W-:-:S13]  /*7fc0*/  ISETP.GE.OR P1, PT, R5, UR4, !P0 ;  /* 0x0000000405007c0c */ /* 0x000fda000c726670 */
[----:B0-----:R-:W0:Y:S02]  /*7fd0*/  @!P1 LDC.64 R2, c[0x0][0xc58] ;  /* 0x00031600ff029b82 */ /* 0x001e240000000a00 */
[----:B0-----:R-:W-:-:S05]  /*7fe0*/  @!P1 IMAD.WIDE.U32 R2, R5, 0x4, R2 ;  /* 0x0000000405029825 */ /* 0x001fca00078e0002 */
[----:B------:R-:W3:Y:S01]  /*7ff0*/  @!P1 LDG.E R4, desc[UR54][R2.64] ;  /* 0x0000003602049981 */ /* 0x000ee2000c1e1900 */
[C---:B------:R-:W-:Y:S01]  /*8000*/  ISETP.NE.AND P1, PT, R5.reuse, RZ, PT ;  /* 0x000000ff0500720c */ /* 0x040fe20003f25270 */
[----:B------:R-:W-:Y:S01]  /*8010*/  UMOV UR51, URZ ;  /* 0x0000003f00337c82 */ /* 0x000fe20008000000 */
[C---:B------:R-:W-:Y:S01]  /*8020*/  ISETP.GE.U32.AND P2, PT, R5.reuse, 0x2, PT ;  /* 0x000000020500780c */ /* 0x040fe20003f46070 */
[----:B------:R-:W-:Y:S01]  /*8030*/  IMAD.MOV.U32 R24, RZ, RZ, RZ ;  /* 0x000000ffff187224 */ /* 0x000fe200078e00ff */
[C---:B------:R-:W-:Y:S02]  /*8040*/  ISETP.GE.U32.AND P3, PT, R5.reuse, 0x4, PT ;  /* 0x000000040500780c */ /* 0x040fe40003f66070 */
[C---:B------:R-:W-:Y:S02]  /*8050*/  ISETP.GE.U32.AND P4, PT, R5.reuse, 0x8, PT ;  /* 0x000000080500780c */ /* 0x040fe40003f86070 */
[----:B------:R-:W-:Y:S01]  /*8060*/  ISETP.GE.U32.AND P5, PT, R5, 0x10, PT ;  /* 0x000000100500780c */ /* 0x000fe20003fa6070 */
[----:B---3--:R-:W0:Y:S02]  /*8070*/  SHFL.UP PT, R6, R4, 0x1, RZ ;  /* 0x0420000004067989 */ /* 0x008e2400000e00ff */
[----:B0-----:R-:W-:-:S05]  /*8080*/  SEL R7, R6, RZ, P1 ;  /* 0x000000ff06077207 */ /* 0x001fca0000800000 */
[----:B------:R-:W-:-:S05]  /*8090*/  IMAD.IADD R7, R4, 0x1, R7 ;  /* 0x0000000104077824 */ /* 0x000fca00078e0207 */
[----:B------:R-:W0:Y:S02]  /*80a0*/  SHFL.UP PT, R6, R7, 0x2, RZ ;  /* 0x0440000007067989 */ /* 0x000e2400000e00ff */
        /* <DEDUP_REMOVED lines=10> */
[----:B------:R-:W-:Y:S02]  /*8150*/  IMAD.IADD R8, R2, 0x1, R7 ;  /* 0x0000000102087824 */ /* 0x000fe400078e0207 */
[----:B------:R-:W0:Y:S03]  /*8160*/  S2R R7, SR_CTAID.X ;  /* 0x0000000000077919 */ /* 0x000e260000002500 */
[----:B------:R-:W2:Y:S02]  /*8170*/  SHFL.IDX PT, R6, R8, 0x1f, 0x1f ;  /* 0x03e01f0008067f89 */ /* 0x000ea400000e0000 */
[----:B--2---:R-:W-:-:S04]  /*8180*/  IMAD R6, R6, R9, RZ ;  /* 0x0000000906067224 */ /* 0x004fc800078e02ff */
[----:B------:R-:W-:Y:S01]  /*8190*/  IMAD.MOV.U32 R3, RZ, RZ, R6 ;  /* 0x000000ffff037224 */ /* 0x000fe200078e0006 */
[----:B0-----:R-:W-:-:S13]  /*81a0*/  ISETP.GT.AND P6, PT, R6, R7, PT ;  /* 0x000000070600720c */ /* 0x001fda0003fc4270 */
[----:B------:R-:W-:Y:S05]  /*81b0*/  @P6 BRA `(.L_x_162) ;  /* 0x0000000000a06947 */ /* 0x000fea0003800000 */
[----:B------:R-:W-:Y:S01]  /*81c0*/  IMAD.MOV.U32 R6, RZ, RZ, R3 ;  /* 0x000000ffff067224 */ /* 0x000fe200078e0003 */
[----:B------:R-:W-:Y:S01]  /*81d0*/  UMOV UR51, URZ ;  /* 0x0000003f00337c82 */ /* 0x000fe20008000000 */
[----:B------:R-:W-:Y:S01]  /*81e0*/  ULDC UR6, c[0x0][0xc14] ;  /* 0x0003050000067ab9 */ /* 0x000fe20000000800 */
[----:B------:R-:W-:-:S05]  /*81f0*/  ULDC UR5, c[0x0][0xc14] ;  /* 0x0003050000057ab9 */ /* 0x000fca0000000800 */
.L_x_166:
[----:B------:R-:W-:-:S03]  /*8200*/  UIADD3 UR4, UR51, 0x1f, URZ ;  /* 0x0000001f33047890 */ /* 0x000fc6000fffe03f */
[----:B------:R-:W-:Y:S01]  /*8210*/  UMOV UR51, UR5 ;  /* 0x0000000500337c82 */ /* 0x000fe20008000000 */
[----:B------:R-:W-:-:S06]  /*8220*/  UISETP.GE.AND UP0, UPT, UR4, UR6, UPT ;  /* 0x000000060400728c */ /* 0x000fcc000bf06270 */
[----:B------:R-:W-:-:S13]  /*8230*/  PLOP3.LUT P6, PT, PT, PT, UP0, 0x40, 0x0 ;  /* 0x000000000000781c */ /* 0x000fda0003fce808 */
[----:B------:R-:W-:Y:S05]  /*8240*/  @!P6 BRA `(.L_x_163) ;  /* 0x000000040034e947 */ /* 0x000fea0003800000 */
[----:B------:R-:W-:Y:S01]  /*8250*/  UMOV UR51, UR4 ;  /* 0x0000000400337c82 */ /* 0x000fe20008000000 */
[----:B------:R-:W-:Y:S01]  /*8260*/  BSSY B0, `(.L_x_164) ;  /* 0x0000008000007945 */ /* 0x000fe20003800000 */
[----:B------:R-:W-:Y:S02]  /*8270*/  VIADD R9, R5, UR51 ;  /* 0x0000003305097c36 */ /* 0x000fe40008000000 */
[----:B------:R-:W-:-:S03]  /*8280*/  IMAD.MOV.U32 R4, RZ, RZ, RZ ;  /* 0x000000ffff047224 */ /* 0x000fc600078e00ff */
[----:B------:R-:W-:-:S13]  /*8290*/  ISETP.GE.OR P6, PT, R9, UR6, !P0 ;  /* 0x0000000609007c0c */ /* 0x000fda000c7c6670 */
[----:B------:R-:W-:Y:S05]  /*82a0*/  @P6 BRA `(.L_x_165) ;  /* 0x00000000000c6947 */ /* 0x000fea0003800000 */
[----:B------:R-:W0:Y:S02]  /*82b0*/  LDC.64 R2, c[0x0][0xc58] ;  /* 0x00031600ff027b82 */ /* 0x000e240000000a00 */
[----:B0-----:R-:W-:-:S05]  /*82c0*/  IMAD.WIDE R2, R9, 0x4, R2 ;  /* 0x0000000409027825 */ /* 0x001fca00078e0202 */
[----:B------:R0:W5:Y:S02]  /*82d0*/  LDG.E R4, desc[UR54][R2.64] ;  /* 0x0000003602047981 */ /* 0x000164000c1e1900 */
.L_x_165:
[----:B------:R-:W-:Y:S05]  /*82e0*/  BSYNC B0 ;  /* 0x0000000000007941 */ /* 0x000fea0003800000 */
.L_x_164:
[----:B0----5:R-:W0:Y:S02]  /*82f0*/  SHFL.UP PT, R2, R4, 0x1, RZ ;  /* 0x0420000004027989 */ /* 0x021e2400000e00ff */
        /* <DEDUP_REMOVED lines=14> */
[----:B------:R-:W0:Y:S03]  /*83e0*/  LDC R9, c[0x0][0xc10] ;  /* 0x00030400ff097b82 */ /* 0x000e260000000800 */
[----:B------:R-:W0:Y:S02]  /*83f0*/  SHFL.IDX PT, R12, R8, 0x1f, 0x1f ;  /* 0x03e01f00080c7f89 */ /* 0x000e2400000e0000 */
[----:B0-----:R-:W-:-:S04]  /*8400*/  IMAD R3, R12, R9, RZ ;  /* 0x000000090c037224 */ /* 0x001fc800078e02ff */
[----:B------:R-:W-:-:S05]  /*8410*/  IMAD.IADD R6, R3, 0x1, R6 ;  /* 0x0000000103067824 */ /* 0x000fca00078e0206 */
[----:B------:R-:W-:-:S13]  /*8420*/  ISETP.GT.AND P6, PT, R6, R7, PT ;  /* 0x000000070600720c */ /* 0x000fda0003fc4270 */
[----:B------:R-:W-:Y:S05]  /*8430*/  @!P6 BRA `(.L_x_166) ;  /* 0xfffffffc0070e947 */ /* 0x000fea000383ffff */
.L_x_162:
[----:B------:R-:W-:-:S04]  /*8440*/  IMAD.IADD R11, R6, 0x1, -R3 ;  /* 0x00000001060b7824 */ /* 0x000fc800078e0a03 */
[----:B------:R-:W-:-:S05]  /*8450*/  IMAD R2, R8, R9, R11 ;  /* 0x0000000908027224 */ /* 0x000fca00078e020b */
[----:B------:R-:W-:-:S13]  /*8460*/  ISETP.GT.AND P0, PT, R2, R7, PT ;  /* 0x000000070200720c */ /* 0x000fda0003f04270 */
[----:B------:R-:W-:Y:S02]  /*8470*/  VOTEU.ANY UR5, UPT, !P0 ;  /* 0x0000000000057886 */ /* 0x000fe400040e0100 */
[----:B------:R-:W-:Y:S02]  /*8480*/  UPOPC UR4, UR5 ;  /* 0x00000005000472bf */ /* 0x000fe40008000000 */
[----:B------:R-:W-:-:S04]  /*8490*/  ISETP.NE.AND P0, PT, RZ, UR5, PT ;  /* 0x00000005ff007c0c */ /* 0x000fc8000bf05270 */
[----:B------:R-:W-:-:S05]  /*84a0*/  IMAD.U32 R13, RZ, RZ, UR4 ;  /* 0x00000004ff0d7e24 */ /* 0x000fca000f8e00ff */
[----:B------:R-:W0:Y:S02]  /*84b0*/  SHFL.IDX PT, R4, R4, R13, 0x1f ;  /* 0x00001f0d04047589 */ /* 0x000e2400000e0000 */
[----:B0-----:R-:W-:-:S04]  /*84c0*/  IABS R6, R4 ;  /* 0x0000000400067213 */ /* 0x001fc80000000000 */
[----:B------:R-:W0:Y:S08]  /*84d0*/  I2F.RP R10, R6 ;  /* 0x00000006000a7306 */ /* 0x000e300000209400 */
[----:B0-----:R-:W0:Y:S02]  /*84e0*/  MUFU.RCP R10, R10 ;  /* 0x0000000a000a7308 */ /* 0x001e240000001000 */
[----:B0-----:R-:W-:-:S06]  /*84f0*/  VIADD R2, R10, 0xffffffe ;  /* 0x0ffffffe0a027836 */ /* 0x001fcc0000000000 */
[----:B------:R0:W1:Y:S01]  /*8500*/  F2I.FTZ.U32.TRUNC.NTZ R3, R2 ;  /* 0x0000000200037305 */ /* 0x000062000021f000 */
[----:B------:R-:W-:Y:S05]  /*8510*/  @!P0 BRA `(.L_x_167) ;  /* 0x00000000000c8947 */ /* 0x000fea0003800000 */
[----:B------:R-:W-:-:S06]  /*8520*/  UIADD3 UR5, UR4, -0x1, URZ ;  /* 0xffffffff04057890 */ /* 0x000fcc000fffe03f */
[----:B------:R-:W-:-:S05]  /*8530*/  IMAD.U32 R13, RZ, RZ, UR5 ;  /* 0x00000005ff0d7e24 */ /* 0x000fca000f8e00ff */
[----:B------:R2:W3:Y:S02]  /*8540*/  SHFL.IDX PT, R24, R8, R13, 0x1f ;  /* 0x00001f0d08187589 */ /* 0x0004e400000e0000 */
.L_x_167:
[----:B01----:R-:W-:Y:S01]  /*8550*/  IMAD.MOV R2, RZ, RZ, -R3 ;  /* 0x000000ffff027224 */ /* 0x003fe200078e0a03 */
[----:B------:R-:W-:Y:S01]  /*8560*/  UIADD3 UR51, UR4, UR51, URZ ;  /* 0x0000003304337290 */ /* 0x000fe2000fffe03f */
[----:B---3--:R-:W-:Y:S02]  /*8570*/  IMAD R24, R24, R9, R11 ;  /* 0x0000000918187224 */ /* 0x008fe400078e020b */
[----:B------:R-:W-:Y:S01]  /*8580*/  IMAD.MOV.U32 R11, RZ, RZ, R2 ;  /* 0x000000ffff0b7224 */ /* 0x000fe200078e0002 */
[----:B------:R-:W-:Y:S01]  /*8590*/  IABS R2, R4 ;  /* 0x0000000400027213 */ /* 0x000fe20000000000 */
[----:B------:R-:W-:Y:S02]  /*85a0*/  IMAD.IADD R9, R7, 0x1, -R24 ;  /* 0x0000000107097824 */ /* 0x000fe400078e0a18 */
[----:B------:R-:W-:Y:S02]  /*85b0*/  IMAD R7, R11, R6, RZ ;  /* 0x000000060b077224 */ /* 0x000fe400078e02ff */
[----:B------:R-:W-:Y:S01]  /*85c0*/  IMAD.MOV R10, RZ, RZ, -R2 ;  /* 0x000000ffff0a7224 */ /* 0x000fe200078e0a02 */
[----:B--2---:R-:W-:Y:S01]  /*85d0*/  IABS R8, R9 ;  /* 0x0000000900087213 */ /* 0x004fe20000000000 */
[----:B------:R-:W-:-:S04]  /*85e0*/  IMAD.MOV.U32 R2, RZ, RZ, RZ ;  /* 0x000000ffff027224 */ /* 0x000fc800078e00ff */
[----:B------:R-:W-:-:S04]  /*85f0*/  IMAD.HI.U32 R2, R3, R7, R2 ;  /* 0x0000000703027227 */ /* 0x000fc800078e0002 */
[----:B------:R-:W-:Y:S02]  /*8600*/  IMAD.MOV.U32 R3, RZ, RZ, R8 ;  /* 0x000000ffff037224 */ /* 0x000fe400078e0008 */
[----:B------:R-:W-:Y:S02]  /*8610*/  IMAD.MOV.U32 R7, RZ, RZ, R10 ;  /* 0x000000ffff077224 */ /* 0x000fe400078e000a */
[----:B------:R-:W-:-:S04]  /*8620*/  IMAD.HI.U32 R2, R2, R3, RZ ;  /* 0x0000000302027227 */ /* 0x000fc800078e00ff */
[----:B------:R-:W-:-:S05]  /*8630*/  IMAD R3, R2, R7, R3 ;  /* 0x0000000702037224 */ /* 0x000fca00078e0203 */
[----:B------:R-:W-:-:S13]  /*8640*/  ISETP.GT.U32.AND P1, PT, R6, R3, PT ;  /* 0x000000030600720c */ /* 0x000fda0003f24070 */
[----:B------:R-:W-:Y:S02]  /*8650*/  @!P1 IMAD.IADD R3, R3, 0x1, -R6 ;  /* 0x0000000103039824 */ /* 0x000fe400078e0a06 */
[----:B------:R-:W-:Y:S01]  /*8660*/  @!P1 VIADD R2, R2, 0x1 ;  /* 0x0000000102029836 */ /* 0x000fe20000000000 */
[----:B------:R-:W-:Y:S02]  /*8670*/  ISETP.NE.AND P1, PT, R4, RZ, PT ;  /* 0x000000ff0400720c */ /* 0x000fe40003f25270 */
[----:B------:R-:W-:Y:S02]  /*8680*/  ISETP.GE.U32.AND P0, PT, R3, R6, PT ;  /* 0x000000060300720c */ /* 0x000fe40003f06070 */
[----:B------:R-:W-:-:S04]  /*8690*/  LOP3.LUT R3, R9, R4, RZ, 0x3c, !PT ;  /* 0x0000000409037212 */ /* 0x000fc800078e3cff */
[----:B------:R-:W-:-:S07]  /*86a0*/  ISETP.GE.AND P2, PT, R3, RZ, PT ;  /* 0x000000ff0300720c */ /* 0x000fce0003f46270 */
[----:B------:R-:W-:-:S06]  /*86b0*/  @P0 VIADD R2, R2, 0x1 ;  /* 0x0000000102020836 */ /* 0x000fcc0000000000 */
[----:B------:R-:W-:Y:S01]  /*86c0*/  @!P2 IMAD.MOV R2, RZ, RZ, -R2 ;  /* 0x000000ffff02a224 */ /* 0x000fe200078e0a02 */
[----:B------:R-:W-:-:S04]  /*86d0*/  @!P1 LOP3.LUT R2, RZ, R4, RZ, 0x33, !PT ;  /* 0x00000004ff029212 */ /* 0x000fc800078e33ff */
[----:B------:R-:W-:Y:S01]  /*86e0*/  R2UR UR38, R2 ;  /* 0x00000000022672ca */ /* 0x000fe200000e0000 */
[----:B------:R-:W-:-:S04]  /*86f0*/  IMAD.MOV R25, RZ, RZ, -R2 ;  /* 0x000000ffff197224 */ /* 0x000fc800078e0a02 */
[----:B------:R-:W-:Y:S01]  /*8700*/  IMAD R25, R4, R25, R9 ;  /* 0x0000001904197224 */ /* 0x000fe200078e0209 */
[----:B------:R-:W-:Y:S09]  /*8710*/  BRA `(.L_x_168) ;  /* 0x00000000000c7947 */ /* 0x000ff20003800000 */
.L_x_163:
[----:B------:R-:W-:Y:S01]  /*8720*/  IMAD.MOV.U32 R24, RZ, RZ, R7 ;  /* 0x000000ffff187224 */ /* 0x000fe200078e0007 */
[----:B------:R-:W-:Y:S01]  /*8730*/  UMOV UR38, URZ ;  /* 0x0000003f00267c82 */ /* 0x000fe20008000000 */
[----:B------:R-:W-:-:S07]  /*8740*/  IMAD.MOV.U32 R25, RZ, RZ, RZ ;  /* 0x000000ffff197224 */ /* 0x000fce00078e00ff */
.L_x_168:
[----:B------:R-:W-:Y:S01]  /*8750*/  ISETP.NE.AND P0, PT, R5, RZ, PT ;  /* 0x000000ff0500720c */ /* 0x000fe20003f05270 */
[----:B------:R-:W-:Y:S02]  /*8760*/  IMAD.U32 R26, RZ, RZ, UR38 ;  /* 0x00000026ff1a7e24 */ /* 0x000fe4000f8e00ff */
[----:B------:R-:W-:-:S10]  /*8770*/  IMAD.U32 R27, RZ, RZ, UR51 ;  /* 0x00000033ff1b7e24 */ /* 0x000fd4000f8e00ff */
[----:B------:R-:W0:Y:S01]  /*8780*/  @!P0 S2R R3, SR_CgaCtaId ;  /* 0x0000000000038919 */ /* 0x000e220000008800 */
[----:B------:R-:W-:-:S04]  /*8790*/  @!P0 MOV R2, 0x400 ;  /* 0x0000040000028802 */ /* 0x000fc80000000f00 */
[----:B0-----:R-:W-:-:S05]  /*87a0*/  @!P0 LEA R2, R3, R2, 0x18 ;  /* 0x0000000203028211 */ /* 0x001fca00078ec0ff */
[----:B------:R1:W-:Y:S01]  /*87b0*/  @!P0 STS.128 [R2+0x19cd0], R24 ;  /* 0x019cd01802008388 */ /* 0x0003e20000000c00 */
[----:B------:R-:W-:Y:S06]  /*87c0*/  BAR.ARV 0x5, 0x200 ;  /* 0x0148000000007b1d */ /* 0x000fec0000002000 */
.L_x_161:
[----:B------:R-:W-:Y:S01]  /*87d0*/  ULDC UR4, c[0x0][0xc14] ;  /* 0x0003050000047ab9 */ /* 0x000fe20000000800 */
[----:B------:R-:W-:Y:S01]  /*87e0*/  IMAD.MOV.U32 R18, RZ, RZ, 0x1 ;  /* 0x00000001ff127424 */ /* 0x000fe200078e00ff */
[----:B------:R-:W-:Y:S01]  /*87f0*/  UISETP.GE.AND UP0, UPT, UR51, UR4, UPT ;  /* 0x000000043300728c */ /* 0x000fe2000bf06270 */
[----:B------:R-:W-:Y:S02]  /*8800*/  IMAD.MOV.U32 R29, RZ, RZ, RZ ;  /* 0x000000ffff1d7224 */ /* 0x000fe400078e00ff */
[----:B------:R-:W-:-:S03]  /*8810*/  IMAD.MOV.U32 R17, RZ, RZ, RZ ;  /* 0x000000ffff117224 */ /* 0x000fc600078e00ff */
[----:B------:R-:W-:-:S13]  /*8820*/  PLOP3.LUT P0, PT, PT, PT, UP0, 0x80, 0x0 ;  /* 0x000000000000781c */ /* 0x000fda0003f0f008 */
[----:B------:R-:W-:Y:S05]  /*8830*/  @P0 BRA `(.L_x_169) ;  /* 0x0000003800200947 */ /* 0x000fea0003800000 */
[----:B------:R-:W2:Y:S01]  /*8840*/  S2R R8, SR_TID.X ;  /* 0x0000000000087919 */ /* 0x000ea20000002100 */
[----:B------:R-:W-:Y:S01]  /*8850*/  IMAD.SHL.U32 R9, R0, 0x800, RZ ;  /* 0x0000080000097824 */ /* 0x000fe200078e00ff */
[----:B------:R-:W-:Y:S01]  /*8860*/  ULOP3.LUT UR41, UR48, 0x1, URZ, 0xfc, !UPT ;  /* 0x0000000130297892 */ /* 0x000fe2000f8efc3f */
[----:B------:R-:W-:Y:S01]  /*8870*/  IMAD.MOV.U32 R23, RZ, RZ, 0x40 ;  /* 0x00000040ff177424 */ /* 0x000fe200078e00ff */
[----:B------:R-:W3:Y:S01]  /*8880*/  S2R R6, SR_TID.X ;  /* 0x0000000000067919 */ /* 0x000ee20000002100 */
[----:B------:R-:W-:Y:S01]  /*8890*/  IMAD.MOV.U32 R18, RZ, RZ, 0x1 ;  /* 0x00000001ff127424 */ /* 0x000fe200078e00ff */
[----:B------:R-:W-:Y:S01]  /*88a0*/  ULOP3.LUT UR50, UR48, 0x2, URZ, 0xfc, !UPT ;  /* 0x0000000230327892 */ /* 0x000fe2000f8efc3f */
[----:B------:R-:W-:Y:S01]  /*88b0*/  IMAD.MOV.U32 R17, RZ, RZ, RZ ;  /* 0x000000ffff117224 */ /* 0x000fe200078e00ff */
[----:B------:R-:W-:Y:S01]  /*88c0*/  ULDC UR49, c[0x0][0xc] ;  /* 0x0000030000317ab9 */ /* 0x000fe20000000800 */
[----:B------:R-:W-:Y:S01]  /*88d0*/  IMAD.MOV.U32 R29, RZ, RZ, RZ ;  /* 0x000000ffff1d7224 */ /* 0x000fe200078e00ff */
[----:B------:R-:W-:Y:S01]  /*88e0*/  ULDC.64 UR52, c[0x0][0x198] ;  /* 0x0000660000347ab9 */ /* 0x000fe20000000a00 */
[----:B--2---:R-:W-:Y:S01]  /*88f0*/  SHF.R.U32.HI R4, RZ, 0x1, R8 ;  /* 0x00000001ff047819 */ /* 0x004fe20000011608 */
[C---:B-1----:R-:W-:Y:S01]  /*8900*/  IMAD.SHL.U32 R2, R8.reuse, 0x20, RZ ;  /* 0x0000002008027824 */ /* 0x042fe200078e00ff */
[C---:B------:R-:W-:Y:S01]  /*8910*/  LOP3.LUT P0, RZ, R8.reuse, 0x4, RZ, 0xc0, !PT ;  /* 0x0000000408ff7812 */ /* 0x040fe2000780c0ff */
[----:B------:R-:W-:Y:S01]  /*8920*/  IMAD.SHL.U32 R0, R8, 0x80, RZ ;  /* 0x0000008008007824 */ /* 0x000fe200078e00ff */
[----:B------:R-:W-:-:S02]  /*8930*/  LOP3.LUT R5, R4, 0x20, RZ, 0xc0, !PT ;  /* 0x0000002004057812 */ /* 0x000fc400078ec0ff */
[----:B---3--:R-:W-:Y:S02]  /*8940*/  LOP3.LUT R6, R6, 0x7f, RZ, 0xc0, !PT ;  /* 0x0000007f06067812 */ /* 0x008fe400078ec0ff */
[----:B0-----:R-:W-:Y:S02]  /*8950*/  LOP3.LUT R3, R2, 0x80, RZ, 0xc0, !PT ;  /* 0x0000008002037812 */ /* 0x001fe400078ec0ff */
[----:B------:R-:W-:Y:S01]  /*8960*/  LOP3.LUT R7, R5, 0x10, R8, 0xf8, !PT ;  /* 0x0000001005077812 */ /* 0x000fe200078ef808 */
[----:B------:R-:W-:Y:S01]  /*8970*/  IMAD.SHL.U32 R5, R6, 0x10, RZ ;  /* 0x0000001006057824 */ /* 0x000fe200078e00ff */
[----:B------:R-:W-:Y:S01]  /*8980*/  LOP3.LUT R3, R3, 0x10, R4, 0xf8, !PT ;  /* 0x0000001003037812 */ /* 0x000fe200078ef804 */
[C---:B------:R-:W-:Y:S01]  /*8990*/  IMAD.SHL.U32 R6, R8.reuse, 0x4, RZ ;  /* 0x0000000408067824 */ /* 0x040fe200078e00ff */
[----:B------:R-:W-:Y:S01]  /*89a0*/  LOP3.LUT R7, R7, 0x380, R0, 0xf8, !PT ;  /* 0x0000038007077812 */ /* 0x000fe200078ef800 */
[----:B------:R-:W-:Y:S01]  /*89b0*/  IMAD.SHL.U32 R4, R8, 0x10, RZ ;  /* 0x0000001008047824 */ /* 0x000fe200078e00ff */
[----:B------:R-:W-:-:S02]  /*89c0*/  LOP3.LUT R2, R2, 0x360, RZ, 0xc0, !PT ;  /* 0x0000036002027812 */ /* 0x000fc400078ec0ff */
[----:B------:R-:W-:Y:S02]  /*89d0*/  LOP3.LUT R0, R0, 0x400, RZ, 0xc0, !PT ;  /* 0x0000040000007812 */ /* 0x000fe400078ec0ff */
[----:B------:R-:W-:Y:S02]  /*89e0*/  LOP3.LUT R2, R2, 0x400, R5, 0xf8, !PT ;  /* 0x0000040002027812 */ /* 0x000fe400078ef805 */
[----:B------:R-:W-:Y:S02]  /*89f0*/  LOP3.LUT R3, R3, 0x10, R6, 0x78, !PT ;  /* 0x0000001003037812 */ /* 0x000fe400078e7806 */
[----:B------:R-:W-:Y:S02]  /*8a00*/  LOP3.LUT R0, R0, 0x800, R9, 0xf8, !PT ;  /* 0x0000080000007812 */ /* 0x000fe400078ef809 */
[----:B------:R-:W-:Y:S02]  /*8a10*/  LOP3.LUT R7, R7, 0x70, R4, 0x78, !PT ;  /* 0x0000007007077812 */ /* 0x000fe400078e7804 */
[----:B------:R-:W-:-:S02]  /*8a20*/  LOP3.LUT R28, R2, R3, RZ, 0xfc, !PT ;  /* 0x00000003021c7212 */ /* 0x000fc400078efcff */
[----:B------:R-:W-:Y:S02]  /*8a30*/  LOP3.LUT R22, R0, R7, RZ, 0xfc, !PT ;  /* 0x0000000700167212 */ /* 0x000fe400078efcff */
[----:B------:R-:W-:-:S07]  /*8a40*/  SEL R23, R23, 0xffffffc0, !P0 ;  /* 0xffffffc017177807 */ /* 0x000fce0004000000 */
.L_x_231:
[----:B------:R-:W-:Y:S01]  /*8a50*/  ULDC.64 UR4, c[0x0][0xc60] ;  /* 0x0003180000047ab9 */ /* 0x000fe20000000a00 */
[----:B------:R-:W-:Y:S01]  /*8a60*/  ULDC.64 UR12, c[0x0][0xa20] ;  /* 0x00028800000c7ab9 */ /* 0x000fe20000000a00 */
[----:B------:R-:W-:Y:S01]  /*8a70*/  UIMAD.WIDE UR4, UR51, 0x4, UR4 ;  /* 0x00000004330478a5 */ /* 0x000fe2000f8e0204 */
[----:B------:R-:W-:Y:S01]  /*8a80*/  ULDC.64 UR8, c[0x0][0xa00] ;  /* 0x0002800000087ab9 */ /* 0x000fe20000000a00 */
[----:B------:R-:W-:Y:S01]  /*8a90*/  ULDC.64 UR10, c[0x0][0xa08] ;  /* 0x00028200000a7ab9 */ /* 0x000fe20000000a00 */
[----:B-----5:R-:W-:Y:S01]  /*8aa0*/  IMAD.MOV.U32 R26, RZ, RZ, RZ ;  /* 0x000000ffff1a7224 */ /* 0x020fe200078e00ff */
[----:B------:R-:W-:Y:S02]  /*8ab0*/  ULDC UR43, c[0x0][0x2e0] ;  /* 0x0000b800002b7ab9 */ /* 0x000fe40000000800 */
[----:B------:R-:W-:Y:S02]  /*8ac0*/  IMAD.U32 R2, RZ, RZ, UR4 ;  /* 0x00000004ff027e24 */ /* 0x000fe4000f8e00ff */
[----:B------:R-:W-:Y:S01]  /*8ad0*/  IMAD.U32 R3, RZ, RZ, UR5 ;  /* 0x00000005ff037e24 */ /* 0x000fe2000f8e00ff */
[----:B------:R-:W-:-:S04]  /*8ae0*/  ULDC.64 UR4, c[0x0][0xa28] ;  /* 0x00028a0000047ab9 */ /* 0x000fc80000000a00 */
[----:B------:R-:W2:Y:S01]  /*8af0*/  LDG.E R2, desc[UR54][R2.64] ;  /* 0x0000003602027981 */ /* 0x000ea2000c1e1900 */
[----:B------:R-:W-:Y:S01]  /*8b00*/  UISETP.NE.U32.AND UP0, UPT, UR4, URZ, UPT ;  /* 0x0000003f0400728c */ /* 0x000fe2000bf05070 */
[----:B------:R-:W-:Y:S01]  /*8b10*/  ISETP.NE.U32.AND P0, PT, RZ, UR10, PT ;  /* 0x0000000aff007c0c */ /* 0x000fe2000bf05070 */
[----:B------:R-:W-:Y:S02]  /*8b20*/  UISETP.NE.U32.AND UP2, UPT, UR12, URZ, UPT ;  /* 0x0000003f0c00728c */ /* 0x000fe4000bf45070 */
[----:B------:R-:W-:Y:S01]  /*8b30*/  UISETP.NE.AND.EX UP0, UPT, UR5, URZ, UPT, UP0 ;  /* 0x0000003f0500728c */ /* 0x000fe2000bf05300 */
[----:B------:R-:W-:Y:S01]  /*8b40*/  ISETP.NE.AND.EX P0, PT, RZ, UR11, PT, P0 ;  /* 0x0000000bff007c0c */ /* 0x000fe2000bf05300 */
[----:B------:R-:W-:Y:S02]  /*8b50*/  UISETP.NE.AND.EX UP2, UPT, UR13, URZ, UPT, UP2 ;  /* 0x0000003f0d00728c */ /* 0x000fe4000bf45320 */
[----:B------:R-:W-:Y:S02]  /*8b60*/  UISETP.NE.U32.AND UP1, UPT, UR8, URZ, UPT ;  /* 0x0000003f0800728c */ /* 0x000fe4000bf25070 */
[----:B------:R-:W-:-:S02]  /*8b70*/  PLOP3.LUT P1, PT, PT, PT, UP0, 0x80, 0x0 ;  /* 0x000000000000781c */ /* 0x000fc40003f2f008 */
[----:B------:R-:W-:Y:S01]  /*8b80*/  UISETP.NE.AND.EX UP1, UPT, UR9, URZ, UPT, UP1 ;  /* 0x0000003f0900728c */ /* 0x000fe2000bf25310 */
[----:B------:R-:W-:-:S05]  /*8b90*/  PLOP3.LUT P3, PT, PT, PT, UP2, 0x80, 0x0 ;  /* 0x000000000000781c */ /* 0x000fca0003f6f028 */
[----:B------:R-:W-:Y:S02]  /*8ba0*/  PLOP3.LUT P2, PT, PT, PT, UP1, 0x80, 0x0 ;  /* 0x000000000000781c */ /* 0x000fe40003f4f018 */
[----:B--2---:R-:W-:-:S13]  /*8bb0*/  R2UR UR47, R2 ;  /* 0x00000000022f72ca */ /* 0x004fda00000e0000 */
[----:B------:R-:W-:Y:S02]  /*8bc0*/  USHF.R.S32.HI UR14, URZ, 0x1f, UR47 ;  /* 0x0000001f3f0e7899 */ /* 0x000fe4000801142f */
[----:B------:R-:W-:Y:S02]  /*8bd0*/  @UP0 ULEA UR4, UP3, UR47, UR4, 0x2 ;  /* 0x000000042f040291 */ /* 0x000fe4000f86103f */
[----:B------:R-:W-:Y:S02]  /*8be0*/  USHF.L.U32 UR45, UR47, 0x2, URZ ;  /* 0x000000022f2d7899 */ /* 0x000fe4000800063f */
[----:B------:R-:W-:Y:S02]  /*8bf0*/  @UP0 ULEA.HI.X UR5, UR47, UR5, UR14, 0x2, UP3 ;  /* 0x000000052f050291 */ /* 0x000fe400098f140e */
[----:B------:R-:W-:Y:S01]  /*8c00*/  UIADD3 UR7, UP0, UR45, UR10, URZ ;  /* 0x0000000a2d077290 */ /* 0x000fe2000ff1e03f */
[----:B------:R-:W-:Y:S01]  /*8c10*/  IMAD.U32 R2, RZ, RZ, UR4 ;  /* 0x00000004ff027e24 */ /* 0x000fe2000f8e00ff */
[----:B------:R-:W-:-:S02]  /*8c20*/  USHF.L.U64.HI UR46, UR47, 0x2, UR14 ;  /* 0x000000022f2e7899 */ /* 0x000fc4000801020e */
[----:B------:R-:W-:Y:S01]  /*8c30*/  IMAD.U32 R3, RZ, RZ, UR5 ;  /* 0x00000005ff037e24 */ /* 0x000fe2000f8e00ff */
[----:B------:R-:W-:Y:S02]  /*8c40*/  @UP2 UIADD3 UR6, UP3, UR45, UR12, URZ ;  /* 0x0000000c2d062290 */ /* 0x000fe4000ff7e03f */
[----:B------:R-:W-:Y:S02]  /*8c50*/  UIADD3.X UR5, UR46, UR11, URZ, UP0, !UPT ;  /* 0x0000000b2e057290 */ /* 0x000fe400087fe43f */
[----:B01----:R0:W2:Y:S01]  /*8c60*/  @P1 LDG.E R0, desc[UR54][R2.64] ;  /* 0x0000003602001981 */ /* 0x0030a2000c1e1900 */
[----:B------:R-:W-:Y:S01]  /*8c70*/  @UP1 ULEA UR4, UP0, UR47, UR8, 0x2 ;  /* 0x000000082f041291 */ /* 0x000fe2000f80103f */
[----:B------:R-:W-:Y:S02]  /*8c80*/  IMAD.U32 R4, RZ, RZ, UR6 ;  /* 0x00000006ff047e24 */ /* 0x000fe4000f8e00ff */
[----:B0-----:R-:W-:Y:S01]  /*8c90*/  IMAD.U32 R2, RZ, RZ, UR7 ;  /* 0x00000007ff027e24 */ /* 0x001fe2000f8e00ff */
[----:B------:R-:W-:Y:S01]  /*8ca0*/  @UP2 UIADD3.X UR7, UR46, UR13, URZ, UP3, !UPT ;  /* 0x0000000d2e072290 */ /* 0x000fe20009ffe43f */
[----:B------:R-:W-:Y:S01]  /*8cb0*/  IMAD.U32 R3, RZ, RZ, UR5 ;  /* 0x00000005ff037e24 */ /* 0x000fe2000f8e00ff */
[----:B------:R-:W-:-:S04]  /*8cc0*/  @UP1 ULEA.HI.X UR5, UR47, UR9, UR14, 0x2, UP0 ;  /* 0x000000092f051291 */ /* 0x000fc800080f140e */
[----:B------:R-:W-:Y:S01]  /*8cd0*/  IMAD.U32 R5, RZ, RZ, UR7 ;  /* 0x00000007ff057e24 */ /* 0x000fe2000f8e00ff */
[----:B------:R-:W3:Y:S04]  /*8ce0*/  @P0 LDG.E R6, desc[UR54][R2.64] ;  /* 0x0000003602060981 */ /* 0x000ee8000c1e1900 */
[----:B------:R0:W4:Y:S02]  /*8cf0*/  @P3 LDG.E R7, desc[UR54][R4.64] ;  /* 0x0000003604073981 */ /* 0x000124000c1e1900 */
[----:B0-----:R-:W-:Y:S02]  /*8d00*/  IMAD.U32 R4, RZ, RZ, UR4 ;  /* 0x00000004ff047e24 */ /* 0x001fe4000f8e00ff */
[----:B------:R-:W-:Y:S01]  /*8d10*/  IMAD.U32 R5, RZ, RZ, UR5 ;  /* 0x00000005ff057e24 */ /* 0x000fe2000f8e00ff */
[----:B------:R-:W-:-:S04]  /*8d20*/  ULDC.64 UR4, c[0x0][0x3f8] ;  /* 0x0000fe0000047ab9 */ /* 0x000fc80000000a00 */
[----:B------:R0:W5:Y:S01]  /*8d30*/  @P2 LDG.E R26, desc[UR54][R4.64] ;  /* 0x00000036041a2981 */ /* 0x000162000c1e1900 */
[----:B------:R-:W-:-:S04]  /*8d40*/  UISETP.NE.U32.AND UP0, UPT, UR4, URZ, UPT ;  /* 0x0000003f0400728c */ /* 0x000fc8000bf05070 */
[----:B------:R-:W-:-:S03]  /*8d50*/  UISETP.NE.AND.EX UP0, UPT, UR5, URZ, UPT, UP0 ;  /* 0x0000003f0500728c */ /* 0x000fc6000bf05300 */
[----:B------:R-:W-:Y:S02]  /*8d60*/  ULDC UR5, c[0x0][0x404] ;  /* 0x0001010000057ab9 */ /* 0x000fe40000000800 */
[----:B------:R-:W-:-:S04]  /*8d70*/  USEL UR5, UR5, 0x1, UP0 ;  /* 0x0000000105057887 */ /* 0x000fc80008000000 */
[----:B------:R-:W-:Y:S01]  /*8d80*/  UIMAD UR43, UR5, UR43, URZ ;  /* 0x0000002b052b72a4 */ /* 0x000fe2000f8e023f */
[----:B------:R-:W-:Y:S01]  /*8d90*/  UMOV UR44, URZ ;  /* 0x0000003f002c7c82 */ /* 0x000fe20008000000 */
[----:B------:R-:W-:Y:S01]  /*8da0*/  UMOV UR4, URZ ;  /* 0x0000003f00047c82 */ /* 0x000fe20008000000 */
[----:B--2---:R-:W-:Y:S02]  /*8db0*/  @P1 R2UR UR44, R0 ;  /* 0x00000000002c12ca */ /* 0x004fe400000e0000 */
[----:B---3--:R-:W-:Y:S02]  /*8dc0*/  @P0 R2UR UR4, R6 ;  /* 0x00000000060402ca */ /* 0x008fe400000e0000 */
[----:B----4-:R-:W-:Y:S01]  /*8dd0*/  @P3 R2UR UR43, R7 ;  /* 0x00000000072b32ca */ /* 0x010fe200000e0000 */
[----:B0-----:R-:W-:-:S14]  /*8de0*/  @P3 BRA `(.L_x_170) ;  /* 0x0000000000183947 */ /* 0x001fdc0003800000 */
[----:B------:R-:W-:Y:S05]  /*8df0*/  @!P0 BRA `(.L_x_170) ;  /* 0x0000000000148947 */ /* 0x000fea0003800000 */
[----:B------:R-:W2:Y:S04]  /*8e00*/  LDG.E R4, desc[UR54][R2.64] ;  /* 0x0000003602047981 */ /* 0x000ea8000c1e1900 */
[----:B------:R-:W3:Y:S01]  /*8e10*/  LDG.E R0, desc[UR54][R2.64+0x4] ;  /* 0x0000043602007981 */ /* 0x000ee2000c1e1900 */
[----:B--2---:R-:W-:Y:S02]  /*8e20*/  R2UR UR5, R4 ;  /* 0x00000000040572ca */ /* 0x004fe400000e0000 */
[----:B---3--:R-:W-:-:S13]  /*8e30*/  R2UR UR43, R0 ;  /* 0x00000000002b72ca */ /* 0x008fda00000e0000 */
[----:B------:R-:W-:-:S12]  /*8e40*/  UIADD3 UR43, -UR5, UR43, URZ ;  /* 0x0000002b052b7290 */ /* 0x000fd8000fffe13f */
.L_x_170:
[----:B------:R-:W-:Y:S01]  /*8e50*/  UIADD3 UR43, -UR44, UR43, URZ ;  /* 0x0000002b2c2b7290 */ /* 0x000fe2000fffe13f */
[----:B------:R-:W-:Y:S01]  /*8e60*/  BSSY B6, `(.L_x_171) ;  /* 0x000028c000067945 */ /* 0x000fe20003800000 */
[----:B------:R-:W-:Y:S02]  /*8e70*/  UIADD3 UR44, UR4, UR44, URZ ;  /* 0x0000002c042c7290 */ /* 0x000fe4000fffe03f */
[----:B------:R-:W-:Y:S02]  /*8e80*/  UIADD3 UR42, UR43, 0x7f, URZ ;  /* 0x0000007f2b2a7890 */ /* 0x000fe4000fffe03f */
[----:B------:R-:W-:Y:S02]  /*8e90*/  ISETP.LT.AND P0, PT, RZ, UR43, PT ;  /* 0x0000002bff007c0c */ /* 0x000fe4000bf01270 */
[----:B------:R-:W-:-:S04]  /*8ea0*/  USHF.R.S32.HI UR5, URZ, 0x1f, UR42 ;  /* 0x0000001f3f057899 */ /* 0x000fc8000801142a */
[----:B------:R-:W-:-:S07]  /*8eb0*/  ULEA.HI UR42, UR5, UR42, URZ, 0x7 ;  /* 0x0000002a052a7291 */ /* 0x000fce000f8f383f */
[----:B------:R-:W-:Y:S05]  /*8ec0*/  @P0 BRA `(.L_x_172) ;  /* 0x0000000000440947 */ /* 0x000fea0003800000 */
[----:B------:R-:W0:Y:S02]  /*8ed0*/  S2R R0, SR_TID.X ;  /* 0x0000000000007919 */ /* 0x000e240000002100 */
[----:B0-----:R-:W-:-:S04]  /*8ee0*/  LOP3.LUT R0, R0, 0x7f, RZ, 0xc0, !PT ;  /* 0x0000007f00007812 */ /* 0x001fc800078ec0ff */
[----:B------:R-:W-:-:S13]  /*8ef0*/  ISETP.NE.AND P0, PT, R0, RZ, PT ;  /* 0x000000ff0000720c */ /* 0x000fda0003f05270 */
[----:B------:R-:W-:Y:S05]  /*8f00*/  @P0 BRA `(.L_x_173) ;  /* 0x0000002800040947 */ /* 0x000fea0003800000 */
[----:B------:R-:W0:Y:S01]  /*8f10*/  S2R R7, SR_LANEID ;  /* 0x0000000000077919 */ /* 0x000e220000000000 */
[----:B------:R-:W-:Y:S01]  /*8f20*/  VOTEU.ANY UR4, UPT, PT ;  /* 0x0000000000047886 */ /* 0x000fe200038e0100 */
[----:B------:R-:W1:Y:S01]  /*8f30*/  LDC.64 R2, c[0x0][0xc38] ;  /* 0x00030e00ff027b82 */ /* 0x000e620000000a00 */
[----:B------:R-:W0:Y:S08]  /*8f40*/  FLO.U32 R0, UR4 ;  /* 0x0000000400007d00 */ /* 0x000e3000080e0000 */
[----:B------:R-:W1:Y:S01]  /*8f50*/  POPC R5, UR4 ;  /* 0x0000000400057d09 */ /* 0x000e620008000000 */
[----:B0-----:R-:W-:-:S13]  /*8f60*/  ISETP.EQ.U32.AND P0, PT, R0, R7, PT ;  /* 0x000000070000720c */ /* 0x001fda0003f02070 */
[----:B-1----:R-:W2:Y:S01]  /*8f70*/  @P0 ATOMG.E.ADD.STRONG.GPU PT, R3, desc[UR54][R2.64], R5 ;  /* 0x00000005020309a8 */ /* 0x002ea200081ee1f6 */
[----:B------:R-:W0:Y:S02]  /*8f80*/  S2R R4, SR_LTMASK ;  /* 0x0000000000047919 */ /* 0x000e240000003900 */
[----:B0-----:R-:W-:-:S04]  /*8f90*/  LOP3.LUT R4, R4, UR4, RZ, 0xc0, !PT ;  /* 0x0000000404047c12 */ /* 0x001fc8000f8ec0ff */
[----:B------:R-:W0:Y:S01]  /*8fa0*/  POPC R7, R4 ;  /* 0x0000000400077309 */ /* 0x000e220000000000 */
[----:B--2---:R-:W0:Y:S02]  /*8fb0*/  SHFL.IDX PT, R0, R3, R0, 0x1f ;  /* 0x00001f0003007589 */ /* 0x004e2400000e0000 */
[----:B0-----:R-:W-:Y:S01]  /*8fc0*/  IADD3 R24, R0, UR49, R7 ;  /* 0x0000003100187c10 */ /* 0x001fe2000fffe007 */
[----:B------:R-:W-:Y:S06]  /*8fd0*/  BRA `(.L_x_173) ;  /* 0x0000002400d07947 */ /* 0x000fec0003800000 */
.L_x_172:
[----:B------:R-:W0:Y:S01]  /*8fe0*/  S2UR UR4, SR_CgaCtaId ;  /* 0x00000000000479c3 */ /* 0x000e220000008800 */
[----:B------:R-:W-:Y:S02]  /*8ff0*/  UMOV UR40, 0x400 ;  /* 0x0000040000287882 */ /* 0x000fe40000000000 */
[----:B0-----:R-:W-:-:S04]  /*9000*/  ULEA UR40, UR4, UR40, 0x18 ;  /* 0x0000002804287291 */ /* 0x001fc8000f8ec03f */
        /* <DEDUP_REMOVED lines=9> */
[----:B------:R-:W0:Y:S01]  /*90a0*/  LDC.64 R2, c[0x4][R2] ;  /* 0x0100000002027b82 */ /* 0x000e220000000a00 */
        /* <DEDUP_REMOVED lines=9> */
[----:B0----5:R-:W-:Y:S05]  /*9140*/  CALL.ABS.NOINC R2 ;  /* 0x0000000002007343 */ /* 0x021fea0003c00000 */
.L_x_174:
[----:B------:R-:W2:Y:S01]  /*9150*/  LDL.LU R2, [R1] ;  /* 0x0000000001027983 */ /* 0x000ea20000300800 */
[----:B------:R-:W-:-:S06]  /*9160*/  UIADD3 UR4, UR40, 0x9000, URZ ;  /* 0x0000900028047890 */ /* 0x000fcc000fffe03f */
[----:B------:R-:W-:-:S05]  /*9170*/  IMAD.U32 R16, RZ, RZ, UR4 ;  /* 0x00000004ff107e24 */ /* 0x000fca000f8e00ff */
[----:B------:R-:W-:Y:S02]  /*9180*/  LOP3.LUT P0, RZ, R16, 0x9f, RZ, 0xc0, !PT ;  /* 0x0000009f10ff7812 */ /* 0x000fe4000780c0ff */
[----:B--2---:R-:W-:-:S11]  /*9190*/  LOP3.LUT R2, R2, 0xfffffffe, RZ, 0xc0, !PT ;  /* 0xfffffffe02027812 */ /* 0x004fd600078ec0ff */
[----:B------:R-:W-:-:S05]  /*91a0*/  @P0 LOP3.LUT R2, R2, 0x1, RZ, 0xfc, !PT ;  /* 0x0000000102020812 */ /* 0x000fca00078efcff */
[----:B------:R0:W-:Y:S01]  /*91b0*/  STL [R1], R2 ;  /* 0x0000000201007387 */ /* 0x0001e20000100800 */
[----:B------:R-:W-:Y:S05]  /*91c0*/  @!P0 BRA `(.L_x_175) ;  /* 0x0000000000408947 */ /* 0x000fea0003800000 */
[----:B0-----:R-:W-:Y:S01]  /*91d0*/  MOV R2, 0x0 ;  /* 0x0000000000027802 */ /* 0x001fe20000000f00 */
        /* <DEDUP_REMOVED lines=15> */
.L_x_175:
[----:B------:R-:W-:-:S04]  /*92d0*/  UIADD3 UR4, UR40, 0x3000, URZ ;  /* 0x0000300028047890 */ /* 0x000fc8000fffe03f */
[----:B------:R-:W-:-:S06]  /*92e0*/  ULOP3.LUT UP0, URZ, UR4, 0x3ff, URZ, 0xc0, !UPT ;  /* 0x000003ff043f7892 */ /* 0x000fcc000f80c03f */
[----:B------:R-:W-:-:S13]  /*92f0*/  PLOP3.LUT P0, PT, PT, PT, UP0, 0x80, 0x0 ;  /* 0x000000000000781c */ /* 0x000fda0003f0f008 */
        /* <DEDUP_REMOVED lines=17> */
.L_x_176:
[----:B------:R-:W-:-:S13]  /*9410*/  LOP3.LUT P6, RZ, R16, 0x9f, RZ, 0xc0, !PT ;  /* 0x0000009f10ff7812 */ /* 0x000fda00078cc0ff */
        /* <DEDUP_REMOVED lines=17> */
.L_x_177:
[----:B------:R-:W-:Y:S01]  /*9530*/  ULDC.64 UR4, c[0x0][0x9f8] ;  /* 0x00027e0000047ab9 */ /* 0x000fe20000000a00 */
[----:B------:R-:W-:Y:S01]  /*9540*/  IMAD.U32 R19, RZ, RZ, UR47 ;  /* 0x0000002fff137e24 */ /* 0x000fe2000f8e00ff */
[----:B------:R-:W-:Y:S01]  /*9550*/  UISETP.NE.U32.AND UP0, UPT, UR4, URZ, UPT ;  /* 0x0000003f0400728c */ /* 0x000fe2000bf05070 */
[----:B------:R-:W1:Y:S01]  /*9560*/  S2R R27, SR_TID.X ;  /* 0x00000000001b7919 */ /* 0x000e620000002100 */
[----:B------:R-:W2:Y:S01]  /*9570*/  LDC R0, c[0x0][0x428] ;  /* 0x00010a00ff007b82 */ /* 0x000ea20000000800 */
[----:B-----5:R-:W-:Y:S01]  /*9580*/  IMAD R26, R25, 0xc0, R26 ;  /* 0x000000c0191a7824 */ /* 0x020fe200078e021a */
[----:B------:R-:W-:Y:S01]  /*9590*/  UISETP.NE.AND.EX UP0, UPT, UR5, URZ, UPT, UP0 ;  /* 0x0000003f0500728c */ /* 0x000fe2000bf05300 */
[----:B------:R-:W-:-:S05]  /*95a0*/  ULDC.64 UR14, c[0x0][0xa08] ;  /* 0x00028200000e7ab9 */ /* 0x000fca0000000a00 */
[----:B------:R-:W-:-:S05]  /*95b0*/  PLOP3.LUT P0, PT, PT, PT, UP0, 0x80, 0x0 ;  /* 0x000000000000781c */ /* 0x000fca0003f0f008 */
[----:B------:R-:W-:-:S04]  /*95c0*/  @UP0 UIADD3 UR4, UP1, UR45, UR4, URZ ;  /* 0x000000042d040290 */ /* 0x000fc8000ff3e03f */
[----:B------:R-:W-:Y:S02]  /*95d0*/  @UP0 UIADD3.X UR5, UR46, UR5, URZ, UP1, !UPT ;  /* 0x000000052e050290 */ /* 0x000fe40008ffe43f */
[----:B0-----:R-:W-:-:S04]  /*95e0*/  IMAD.U32 R2, RZ, RZ, UR4 ;  /* 0x00000004ff027e24 */ /* 0x001fc8000f8e00ff */
[----:B------:R-:W-:Y:S01]  /*95f0*/  IMAD.U32 R3, RZ, RZ, UR5 ;  /* 0x00000005ff037e24 */ /* 0x000fe2000f8e00ff */
[----:B--2---:R-:W-:Y:S01]  /*9600*/  ISETP.NE.AND P2, PT, R0, 0x1, PT ;  /* 0x000000010000780c */ /* 0x004fe20003f45270 */
[----:B------:R-:W-:-:S03]  /*9610*/  ULDC.64 UR4, c[0x0][0xa00] ;  /* 0x0002800000047ab9 */ /* 0x000fc60000000a00 */
[----:B------:R0:W2:Y:S01]  /*9620*/  @P0 LDG.E R19, desc[UR54][R2.64] ;  /* 0x0000003602130981 */ /* 0x0000a2000c1e1900 */
[----:B-1----:R-:W-:-:S04]  /*9630*/  LOP3.LUT R21, R27, 0x7f, RZ, 0xc0, !PT ;  /* 0x0000007f1b157812 */ /* 0x002fc800078ec0ff */
[----:B------:R-:W-:Y:S02]  /*9640*/  ISETP.NE.AND P1, PT, R21, RZ, PT ;  /* 0x000000ff1500720c */ /* 0x000fe40003f25270 */
[----:B------:R-:W-:Y:S01]  /*9650*/  ISETP.NE.U32.AND P0, PT, RZ, UR4, PT ;  /* 0x00000004ff007c0c */ /* 0x000fe2000bf05070 */
[----:B0-----:R-:W0:Y:S03]  /*9660*/  LDC.64 R2, c[0x0][0x3f8] ;  /* 0x0000fe00ff027b82 */ /* 0x001e260000000a00 */
[----:B------:R-:W-:-:S05]  /*9670*/  ISETP.NE.AND.EX P0, PT, RZ, UR5, PT, P0 ;  /* 0x00000005ff007c0c */ /* 0x000fca000bf05300 */
[----:B------:R-:W1:Y:S01]  /*9680*/  @P2 LDC R0, c[0x0][0x42c] ;  /* 0x00010b00ff002b82 */ /* 0x000e620000000800 */
[----:B------:R-:W-:Y:S01]  /*9690*/  SEL R6, RZ, UR47, P0 ;  /* 0x0000002fff067c07 */ /* 0x000fe20008000000 */
[----:B------:R-:W-:Y:S01]  /*96a0*/  VOTEU.ALL UP1, P1 ;  /* 0x00000000003f7886 */ /* 0x000fe20000820000 */
[----:B------:R-:W-:-:S05]  /*96b0*/  R2UR UR37, R26 ;  /* 0x000000001a2572ca */ /* 0x000fca00000e0000 */
[----:B------:R-:W3:Y:S01]  /*96c0*/  @P2 LDC R5, c[0x0][0x430] ;  /* 0x00010c00ff052b82 */ /* 0x000ee20000000800 */
[----:B------:R-:W-:Y:S01]  /*96d0*/  R2UR UR39, R6 ;  /* 0x00000000062772ca */ /* 0x000fe200000e0000 */
[----:B------:R-:W-:-:S04]  /*96e0*/  @!UP1 UIADD3 UR12, UP0, UR52, 0x270, URZ ;  /* 0x00000270340c9890 */ /* 0x000fc8000ff1e03f */
[----:B------:R-:W-:Y:S01]  /*96f0*/  @!UP1 UIADD3.X UR13, URZ, UR53, URZ, UP0, !UPT ;  /* 0x000000353f0d9290 */ /* 0x000fe200087fe43f */
[----:B------:R-:W-:Y:S01]  /*9700*/  UMOV UR36, URZ ;  /* 0x0000003f00247c82 */ /* 0x000fe20008000000 */
[----:B------:R-:W-:Y:S01]  /*9710*/  UMOV UR4, 0x20 ;  /* 0x0000002000047882 */ /* 0x000fe20000000000 */
[----:B------:R-:W-:Y:S01]  /*9720*/  UMOV UR6, UR38 ;  /* 0x0000002600067c82 */ /* 0x000fe20008000000 */
[----:B------:R-:W-:Y:S01]  /*9730*/  UMOV UR5, UR37 ;  /* 0x0000002500057c82 */ /* 0x000fe20008000000 */
[----:B0-----:R-:W-:-:S03]  /*9740*/  LOP3.LUT P0, RZ, R2, UR14, RZ, 0xfc, !PT ;  /* 0x0000000e02ff7c12 */ /* 0x001fc6000f80fcff */
[----:B------:R-:W-:Y:S01]  /*9750*/  UMOV UR7, UR39 ;  /* 0x0000002700077c82 */ /* 0x000fe20008000000 */
[----:B------:R-:W-:Y:S01]  /*9760*/  @!UP1 UTMAPF.L2.4D [UR36], [UR12] ;  /* 0x000000240c0095b8 */ /* 0x000fe20008018000 */
[----:B-1----:R-:W-:Y:S01]  /*9770*/  @P2 IMAD.HI.U32 R0, R0, UR38, RZ ;  /* 0x0000002600002c27 */ /* 0x002fe2000f8e00ff */
[----:B------:R-:W-:Y:S01]  /*9780*/  UMOV UR8, 0x40 ;  /* 0x0000004000087882 */ /* 0x000fe20000000000 */
[----:B------:R-:W-:Y:S01]  /*9790*/  UMOV UR10, UR38 ;  /* 0x00000026000a7c82 */ /* 0x000fe20008000000 */
[----:B------:R-:W-:Y:S01]  /*97a0*/  UMOV UR9, UR37 ;  /* 0x0000002500097c82 */ /* 0x000fe20008000000 */
[----:B------:R-:W-:Y:S01]  /*97b0*/  UMOV UR11, UR39 ;  /* 0x00000027000b7c82 */ /* 0x000fe20008000000 */
[----:B------:R-:W-:Y:S01]  /*97c0*/  LOP3.LUT P0, RZ, R3, UR15, RZ, 0xfc, P0 ;  /* 0x0000000f03ff7c12 */ /* 0x000fe2000800fcff */
[----:B------:R0:W-:Y:S01]  /*97d0*/  @!UP1 UTMAPF.L2.4D [UR4], [UR12] ;  /* 0x000000040c0095b8 */ /* 0x0001e20008018000 */
[----:B------:R-:W-:Y:S01]  /*97e0*/  SHF.R.U32.HI R4, RZ, 0x5, R27 ;  /* 0x00000005ff047819 */ /* 0x000fe2000001161b */
[----:B------:R-:W-:Y:S01]  /*97f0*/  IMAD.U32 R16, RZ, RZ, UR38 ;  /* 0x00000026ff107e24 */ /* 0x000fe2000f8e00ff */
[----:B---3--:R-:W-:-:S02]  /*9800*/  @P2 SHF.R.U32.HI R16, RZ, R5, R0 ;  /* 0x00000005ff102219 */ /* 0x008fc40000011600 */
[----:B------:R-:W-:Y:S01]  /*9810*/  LOP3.LUT R4, R4, 0x3, RZ, 0xc0, !PT ;  /* 0x0000000304047812 */ /* 0x000fe200078ec0ff */
[----:B------:R1:W-:Y:S01]  /*9820*/  @!UP1 UTMAPF.L2.4D [UR8], [UR12] ;  /* 0x000000080c0095b8 */ /* 0x0003e20008018000 */
[----:B0-----:R-:W-:Y:S01]  /*9830*/  UMOV UR4, 0xffffffff ;  /* 0xffffffff00047882 */ /* 0x001fe20000000000 */
[----:B--2---:R-:W-:Y:S02]  /*9840*/  SHF.R.S32.HI R20, RZ, 0x1f, R19 ;  /* 0x0000001fff147819 */ /* 0x004fe40000011413 */
[----:B------:R-:W-:Y:S01]  /*9850*/  SEL R0, R19, RZ, !P0 ;  /* 0x000000ff13007207 */ /* 0x000fe20004000000 */
[----:B-1----:R-:W-:Y:S06]  /*9860*/  BRA.DIV UR4, `(.L_x_178) ;  /* 0x0000002e04807947 */ /* 0x002fec000b800000 */
[----:B------:R0:W1:Y:S02]  /*9870*/  SHFL.IDX PT, R14, R4, RZ, 0x1f ;  /* 0x00001fff040e7589 */ /* 0x00006400000e0000 */
.L_x_250:
[----:B-1----:R-:W-:Y:S02]  /*9880*/  ISETP.NE.AND P0, PT, R14, RZ, PT ;  /* 0x000000ff0e00720c */ /* 0x002fe40003f05270 */
[----:B------:R-:W-:-:S11]  /*9890*/  PLOP3.LUT P6, PT, PT, PT, PT, 0x8, 0x0 ;  /* 0x000000000000781c */ /* 0x000fd60003fce170 */
[----:B------:R-:W-:Y:S05]  /*98a0*/  @P0 BRA `(.L_x_179) ;  /* 0x00000008000c0947 */ /* 0x000fea0003800000 */
[----:B------:R-:W-:-:S06]  /*98b0*/  ULEA.HI.SX32 UR4, UR42, 0xffffffff, 0x19 ;  /* 0xffffffff2a047891 */ /* 0x000fcc000f8fca3f */
[----:B------:R-:W-:Y:S01]  /*98c0*/  IMAD.U32 R7, RZ, RZ, UR4 ;  /* 0x00000004ff077e24 */ /* 0x000fe2000f8e00ff */
[----:B------:R-:W-:-:S03]  /*98d0*/  UMOV UR4, 0xffffffff ;  /* 0xffffffff00047882 */ /* 0x000fc60000000000 */
[----:B------:R-:W-:Y:S05]  /*98e0*/  BRA.DIV UR4, `(.L_x_180) ;  /* 0x0000002e04807947 */ /* 0x000fea000b800000 */
[----:B------:R-:W-:-:S13]  /*98f0*/  ELECT P6, URZ, PT ;  /* 0x00000000003f782f */ /* 0x000fda00038c0000 */
.L_x_253:
[----:B------:R-:W-:Y:S05]  /*9900*/  @!P6 BRA `(.L_x_181) ;  /* 0x000000040078e947 */ /* 0x000fea0003800000 */
[----:B------:R-:W-:-:S04]  /*9910*/  ISETP.NE.U32.AND P0, PT, R2, RZ, PT ;  /* 0x000000ff0200720c */ /* 0x000fc80003f05070 */
[----:B------:R-:W-:-:S13]  /*9920*/  ISETP.NE.AND.EX P0, PT, R3, RZ, PT, P0 ;  /* 0x000000ff0300720c */ /* 0x000fda0003f05300 */
[----:B------:R-:W-:Y:S05]  /*9930*/  @!P0 BRA `(.L_x_182) ;  /* 0x0000000000488947 */ /* 0x000fea0003800000 */
[----:B------:R-:W1:Y:S01]  /*9940*/  LDC R8, c[0x0][0x41c] ;  /* 0x00010700ff087b82 */ /* 0x000e620000000800 */
[----:B------:R-:W-:Y:S01]  /*9950*/  IMAD.MOV.U32 R9, RZ, RZ, R7 ;  /* 0x000000ffff097224 */ /* 0x000fe200078e0007 */
[----:B------:R-:W-:Y:S02]  /*9960*/  ULDC.64 UR4, c[0x0][0x408] ;  /* 0x0001020000047ab9 */ /* 0x000fe40000000a00 */
[----:B------:R-:W-:-:S04]  /*9970*/  IMAD R0, R20, UR4, RZ ;  /* 0x0000000414007c24 */ /* 0x000fc8000f8e02ff */
[----:B------:R-:W-:Y:S01]  /*9980*/  IMAD R11, R19, UR5, R0 ;  /* 0x00000005130b7c24 */ /* 0x000fe2000f8e0200 */
[----:B-1----:R-:W-:-:S13]  /*9990*/  ISETP.NE.AND P0, PT, R8, 0x1, PT ;  /* 0x000000010800780c */ /* 0x002fda0003f05270 */
[----:B0-----:R-:W0:Y:S02]  /*99a0*/  @P0 LDC.64 R4, c[0x0][0x420] ;  /* 0x00010800ff040b82 */ /* 0x001e240000000a00 */
[----:B0-----:R-:W-:-:S05]  /*99b0*/  @P0 IMAD.HI.U32 R4, R7, R4, RZ ;  /* 0x0000000407040227 */ /* 0x001fca00078e00ff */
        /* <DEDUP_REMOVED lines=10> */
.L_x_182:
[----:B------:R-:W-:Y:S02]  /*9a60*/  LEA R5, R17, UR40, 0x3 ;  /* 0x0000002811057c11 */ /* 0x000fe4000f8e18ff */
[----:B-1----:R-:W-:Y:S02]  /*9a70*/  SHF.L.U32 R2, R18, 0x1f, RZ ;  /* 0x0000001f12027819 */ /* 0x002fe400000006ff */
[----:B------:R-:W-:Y:S02]  /*9a80*/  ISETP.NE.AND P0, PT, R21, RZ, PT ;  /* 0x000000ff1500720c */ /* 0x000fe40003f05270 */
[----:B------:R-:W1:Y:S02]  /*9a90*/  SYNCS.PHASECHK.TRANS64.TRYWAIT P2, [R5+URZ+0x19c80], R2 ;  /* 0x019c8002050075a7 */ /* 0x000e64000804017f */
[----:B-1----:R-:W-:Y:S09]  /*9aa0*/  @!P2 BRA `(.L_x_183) ;  /* 0x0000002c0030a947 */ /* 0x002ff20003800000 */
.L_x_254:
[----:B------:R-:W-:Y:S05]  /*9ab0*/  @P0 BRA `(.L_x_184) ;  /* 0x00000000001c0947 */ /* 0x000fea0003800000 */
[----:B------:R-:W0:Y:S02]  /*9ac0*/  S2R R3, SR_TID.X ;  /* 0x0000000000037919 */ /* 0x000e240000002100 */
[----:B0-----:R-:W-:Y:S01]  /*9ad0*/  LOP3.LUT R4, R3, 0x1f, RZ, 0xc0, !PT ;  /* 0x0000001f03047812 */ /* 0x001fe200078ec0ff */
[----:B------:R-:W-:-:S03]  /*9ae0*/  IMAD.MOV.U32 R3, RZ, RZ, 0x3000 ;  /* 0x00003000ff037424 */ /* 0x000fc600078e00ff */
[----:B------:R-:W-:Y:S01]  /*9af0*/  ISETP.NE.AND P2, PT, R4, RZ, PT ;  /* 0x000000ff0400720c */ /* 0x000fe20003f45270 */
[----:B------:R2:W-:-:S12]  /*9b00*/  SYNCS.ARRIVE.TRANS64 RZ, [R5+URZ+0x19c70], R3 ;  /* 0x019c700305ff79a7 */ /* 0x0005d8000800003f */
[----:B--2---:R-:W-:Y:S05]  /*9b10*/  @!P2 BRA `(.L_x_184) ;  /* 0x000000000004a947 */ /* 0x004fea0003800000 */
[----:B------:R-:W-:Y:S01]  /*9b20*/  BPT.TRAP 0x1 ;  /* 0x000000040000795c */ /* 0x000fe20000300000 */
.L_x_184:
[----:B0-----:R-:W-:Y:S01]  /*9b30*/  IMAD.U32 R4, RZ, RZ, UR40 ;  /* 0x00000028ff047e24 */ /* 0x001fe2000f8e00ff */
[----:B------:R-:W-:Y:S01]  /*9b40*/  R2UR UR9, R5 ;  /* 0x00000000050972ca */ /* 0x000fe200000e0000 */
[----:B------:R-:W-:Y:S01]  /*9b50*/  UIADD3 UR4, UP0, UR52, 0x470, URZ ;  /* 0x0000047034047890 */ /* 0x000fe2000ff1e03f */
[----:B------:R-:W-:Y:S01]  /*9b60*/  LEA R7, R7, UR44, 0x7 ;  /* 0x0000002c07077c11 */ /* 0x000fe2000f8e38ff */
[----:B------:R-:W-:Y:S01]  /*9b70*/  IMAD R3, R17, 0x3000, R4 ;  /* 0x0000300011037824 */ /* 0x000fe200078e0204 */
[----:B------:R-:W-:Y:S01]  /*9b80*/  R2UR UR12, R16 ;  /* 0x00000000100c72ca */ /* 0x000fe200000e0000 */
[----:B------:R-:W-:Y:S01]  /*9b90*/  UIADD3.X UR5, URZ, UR53, URZ, UP0, !UPT ;  /* 0x000000353f057290 */ /* 0x000fe200087fe43f */
[----:B-----5:R-:W-:Y:S01]  /*9ba0*/  R2UR UR13, R0 ;  /* 0x00000000000d72ca */ /* 0x020fe200000e0000 */
[----:B------:R-:W-:Y:S01]  /*9bb0*/  UMOV UR10, URZ ;  /* 0x0000003f000a7c82 */ /* 0x000fe20008000000 */
        /* <DEDUP_REMOVED lines=10> */
[----:B0-----:R-:W-:Y:S01]  /*9c60*/  UMOV UR8, UR14 ;  /* 0x0000000e00087c82 */ /* 0x001fe20008000000 */
[----:B------:R-:W-:Y:S01]  /*9c70*/  UMOV UR10, UR16 ;  /* 0x00000010000a7c82 */ /* 0x000fe20008000000 */
[----:B------:R-:W-:Y:S01]  /*9c80*/  UMOV UR14, 0x40 ;  /* 0x00000040000e7882 */ /* 0x000fe20000000000 */
[----:B------:R0:W-:Y:S02]  /*9c90*/  UTMALDG.4D [UR8], [UR4], desc[UR6] ;  /* 0x00000608040075b4 */ /* 0x0001e40008019000 */
[----:B0-----:R-:W-:Y:S01]  /*9ca0*/  UMOV UR8, UR15 ;  /* 0x0000000f00087c82 */ /* 0x001fe20008000000 */
[----:B------:R-:W-:Y:S02]  /*9cb0*/  UMOV UR10, UR14 ;  /* 0x0000000e000a7c82 */ /* 0x000fe40008000000 */
[----:B------:R0:W-:Y:S01]  /*9cc0*/  UTMALDG.4D [UR8], [UR4], desc[UR6] ;  /* 0x00000608040075b4 */ /* 0x0001e20008019000 */
[----:B------:R-:W2:Y:S02]  /*9cd0*/  SYNCS.PHASECHK.TRANS64.TRYWAIT P2, [R5+URZ+0x19c40], R2 ;  /* 0x019c4002050075a7 */ /* 0x000ea4000804017f */
[----:B0-2---:R-:W-:Y:S05]  /*9ce0*/  @!P2 BRA `(.L_x_185) ;  /* 0x0000002800b4a947 */ /* 0x005fea0003800000 */
.L_x_255:
[----:B------:R-:W-:Y:S05]  /*9cf0*/  @P0 BRA `(.L_x_186) ;  /* 0x00000000001c0947 */ /* 0x000fea0003800000 */
[----:B------:R-:W2:Y:S01]  /*9d00*/  S2R R4, SR_TID.X ;  /* 0x0000000000047919 */ /* 0x000ea20000002100 */
[----:B01----:R-:W-:-:S04]  /*9d10*/  IMAD.MOV.U32 R2, RZ, RZ, 0x3000 ;  /* 0x00003000ff027424 */ /* 0x003fc800078e00ff */
[----:B------:R3:W-:Y:S01]  /*9d20*/  SYNCS.ARRIVE.TRANS64 RZ, [R5+URZ+0x19c30], R2 ;  /* 0x019c300205ff79a7 */ /* 0x0007e2000800003f */
[----:B--2---:R-:W-:-:S04]  /*9d30*/  LOP3.LUT R4, R4, 0x1f, RZ, 0xc0, !PT ;  /* 0x0000001f04047812 */ /* 0x004fc800078ec0ff */
[----:B------:R-:W-:-:S13]  /*9d40*/  ISETP.NE.AND P0, PT, R4, RZ, PT ;  /* 0x000000ff0400720c */ /* 0x000fda0003f05270 */
[----:B---3--:R-:W-:Y:S05]  /*9d50*/  @!P0 BRA `(.L_x_186) ;  /* 0x0000000000048947 */ /* 0x008fea0003800000 */
[----:B------:R-:W-:Y:S01]  /*9d60*/  BPT.TRAP 0x1 ;  /* 0x000000040000795c */ /* 0x000fe20000300000 */
.L_x_186:
        /* <DEDUP_REMOVED lines=16> */
[----:B--2---:R-:W-:Y:S01]  /*9e70*/  UMOV UR8, UR14 ;  /* 0x0000000e00087c82 */ /* 0x004fe20008000000 */
[----:B------:R-:W-:Y:S01]  /*9e80*/  UMOV UR10, UR16 ;  /* 0x00000010000a7c82 */ /* 0x000fe20008000000 */
[----:B------:R-:W-:Y:S01]  /*9e90*/  UMOV UR14, 0x40 ;  /* 0x00000040000e7882 */ /* 0x000fe20000000000 */
[----:B------:R2:W-:Y:S02]  /*9ea0*/  UTMALDG.4D [UR8], [UR4], desc[UR6] ;  /* 0x00000608040075b4 */ /* 0x0005e40008019000 */
[----:B--2---:R-:W-:Y:S01]  /*9eb0*/  UMOV UR8, UR15 ;  /* 0x0000000f00087c82 */ /* 0x004fe20008000000 */
[----:B------:R-:W-:Y:S02]  /*9ec0*/  UMOV UR10, UR14 ;  /* 0x0000000e000a7c82 */ /* 0x000fe40008000000 */
[----:B------:R2:W-:Y:S02]  /*9ed0*/  UTMALDG.4D [UR8], [UR4], desc[UR6] ;  /* 0x00000608040075b4 */ /* 0x0005e40008019000 */
[----:B--2---:R-:W-:Y:S01]  /*9ee0*/  NOP ;  /* 0x0000000000007918 */ /* 0x004fe20000000000 */
.L_x_181:
        /* <DEDUP_REMOVED lines=9> */
[----:B------:R-:W-:Y:S01]  /*9f80*/  @P0 R2UR UR11, R26 ;  /* 0x000000001a0b02ca */ /* 0x000fe200000e0000 */
[----:B01----:R-:W-:Y:S01]  /*9f90*/  @P0 IMAD.MOV.U32 R2, RZ, RZ, 0x4800 ;  /* 0x00004800ff020424 */ /* 0x003fe200078e00ff */
[----:B------:R-:W-:Y:S01]  /*9fa0*/  @P0 R2UR UR13, R6 ;  /* 0x00000000060d02ca */ /* 0x000fe200000e0000 */
[----:B------:R-:W-:Y:S01]  /*9fb0*/  UMOV UR6, 0x0 ;  /* 0x0000000000067882 */ /* 0x000fe20000000000 */
[----:B------:R-:W-:Y:S01]  /*9fc0*/  @P0 R2UR UR27, R26 ;  /* 0x000000001a1b02ca */ /* 0x000fe200000e0000 */
[----:B------:R-:W-:Y:S01]  /*9fd0*/  UMOV UR7, 0x12f00000 ;  /* 0x12f0000000077882 */ /* 0x000fe20000000000 */
[----:B------:R-:W-:Y:S01]  /*9fe0*/  @P0 R2UR UR29, R6 ;  /* 0x00000000061d02ca */ /* 0x000fe200000e0000 */
[----:B------:R-:W-:Y:S01]  /*9ff0*/  UMOV UR10, URZ ;  /* 0x0000003f000a7c82 */ /* 0x000fe20008000000 */
[----:B------:R-:W-:Y:S01]  /*a000*/  @P0 R2UR UR19, R26 ;  /* 0x000000001a1302ca */ /* 0x000fe200000e0000 */
[----:B------:R-:W-:Y:S01]  /*a010*/  UMOV UR12, UR38 ;  /* 0x00000026000c7c82 */ /* 0x000fe20008000000 */
[----:B------:R-:W-:Y:S01]  /*a020*/  @P0 R2UR UR21, R6 ;  /* 0x00000000061502ca */ /* 0x000fe200000e0000 */
[----:B------:R-:W-:Y:S01]  /*a030*/  UMOV UR26, 0x20 ;  /* 0x00000020001a7882 */ /* 0x000fe20000000000 */
[----:B------:R1:W-:Y:S01]  /*a040*/  @P0 SYNCS.ARRIVE.TRANS64 RZ, [UR40+0x19c00], R2 ;  /* 0x019c0002ffff09a7 */ /* 0x0003e20008000028 */
[----:B------:R-:W-:Y:S01]  /*a050*/  UMOV UR28, UR38 ;  /* 0x00000026001c7c82 */ /* 0x000fe20008000000 */
[----:B------:R-:W-:Y:S01]  /*a060*/  UMOV UR25, UR9 ;  /* 0x0000000900197c82 */ /* 0x000fe20008000000 */
[----:B------:R-:W-:Y:S01]  /*a070*/  UMOV UR18, 0x40 ;  /* 0x0000004000127882 */ /* 0x000fe20000000000 */
[----:B------:R-:W-:Y:S01]  /*a080*/  UMOV UR20, UR38 ;  /* 0x0000002600147c82 */ /* 0x000fe20008000000 */
[----:B------:R1:W-:Y:S01]  /*a090*/  UTMALDG.4D [UR8], [UR4], desc[UR6] ;  /* 0x00000608040075b4 */ /* 0x0003e20008019000 */
[----:B------:R-:W-:Y:S01]  /*a0a0*/  UMOV UR17, UR9 ;  /* 0x0000000900117c82 */ /* 0x000fe20008000000 */
[----:B------:R1:W-:Y:S04]  /*a0b0*/  UTMALDG.4D [UR24], [UR4], desc[UR6] ;  /* 0x00000618040075b4 */ /* 0x0003e80008019000 */
[----:B------:R1:W-:Y:S02]  /*a0c0*/  UTMALDG.4D [UR16], [UR4], desc[UR6] ;  /* 0x00000610040075b4 */ /* 0x0003e40008019000 */
[----:B-1----:R-:W-:Y:S01]  /*a0d0*/  NOP ;  /* 0x0000000000007918 */ /* 0x002fe20000000000 */
.L_x_179:
[----:B------:R-:W-:Y:S01]  /*a0e0*/  VIADD R29, R29, 0x1 ;  /* 0x000000011d1d7836 */ /* 0x000fe20000000000 */
[----:B------:R-:W-:Y:S04]  /*a0f0*/  BSSY B0, `(.L_x_187) ;  /* 0x0000007000007945 */ /* 0x000fe80003800000 */
[----:B------:R-:W-:-:S04]  /*a100*/  LEA.HI R2, R29, R29, RZ, 0x1 ;  /* 0x0000001d1d027211 */ /* 0x000fc800078f08ff */
[----:B------:R-:W-:-:S05]  /*a110*/  LOP3.LUT R2, R2, 0xfffffffe, RZ, 0xc0, !PT ;  /* 0xfffffffe02027812 */ /* 0x000fca00078ec0ff */
[----:B------:R-:W-:-:S05]  /*a120*/  IMAD.IADD R2, R29, 0x1, -R2 ;  /* 0x000000011d027824 */ /* 0x000fca00078e0a02 */
[----:B------:R-:W-:-:S04]  /*a130*/  SHF.L.U32 R2, R2, 0x1f, RZ ;  /* 0x0000001f02027819 */ /* 0x000fc800000006ff */
[----:B------:R-:W1:Y:S02]  /*a140*/  SYNCS.PHASECHK.TRANS64.TRYWAIT P0, [UR40+0x19c20], R2 ;  /* 0x019c2002ff0075a7 */ /* 0x000e640008000168 */
[----:B-1----:R-:W-:Y:S05]  /*a150*/  @!P0 BRA `(.L_x_188) ;  /* 0x0000002400ac8947 */ /* 0x002fea0003800000 */
.L_x_256:
[----:B------:R-:W-:Y:S05]  /*a160*/  BSYNC B0 ;  /* 0x0000000000007941 */ /* 0x000fea0003800000 */
.L_x_187:
[----:B------:R-:W-:-:S06]  /*a170*/  UISETP.GE.AND UP0, UPT, UR43, 0x81, UPT ;  /* 0x000000812b00788c */ /* 0x000fcc000bf06270 */
[----:B------:R-:W-:-:S13]  /*a180*/  PLOP3.LUT P0, PT, PT, PT, UP0, 0x80, 0x0 ;  /* 0x000000000000781c */ /* 0x000fda0003f0f008 */
[----:B------:R-:W-:Y:S05]  /*a190*/  @!P0 BRA `(.L_x_189) ;  /* 0x0000000c00ec8947 */ /* 0x000fea0003800000 */
[----:B------:R-:W-:Y:S01]  /*a1a0*/  ULEA.HI.SX32 UR4, UR42, 0xfffffffe, 0x19 ;  /* 0xfffffffe2a047891 */ /* 0x000fe2000f8fca3f */
[----:B------:R-:W-:Y:S02]  /*a1b0*/  IMAD.MOV.U32 R8, RZ, RZ, R18 ;  /* 0x000000ffff087224 */ /* 0x000fe400078e0012 */
[----:B-1----:R-:W-:-:S03]  /*a1c0*/  IMAD.MOV.U32 R3, RZ, RZ, R17 ;  /* 0x000000ffff037224 */ /* 0x002fc600078e0011 */
[----:B------:R-:W-:-:S07]  /*a1d0*/  IMAD.U32 R2, RZ, RZ, UR4 ;  /* 0x00000004ff027e24 */ /* 0x000fce000f8e00ff */
.L_x_213:
[----:B------:R-:W-:Y:S01]  /*a1e0*/  VIADD R17, R3, 0x1 ;  /* 0x0000000103117836 */ /* 0x000fe20000000000 */
[----:B------:R-:W-:Y:S05]  /*a1f0*/  YIELD ;  /* 0x0000000000007946 */ /* 0x000fea0003800000 */
[----:B------:R-:W-:Y:S01]  /*a200*/  ISETP.NE.AND P0, PT, R17, 0x2, PT ;  /* 0x000000021100780c */ /* 0x000fe20003f05270 */
[----:B------:R-:W-:Y:S03]  /*a210*/  BSSY B0, `(.L_x_190) ;  /* 0x00000a5000007945 */ /* 0x000fe60003800000 */
[----:B------:R-:W-:-:S02]  /*a220*/  SEL R5, RZ, 0x1, P0 ;  /* 0x00000001ff057807 */ /* 0x000fc40000000000 */
[----:B------:R-:W-:Y:S02]  /*a230*/  SEL R17, R17, RZ, P0 ;  /* 0x000000ff11117207 */ /* 0x000fe40000000000 */
[----:B------:R-:W-:Y:S01]  /*a240*/  LOP3.LUT R18, R8, R5, RZ, 0x3c, !PT ;  /* 0x0000000508127212 */ /* 0x000fe200078e3cff */
[----:B------:R-:W-:Y:S06]  /*a250*/  @!P6 BRA `(.L_x_191) ;  /* 0x000000080080e947 */ /* 0x000fec0003800000 */
[----:B------:R-:W-:Y:S01]  /*a260*/  ULDC.64 UR4, c[0x0][0x3f8] ;  /* 0x0000fe0000047ab9 */ /* 0x000fe20000000a00 */
[----:B------:R-:W-:Y:S01]  /*a270*/  LEA R9, R17, UR40, 0x3 ;  /* 0x0000002811097c11 */ /* 0x000fe2000f8e18ff */
[----:B------:R-:W-:Y:S01]  /*a280*/  IMAD.MOV.U32 R11, RZ, RZ, R2 ;  /* 0x000000ffff0b7224 */ /* 0x000fe200078e0002 */
[----:B------:R-:W-:Y:S02]  /*a290*/  ISETP.NE.U32.AND P0, PT, RZ, UR4, PT ;  /* 0x00000004ff007c0c */ /* 0x000fe4000bf05070 */
[----:B------:R-:W-:Y:S02]  /*a2a0*/  SHF.L.U32 R10, R18, 0x1f, RZ ;  /* 0x0000001f120a7819 */ /* 0x000fe400000006ff */
[----:B------:R-:W-:-:S13]  /*a2b0*/  ISETP.NE.AND.EX P0, PT, RZ, UR5, PT, P0 ;  /* 0x00000005ff007c0c */ /* 0x000fda000bf05300 */
        /* <DEDUP_REMOVED lines=14> */
[----:B------:R-:W-:-:S04]  /*a3a0*/  LEA R6, P0, R4, UR4, 0x2 ;  /* 0x0000000404067c11 */ /* 0x000fc8000f8010ff */
[----:B------:R-:W-:-:S05]  /*a3b0*/  LEA.HI.X R7, R4, UR5, R5, 0x2, P0 ;  /* 0x0000000504077c11 */ /* 0x000fca00080f1405 */
[----:B------:R1:W5:Y:S01]  /*a3c0*/  LDG.E R0, desc[UR54][R6.64] ;  /* 0x0000003606007981 */ /* 0x000362000c1e1900 */
[----:B------:R-:W-:-:S04]  /*a3d0*/  IMAD.MOV R4, RZ, RZ, -R13 ;  /* 0x000000ffff047224 */ /* 0x000fc800078e0a0d */
[----:B------:R-:W-:-:S07]  /*a3e0*/  IMAD R11, R11, R4, R2 ;  /* 0x000000040b0b7224 */ /* 0x000fce00078e0202 */
.L_x_192:
[----:B------:R-:W2:Y:S01]  /*a3f0*/  SYNCS.PHASECHK.TRANS64.TRYWAIT P0, [R9+URZ+0x19c80], R10 ;  /* 0x019c800a090075a7 */ /* 0x000ea2000800017f */
[----:B0-----:R-:W0:Y:S01]  /*a400*/  S2R R4, SR_TID.X ;  /* 0x0000000000047919 */ /* 0x001e220000002100 */
[----:B------:R-:W-:Y:S01]  /*a410*/  BSSY B1, `(.L_x_193) ;  /* 0x0000004000017945 */ /* 0x000fe20003800000 */
[----:B0-----:R-:W-:-:S04]  /*a420*/  LOP3.LUT R4, R4, 0x7f, RZ, 0xc0, !PT ;  /* 0x0000007f04047812 */ /* 0x001fc800078ec0ff */
[----:B------:R-:W-:Y:S01]  /*a430*/  ISETP.NE.AND P2, PT, R4, RZ, PT ;  /* 0x000000ff0400720c */ /* 0x000fe20003f45270 */
[----:B--2---:R-:W-:-:S12]  /*a440*/  @!P0 BRA `(.L_x_194) ;  /* 0x0000002400088947 */ /* 0x004fd80003800000 */
.L_x_257:
[----:B------:R-:W-:Y:S05]  /*a450*/  BSYNC B1 ;  /* 0x0000000000017941 */ /* 0x000fea0003800000 */
.L_x_193:
[----:B------:R-:W-:Y:S04]  /*a460*/  BSSY B1, `(.L_x_195) ;  /* 0x0000009000017945 */ /* 0x000fe80003800000 */
[----:B------:R-:W-:Y:S05]  /*a470*/  @P2 BRA `(.L_x_196) ;  /* 0x00000000001c2947 */ /* 0x000fea0003800000 */
[----:B------:R-:W2:Y:S02]  /*a480*/  S2R R4, SR_TID.X ;  /* 0x0000000000047919 */ /* 0x000ea40000002100 */
[----:B--2---:R-:W-:Y:S01]  /*a490*/  LOP3.LUT R5, R4, 0x1f, RZ, 0xc0, !PT ;  /* 0x0000001f04057812 */ /* 0x004fe200078ec0ff */
[----:B------:R-:W-:-:S03]  /*a4a0*/  IMAD.MOV.U32 R4, RZ, RZ, 0x3000 ;  /* 0x00003000ff047424 */ /* 0x000fc600078e00ff */
[----:B------:R-:W-:Y:S01]  /*a4b0*/  ISETP.NE.AND P0, PT, R5, RZ, PT ;  /* 0x000000ff0500720c */ /* 0x000fe20003f05270 */
[----:B------:R2:W-:-:S12]  /*a4c0*/  SYNCS.ARRIVE.TRANS64 RZ, [R9+URZ+0x19c70], R4 ;  /* 0x019c700409ff79a7 */ /* 0x0005d8000800003f */
[----:B--2---:R-:W-:Y:S05]  /*a4d0*/  @!P0 BRA `(.L_x_196) ;  /* 0x0000000000048947 */ /* 0x004fea0003800000 */
[----:B------:R-:W-:Y:S01]  /*a4e0*/  BPT.TRAP 0x1 ;  /* 0x000000040000795c */ /* 0x000fe20000300000 */
.L_x_196:
[----:B------:R-:W-:Y:S05]  /*a4f0*/  BSYNC B1 ;  /* 0x0000000000017941 */ /* 0x000fea0003800000 */
.L_x_195:
[----:B------:R-:W-:Y:S01]  /*a500*/  IMAD.MOV.U32 R12, RZ, RZ, RZ ;  /* 0x000000ffff0c7224 */ /* 0x000fe200078e00ff */
[----:B------:R-:W-:Y:S01]  /*a510*/  R2UR UR12, R16 ;  /* 0x00000000100c72ca */ /* 0x000fe200000e0000 */
[----:B-1----:R-:W-:Y:S01]  /*a520*/  IMAD.U32 R6, RZ, RZ, UR40 ;  /* 0x00000028ff067e24 */ /* 0x002fe2000f8e00ff */
[----:B------:R-:W-:Y:S01]  /*a530*/  UIADD3 UR4, UP0, UR52, 0x470, URZ ;  /* 0x0000047034047890 */ /* 0x000fe2000ff1e03f */
[----:B------:R-:W-:Y:S01]  /*a540*/  PLOP3.LUT P0, PT, PT, PT, PT, 0x80, 0x0 ;  /* 0x000000000000781c */ /* 0x000fe20003f0f070 */
[----:B------:R-:W-:Y:S01]  /*a550*/  VIADD R5, R9, 0x19c70 ;  /* 0x00019c7009057836 */ /* 0x000fe20000000000 */
[----:B------:R-:W-:Y:S01]  /*a560*/  R2UR UR10, R12 ;  /* 0x000000000c0a72ca */ /* 0x000fe200000e0000 */
[----:B------:R-:W-:Y:S01]  /*a570*/  IMAD R6, R17, 0x3000, R6 ;  /* 0x0000300011067824 */ /* 0x000fe200078e0206 */
[----:B------:R-:W-:Y:S01]  /*a580*/  LEA R7, R11, UR44, 0x7 ;  /* 0x0000002c0b077c11 */ /* 0x000fe2000f8e38ff */
[----:B------:R-:W-:Y:S02]  /*a590*/  UIADD3.X UR5, URZ, UR53, URZ, UP0, !UPT ;  /* 0x000000353f057290 */ /* 0x000fe400087fe43f */
[----:B------:R-:W-:Y:S01]  /*a5a0*/  VIADD R4, R6, 0x9000 ;  /* 0x0000900006047836 */ /* 0x000fe20000000000 */
[----:B------:R-:W-:Y:S01]  /*a5b0*/  UMOV UR6, 0x0 ;  /* 0x0000000000067882 */ /* 0x000fe20000000000 */
[----:B------:R-:W-:-:S08]  /*a5c0*/  UMOV UR7, 0x14f00000 ;  /* 0x14f0000000077882 */ /* 0x000fd00000000000 */
.L_x_197:
        /* <DEDUP_REMOVED lines=8> */
[----:B-1----:R-:W-:Y:S05]  /*a650*/  @P0 BRA.U.ANY `(.L_x_197) ;  /* 0xfffffffd00dc0947 */ /* 0x002fea000393ffff */
[----:B------:R-:W-:Y:S01]  /*a660*/  IMAD.MOV.U32 R11, RZ, RZ, 0x20 ;  /* 0x00000020ff0b7424 */ /* 0x000fe200078e00ff */
[----:B------:R-:W-:Y:S01]  /*a670*/  R2UR UR12, R16 ;  /* 0x00000000100c72ca */ /* 0x000fe200000e0000 */
[----:B------:R-:W-:Y:S01]  /*a680*/  VIADD R4, R6, 0xa000 ;  /* 0x0000a00006047836 */ /* 0x000fe20000000000 */
[----:B------:R-:W-:Y:S01]  /*a690*/  PLOP3.LUT P0, PT, PT, PT, PT, 0x80, 0x0 ;  /* 0x000000000000781c */ /* 0x000fe20003f0f070 */
[----:B------:R-:W-:Y:S01]  /*a6a0*/  UMOV UR6, 0x0 ;  /* 0x0000000000067882 */ /* 0x000fe20000000000 */
[----:B------:R-:W-:Y:S01]  /*a6b0*/  R2UR UR10, R11 ;  /* 0x000000000b0a72ca */ /* 0x000fe200000e0000 */
[----:B------:R-:W-:-:S14]  /*a6c0*/  UMOV UR7, 0x14f00000 ;  /* 0x14f0000000077882 */ /* 0x000fdc0000000000 */
.L_x_198:
        /* <DEDUP_REMOVED lines=16> */
.L_x_199:
        /* <DEDUP_REMOVED lines=9> */
[----:B------:R-:W1:Y:S01]  /*a860*/  SYNCS.PHASECHK.TRANS64.TRYWAIT P0, [R9+URZ+0x19c40], R10 ;  /* 0x019c400a090075a7 */ /* 0x000e62000800017f */
[----:B------:R-:W-:Y:S04]  /*a870*/  BSSY B1, `(.L_x_200) ;  /* 0x0000002000017945 */ /* 0x000fe80003800000 */
[----:B-1----:R-:W-:Y:S05]  /*a880*/  @!P0 BRA `(.L_x_201) ;  /* 0x00000020000c8947 */ /* 0x002fea0003800000 */
.L_x_258:
[----:B------:R-:W-:Y:S05]  /*a890*/  BSYNC B1 ;  /* 0x0000000000017941 */ /* 0x000fea0003800000 */
.L_x_200:
[----:B------:R-:W-:Y:S01]  /*a8a0*/  BSSY B1, `(.L_x_202) ;  /* 0x000000b000017945 */ /* 0x000fe20003800000 */
[----:B------:R-:W-:Y:S02]  /*a8b0*/  IMAD.MOV.U32 R4, RZ, RZ, 0x0 ;  /* 0x00000000ff047424 */ /* 0x000fe400078e00ff */
[----:B------:R-:W-:Y:S01]  /*a8c0*/  IMAD.MOV.U32 R5, RZ, RZ, 0x14f00000 ;  /* 0x14f00000ff057424 */ /* 0x000fe200078e00ff */
[----:B------:R-:W-:Y:S06]  /*a8d0*/  @P2 BRA `(.L_x_203) ;  /* 0x00000000001c2947 */ /* 0x000fec0003800000 */
[----:B------:R-:W2:Y:S01]  /*a8e0*/  S2R R14, SR_TID.X ;  /* 0x00000000000e7919 */ /* 0x000ea20000002100 */
[----:B01----:R-:W-:-:S04]  /*a8f0*/  IMAD.MOV.U32 R10, RZ, RZ, 0x3000 ;  /* 0x00003000ff0a7424 */ /* 0x003fc800078e00ff */
[----:B------:R3:W-:Y:S01]  /*a900*/  SYNCS.ARRIVE.TRANS64 RZ, [R9+URZ+0x19c30], R10 ;  /* 0x019c300a09ff79a7 */ /* 0x0007e2000800003f */
[----:B--2---:R-:W-:-:S04]  /*a910*/  LOP3.LUT R14, R14, 0x1f, RZ, 0xc0, !PT ;  /* 0x0000001f0e0e7812 */ /* 0x004fc800078ec0ff */
[----:B------:R-:W-:-:S13]  /*a920*/  ISETP.NE.AND P0, PT, R14, RZ, PT ;  /* 0x000000ff0e00720c */ /* 0x000fda0003f05270 */
[----:B---3--:R-:W-:Y:S05]  /*a930*/  @!P0 BRA `(.L_x_203) ;  /* 0x0000000000048947 */ /* 0x008fea0003800000 */
[----:B------:R-:W-:Y:S01]  /*a940*/  BPT.TRAP 0x1 ;  /* 0x000000040000795c */ /* 0x000fe20000300000 */
.L_x_203:
[----:B------:R-:W-:Y:S05]  /*a950*/  BSYNC B1 ;  /* 0x0000000000017941 */ /* 0x000fea0003800000 */
.L_x_202:
[----:B------:R-:W-:Y:S01]  /*a960*/  R2UR UR10, R12 ;  /* 0x000000000c0a72ca */ /* 0x000fe200000e0000 */
[----:B------:R-:W-:Y:S01]  /*a970*/  UIADD3 UR4, UP0, UR52, 0x370, URZ ;  /* 0x0000037034047890 */ /* 0x000fe2000ff1e03f */
[----:B------:R-:W-:Y:S01]  /*a980*/  R2UR UR6, R4 ;  /* 0x00000000040672ca */ /* 0x000fe200000e0000 */
[----:B01----:R-:W-:Y:S01]  /*a990*/  VIADD R9, R9, 0x19c30 ;  /* 0x00019c3009097836 */ /* 0x003fe20000000000 */
[----:B------:R-:W-:Y:S01]  /*a9a0*/  R2UR UR7, R5 ;  /* 0x00000000050772ca */ /* 0x000fe200000e0000 */
[----:B------:R-:W-:Y:S01]  /*a9b0*/  VIADD R10, R6, 0x13800 ;  /* 0x00013800060a7836 */ /* 0x000fe20000000000 */
[----:B------:R-:W-:Y:S01]  /*a9c0*/  R2UR UR12, R16 ;  /* 0x00000000100c72ca */ /* 0x000fe200000e0000 */
[----:B------:R-:W-:Y:S01]  /*a9d0*/  UIADD3.X UR5, URZ, UR53, URZ, UP0, !UPT ;  /* 0x000000353f057290 */ /* 0x000fe200087fe43f */
[----:B------:R-:W-:-:S13]  /*a9e0*/  PLOP3.LUT P0, PT, PT, PT, PT, 0x80, 0x0 ;  /* 0x000000000000781c */ /* 0x000fda0003f0f070 */
.L_x_204:
        /* <DEDUP_REMOVED lines=8> */
[----:B0-----:R-:W-:Y:S05]  /*aa70*/  @P0 BRA.U.ANY `(.L_x_204) ;  /* 0xfffffffd00dc0947 */ /* 0x001fea000393ffff */
[----:B------:R-:W-:Y:S01]  /*aa80*/  R2UR UR10, R11 ;  /* 0x000000000b0a72ca */ /* 0x000fe200000e0000 */
[----:B------:R-:W-:Y:S01]  /*aa90*/  VIADD R10, R6, 0x14800 ;  /* 0x00014800060a7836 */ /* 0x000fe20000000000 */
[----:B------:R-:W-:Y:S02]  /*aaa0*/  R2UR UR6, R4 ;  /* 0x00000000040672ca */ /* 0x000fe400000e0000 */
[----:B------:R-:W-:Y:S02]  /*aab0*/  R2UR UR7, R5 ;  /* 0x00000000050772ca */ /* 0x000fe400000e0000 */
[----:B------:R-:W-:Y:S02]  /*aac0*/  R2UR UR12, R16 ;  /* 0x00000000100c72ca */ /* 0x000fe400000e0000 */
[----:B------:R-:W-:-:S13]  /*aad0*/  PLOP3.LUT P0, PT, PT, PT, PT, 0x80, 0x0 ;  /* 0x000000000000781c */ /* 0x000fda0003f0f070 */
.L_x_205:
        /* <DEDUP_REMOVED lines=15> */
.L_x_206:
        /* <DEDUP_REMOVED lines=9> */
.L_x_191:
[----:B------:R-:W-:Y:S05]  /*ac60*/  BSYNC B0 ;  /* 0x0000000000007941 */ /* 0x000fea0003800000 */
.L_x_190:
[----:B------:R-:W-:-:S06]  /*ac70*/  UISETP.NE.AND UP0, UPT, UR41, 0x3, UPT ;  /* 0x000000032900788c */ /* 0x000fcc000bf05270 */
[----:B------:R-:W-:-:S13]  /*ac80*/  PLOP3.LUT P0, PT, PT, PT, UP0, 0x80, 0x0 ;  /* 0x000000000000781c */ /* 0x000fda0003f0f008 */
[----:B------:R-:W-:Y:S05]  /*ac90*/  @!P0 BRA `(.L_x_207) ;  /* 0x0000000000048947 */ /* 0x000fea0003800000 */
[----:B------:R-:W-:Y:S01]  /*aca0*/  BPT.TRAP 0x1 ;  /* 0x000000040000795c */ /* 0x000fe20000300000 */
.L_x_207:
[----:B------:R-:W-:Y:S01]  /*acb0*/  LOP3.LUT R5, R8, 0x1, RZ, 0x3c, !PT ;  /* 0x0000000108057812 */ /* 0x000fe200078e3cff */
[----:B0-----:R-:W-:Y:S01]  /*acc0*/  IMAD.U32 R4, RZ, RZ, UR50 ;  /* 0x00000032ff047e24 */ /* 0x001fe2000f8e00ff */
[----:B------:R-:W-:Y:S01]  /*acd0*/  LEA R12, R3, UR40, 0x3 ;  /* 0x00000028030c7c11 */ /* 0x000fe2000f8e18ff */
[----:B------:R-:W-:Y:S01]  /*ace0*/  BSSY B0, `(.L_x_208) ;  /* 0x0000005000007945 */ /* 0x000fe20003800000 */
[----:B------:R-:W-:Y:S02]  /*acf0*/  SHF.L.U32 R5, R5, 0x1f, RZ ;  /* 0x0000001f05057819 */ /* 0x000fe400000006ff */
[----:B------:R-:W-:Y:S02]  /*ad00*/  ISETP.NE.AND P0, PT, R4, 0x3, PT ;  /* 0x000000030400780c */ /* 0x000fe40003f05270 */
[----:B------:R-:W0:Y:S02]  /*ad10*/  SYNCS.PHASECHK.TRANS64.TRYWAIT P2, [R12+URZ+0x19c70], R5 ;  /* 0x019c70050c0075a7 */ /* 0x000e24000804017f */
[----:B0-----:R-:W-:Y:S09]  /*ad20*/  @!P2 BRA `(.L_x_209) ;  /* 0x0000001800f8a947 */ /* 0x001ff20003800000 */
.L_x_259:
[----:B------:R-:W-:Y:S05]  /*ad30*/  BSYNC B0 ;  /* 0x0000000000007941 */ /* 0x000fea0003800000 */
.L_x_208:
[----:B------:R-:W-:Y:S05]  /*ad40*/  @!P0 BRA `(.L_x_210) ;  /* 0x0000000000048947 */ /* 0x000fea0003800000 */
[----:B------:R-:W-:Y:S01]  /*ad50*/  BPT.TRAP 0x1 ;  /* 0x000000040000795c */ /* 0x000fe20000300000 */
.L_x_210:
[----:B0-----:R-:W-:Y:S01]  /*ad60*/  SHF.L.U32 R5, R8, 0x1f, RZ ;  /* 0x0000001f08057819 */ /* 0x001fe200000006ff */
[----:B------:R-:W-:-:S03]  /*ad70*/  IMAD R11, R3, 0x3000, RZ ;  /* 0x00003000030b7824 */ /* 0x000fc600078e02ff */
[----:B------:R-:W0:Y:S02]  /*ad80*/  SYNCS.PHASECHK.TRANS64.TRYWAIT P2, [R12+URZ+0x19c60], R5 ;  /* 0x019c60050c0075a7 */ /* 0x000e24000804017f */
[----:B0-----:R-:W-:Y:S05]  /*ad90*/  @!P2 BRA `(.L_x_211) ;  /* 0x0000001800f0a947 */ /* 0x001fea0003800000 */
.L_x_260:
[C---:B------:R-:W-:Y:S01]  /*ada0*/  LOP3.LUT R3, R11.reuse, R28, RZ, 0xfc, !PT ;  /* 0x0000001c0b037212 */ /* 0x040fe200078efcff */
[----:B------:R-:W-:Y:S05]  /*adb0*/  WARPSYNC.ALL ;  /* 0x0000000000007948 */ /* 0x000fea0003800000 */
[----:B0-----:R-:W0:Y:S01]  /*adc0*/  LDSM.16.MT88.4 R4, [R3+UR40+0x9000] ;  /* 0x009000280304783b */ /* 0x001e220008004200 */
[----:B------:R-:W-:-:S05]  /*add0*/  LOP3.LUT R13, R11, R22, RZ, 0xfc, !PT ;  /* 0x000000160b0d7212 */ /* 0x000fca00078efcff */
[----:B------:R-:W-:Y:S01]  /*ade0*/  VIADD R13, R13, UR40 ;  /* 0x000000280d0d7c36 */ /* 0x000fe20008000000 */
[C-C-:B0-----:R-:W-:Y:S02]  /*adf0*/  PRMT R8, R4.reuse, 0x6420, R5.reuse ;  /* 0x0000642004087816 */ /* 0x141fe40000000005 */
[----:B------:R-:W-:Y:S02]  /*ae00*/  PRMT R9, R4, 0x7531, R5 ;  /* 0x0000753104097816 */ /* 0x000fe40000000005 */
[C-C-:B------:R-:W-:Y:S02]  /*ae10*/  PRMT R10, R6.reuse, 0x6420, R7.reuse ;  /* 0x00006420060a7816 */ /* 0x140fe40000000007 */
[----:B------:R-:W-:-:S05]  /*ae20*/  PRMT R11, R6, 0x7531, R7 ;  /* 0x00007531060b7816 */ /* 0x000fca0000000007 */
[----:B------:R-:W-:Y:S04]  /*ae30*/  STSM.16.M88.4 [R13+0x3000], R8 ;  /* 0x003000080d007844 */ /* 0x000fe80000000200 */
[----:B------:R-:W0:Y:S02]  /*ae40*/  LDSM.16.MT88.4 R4, [R3+UR40+0xa000] ;  /* 0x00a000280304783b */ /* 0x000e240008004200 */
[C-C-:B0-----:R-:W-:Y:S02]  /*ae50*/  PRMT R8, R4.reuse, 0x6420, R5.reuse ;  /* 0x0000642004087816 */ /* 0x141fe40000000005 */
[----:B------:R-:W-:Y:S02]  /*ae60*/  PRMT R9, R4, 0x7531, R5 ;  /* 0x0000753104097816 */ /* 0x000fe40000000005 */
[----:B------:R-:W-:-:S02]  /*ae70*/  PRMT R10, R6, 0x6420, R7 ;  /* 0x00006420060a7816 */ /* 0x000fc40000000007 */
[----:B------:R-:W-:-:S05]  /*ae80*/  PRMT R11, R6, 0x7531, R7 ;  /* 0x00007531060b7816 */ /* 0x000fca0000000007 */
[----:B------:R-:W-:Y:S04]  /*ae90*/  STSM.16.M88.4 [R13+0x4000], R8 ;  /* 0x004000080d007844 */ /* 0x000fe80000000200 */
[----:B------:R-:W0:Y:S02]  /*aea0*/  LDSM.16.MT88.4 R4, [R3+UR40+0xb000] ;  /* 0x00b000280304783b */ /* 0x000e240008004200 */
[C-C-:B0-----:R-:W-:Y:S02]  /*aeb0*/  PRMT R8, R4.reuse, 0x6420, R5.reuse ;  /* 0x0000642004087816 */ /* 0x141fe40000000005 */
[----:B------:R-:W-:Y:S02]  /*aec0*/  PRMT R9, R4, 0x7531, R5 ;  /* 0x0000753104097816 */ /* 0x000fe40000000005 */
[----:B------:R-:W-:-:S02]  /*aed0*/  PRMT R10, R6, 0x6420, R7 ;  /* 0x00006420060a7816 */ /* 0x000fc40000000007 */
[----:B------:R-:W-:-:S05]  /*aee0*/  PRMT R11, R6, 0x7531, R7 ;  /* 0x00007531060b7816 */ /* 0x000fca0000000007 */
[----:B------:R0:W-:Y:S04]  /*aef0*/  STSM.16.M88.4 [R13+0x5000], R8 ;  /* 0x005000080d007844 */ /* 0x0001e80000000200 */
[----:B------:R-:W1:Y:S01]  /*af00*/  LDSM.16.MT88.4 R4, [R3+UR40+0x9800] ;  /* 0x009800280304783b */ /* 0x000e620008004200 */
[----:B0-----:R-:W-:Y:S02]  /*af10*/  IADD3 R13, R23, 0x3000, R13 ;  /* 0x00003000170d7810 */ /* 0x001fe40007ffe00d */
[C-C-:B-1----:R-:W-:Y:S02]  /*af20*/  PRMT R8, R4.reuse, 0x6420, R5.reuse ;  /* 0x0000642004087816 */ /* 0x142fe40000000005 */
[----:B------:R-:W-:Y:S02]  /*af30*/  PRMT R9, R4, 0x7531, R5 ;  /* 0x0000753104097816 */ /* 0x000fe40000000005 */
[----:B------:R-:W-:-:S02]  /*af40*/  PRMT R10, R6, 0x6420, R7 ;  /* 0x00006420060a7816 */ /* 0x000fc40000000007 */
[----:B------:R-:W-:-:S05]  /*af50*/  PRMT R11, R6, 0x7531, R7 ;  /* 0x00007531060b7816 */ /* 0x000fca0000000007 */
[----:B------:R-:W-:Y:S04]  /*af60*/  STSM.16.M88.4 [R13], R8 ;  /* 0x000000080d007844 */ /* 0x000fe80000000200 */
        /* <DEDUP_REMOVED lines=17> */
[----:B-1----:R-:W1:Y:S01]  /*b080*/  FENCE.VIEW.ASYNC.S ;  /* 0x00000000000073c6 */ /* 0x002e620000000000 */
[----:B------:R-:W-:Y:S05]  /*b090*/  @!P0 BRA `(.L_x_212) ;  /* 0x0000000000048947 */ /* 0x000fea0003800000 */
[----:B------:R-:W-:Y:S01]  /*b0a0*/  BPT.TRAP 0x1 ;  /* 0x000000040000795c */ /* 0x000fe20000300000 */
.L_x_212:
[----:B-1----:R-:W-:Y:S01]  /*b0b0*/  SYNCS.ARRIVE.TRANS64.A1T0 RZ, [R12+URZ+0x19c50], RZ ;  /* 0x019c50ff0cff79a7 */ /* 0x002fe2000810003f */
[----:B------:R-:W-:Y:S01]  /*b0c0*/  BAR.SYNC.DEFER_BLOCKING 0x2, 0x80 ;  /* 0x0082000000007b1d */ /* 0x000fe20000010000 */
[----:B------:R-:W-:Y:S01]  /*b0d0*/  ISETP.GT.AND P0, PT, R2, RZ, PT ;  /* 0x000000ff0200720c */ /* 0x000fe20003f04270 */
[----:B------:R-:W-:Y:S02]  /*b0e0*/  @!P1 VIADD R3, R12, 0x19c80 ;  /* 0x00019c800c039836 */ /* 0x000fe40000000000 */
[----:B------:R-:W-:Y:S02]  /*b0f0*/  VIADD R2, R2, 0xffffffff ;  /* 0xffffffff02027836 */ /* 0x000fe40000000000 */
[----:B0-----:R-:W-:Y:S01]  /*b100*/  IMAD.MOV.U32 R8, RZ, RZ, R18 ;  /* 0x000000ffff087224 */ /* 0x001fe200078e0012 */
[----:B------:R-:W-:-:S04]  /*b110*/  @!P1 PRMT R3, RZ, 0x654, R3 ;  /* 0x00000654ff039816 */ /* 0x000fc80000000003 */
[----:B------:R0:W-:Y:S02]  /*b120*/  @!P1 SYNCS.ARRIVE.TRANS64.RED.A1T0 RZ, [R3+URZ], RZ ;  /* 0x000000ff03ff99a7 */ /* 0x0001e4000810043f */
[----:B0-----:R-:W-:Y:S01]  /*b130*/  IMAD.MOV.U32 R3, RZ, RZ, R17 ;  /* 0x000000ffff037224 */ /* 0x001fe200078e0011 */
[----:B------:R-:W-:Y:S06]  /*b140*/  @P0 BRA `(.L_x_213) ;  /* 0xfffffff000240947 */ /* 0x000fec000383ffff */
.L_x_189:
[----:B------:R-:W-:Y:S04]  /*b150*/  BSSY B0, `(.L_x_214) ;  /* 0x000000e000007945 */ /* 0x000fe80003800000 */
[----:B------:R-:W-:Y:S05]  /*b160*/  @P1 BRA `(.L_x_215) ;  /* 0x0000000000301947 */ /* 0x000fea0003800000 */
[----:B------:R-:W2:Y:S01]  /*b170*/  S2R R7, SR_LANEID ;  /* 0x0000000000077919 */ /* 0x000ea20000000000 */
[----:B------:R-:W-:Y:S01]  /*b180*/  VOTEU.ANY UR4, UPT, PT ;  /* 0x0000000000047886 */ /* 0x000fe200038e0100 */
[----:B-1----:R-:W1:Y:S01]  /*b190*/  LDC.64 R2, c[0x0][0xc38] ;  /* 0x00030e00ff027b82 */ /* 0x002e620000000a00 */
[----:B------:R-:W2:Y:S08]  /*b1a0*/  FLO.U32 R0, UR4 ;  /* 0x0000000400007d00 */ /* 0x000eb000080e0000 */
[----:B------:R-:W1:Y:S01]  /*b1b0*/  POPC R5, UR4 ;  /* 0x0000000400057d09 */ /* 0x000e620008000000 */
[----:B--2---:R-:W-:-:S13]  /*b1c0*/  ISETP.EQ.U32.AND P0, PT, R0, R7, PT ;  /* 0x000000070000720c */ /* 0x004fda0003f02070 */
[----:B-1----:R-:W2:Y:S01]  /*b1d0*/  @P0 ATOMG.E.ADD.STRONG.GPU PT, R3, desc[UR54][R2.64], R5 ;  /* 0x00000005020309a8 */ /* 0x002ea200081ee1f6 */
[----:B0-----:R-:W0:Y:S02]  /*b1e0*/  S2R R4, SR_LTMASK ;  /* 0x0000000000047919 */ /* 0x001e240000003900 */
[----:B0-----:R-:W-:-:S04]  /*b1f0*/  LOP3.LUT R4, R4, UR4, RZ, 0xc0, !PT ;  /* 0x0000000404047c12 */ /* 0x001fc8000f8ec0ff */
[----:B------:R-:W0:Y:S01]  /*b200*/  POPC R7, R4 ;  /* 0x0000000400077309 */ /* 0x000e220000000000 */
[----:B--2---:R-:W0:Y:S02]  /*b210*/  SHFL.IDX PT, R0, R3, R0, 0x1f ;  /* 0x00001f0003007589 */ /* 0x004e2400000e0000 */
[----:B0-----:R-:W-:-:S07]  /*b220*/  IADD3 R24, R0, UR49, R7 ;  /* 0x0000003100187c10 */ /* 0x001fce000fffe007 */
.L_x_215:
[----:B------:R-:W-:Y:S05]  /*b230*/  BSYNC B0 ;  /* 0x0000000000007941 */ /* 0x000fea0003800000 */
.L_x_214:
[----:B------:R-:W-:-:S06]  /*b240*/  UISETP.NE.AND UP0, UPT, UR41, 0x3, UPT ;  /* 0x000000032900788c */ /* 0x000fcc000bf05270 */
[----:B------:R-:W-:-:S13]  /*b250*/  PLOP3.LUT P0, PT, PT, PT, UP0, 0x80, 0x0 ;  /* 0x000000000000781c */ /* 0x000fda0003f0f008 */
[----:B------:R-:W-:Y:S05]  /*b260*/  @!P0 BRA `(.L_x_216) ;  /* 0x0000000000048947 */ /* 0x000fea0003800000 */
[----:B------:R-:W-:Y:S01]  /*b270*/  BPT.TRAP 0x1 ;  /* 0x000000040000795c */ /* 0x000fe20000300000 */
.L_x_216:
[----:B-1----:R-:W-:Y:S01]  /*b280*/  LOP3.LUT R3, R18, 0x1, RZ, 0x3c, !PT ;  /* 0x0000000112037812 */ /* 0x002fe200078e3cff */
[----:B------:R-:W-:Y:S01]  /*b290*/  IMAD.U32 R0, RZ, RZ, UR50 ;  /* 0x00000032ff007e24 */ /* 0x000fe2000f8e00ff */
[----:B------:R-:W-:Y:S01]  /*b2a0*/  LEA R2, R17, UR40, 0x3 ;  /* 0x0000002811027c11 */ /* 0x000fe2000f8e18ff */
[----:B------:R-:W-:Y:S01]  /*b2b0*/  BSSY B0, `(.L_x_217) ;  /* 0x0000005000007945 */ /* 0x000fe20003800000 */
[----:B------:R-:W-:Y:S02]  /*b2c0*/  SHF.L.U32 R3, R3, 0x1f, RZ ;  /* 0x0000001f03037819 */ /* 0x000fe400000006ff */
[----:B------:R-:W-:Y:S02]  /*b2d0*/  ISETP.NE.AND P2, PT, R0, 0x3, PT ;  /* 0x000000030000780c */ /* 0x000fe40003f45270 */
[----:B------:R-:W1:Y:S02]  /*b2e0*/  SYNCS.PHASECHK.TRANS64.TRYWAIT P0, [R2+URZ+0x19c70], R3 ;  /* 0x019c7003020075a7 */ /* 0x000e64000800017f */
[----:B-1----:R-:W-:Y:S09]  /*b2f0*/  @!P0 BRA `(.L_x_218) ;  /* 0x0000001400ac8947 */ /* 0x002ff20003800000 */
.L_x_261:
[----:B------:R-:W-:Y:S05]  /*b300*/  BSYNC B0 ;  /* 0x0000000000007941 */ /* 0x000fea0003800000 */
.L_x_217:
[----:B------:R-:W-:Y:S05]  /*b310*/  @!P2 BRA `(.L_x_219) ;  /* 0x000000000004a947 */ /* 0x000fea0003800000 */
[----:B------:R-:W-:Y:S01]  /*b320*/  BPT.TRAP 0x1 ;  /* 0x000000040000795c */ /* 0x000fe20000300000 */
.L_x_219:
[----:B------:R-:W-:Y:S01]  /*b330*/  SHF.L.U32 R5, R18, 0x1f, RZ ;  /* 0x0000001f12057819 */ /* 0x000fe200000006ff */
[----:B-1----:R-:W-:-:S03]  /*b340*/  IMAD R3, R17, 0x3000, RZ ;  /* 0x0000300011037824 */ /* 0x002fc600078e02ff */
[----:B------:R-:W1:Y:S02]  /*b350*/  SYNCS.PHASECHK.TRANS64.TRYWAIT P0, [R2+URZ+0x19c60], R5 ;  /* 0x019c6005020075a7 */ /* 0x000e64000800017f */
[----:B------:R-:W-:Y:S01]  /*b360*/  LOP3.LUT R0, R3, R28, RZ, 0xfc, !PT ;  /* 0x0000001c03007212 */ /* 0x000fe200078efcff */
[----:B-1----:R-:W-:Y:S06]  /*b370*/  @!P0 BRA `(.L_x_220) ;  /* 0x0000001400a08947 */ /* 0x002fec0003800000 */
.L_x_262:
[----:B------:R-:W-:Y:S05]  /*b380*/  WARPSYNC.ALL ;  /* 0x0000000000007948 */ /* 0x000fea0003800000 */
[----:B01----:R-:W0:Y:S01]  /*b390*/  LDSM.16.MT88.4 R4, [R0+UR40+0x9000] ;  /* 0x009000280004783b */ /* 0x003e220008004200 */
        /* <DEDUP_REMOVED lines=46> */
.L_x_221:
[----:B-1----:R1:W-:Y:S01]  /*b680*/  SYNCS.ARRIVE.TRANS64.A1T0 RZ, [R2+URZ+0x19c50], RZ ;  /* 0x019c50ff02ff79a7 */ /* 0x0023e2000810003f */
[----:B------:R-:W-:Y:S02]  /*b690*/  @!P1 VIADD R0, R2, 0x19c80 ;  /* 0x00019c8002009836 */ /* 0x000fe40000000000 */
[----:B------:R-:W-:-:S03]  /*b6a0*/  VIADD R17, R17, 0x1 ;  /* 0x0000000111117836 */ /* 0x000fc60000000000 */
[----:B------:R-:W-:Y:S01]  /*b6b0*/  @!P1 PRMT R0, RZ, 0x654, R0 ;  /* 0x00000654ff009816 */ /* 0x000fe20000000000 */
[----:B------:R-:W-:Y:S01]  /*b6c0*/  BAR.SYNC.DEFER_BLOCKING 0x2, 0x80 ;  /* 0x0082000000007b1d */ /* 0x000fe20000010000 */
[----:B------:R-:W-:-:S04]  /*b6d0*/  ISETP.NE.AND P0, PT, R17, 0x2, PT ;  /* 0x000000021100780c */ /* 0x000fc80003f05270 */
[----:B0-----:R-:W-:Y:S02]  /*b6e0*/  SEL R3, RZ, 0x1, P0 ;  /* 0x00000001ff037807 */ /* 0x001fe40000000000 */
[----:B------:R-:W-:Y:S02]  /*b6f0*/  SEL R17, R17, RZ, P0 ;  /* 0x000000ff11117207 */ /* 0x000fe40000000000 */
[----:B------:R-:W-:Y:S01]  /*b700*/  LOP3.LUT R18, R18, R3, RZ, 0x3c, !PT ;  /* 0x0000000312127212 */ /* 0x000fe200078e3cff */
[----:B------:R1:W-:Y:S06]  /*b710*/  @!P1 SYNCS.ARRIVE.TRANS64.RED.A1T0 RZ, [R0+URZ], RZ ;  /* 0x000000ff00ff99a7 */ /* 0x0003ec000810043f */
.L_x_173:
[----:B------:R-:W-:Y:S05]  /*b720*/  BSYNC B6 ;  /* 0x0000000000067941 */ /* 0x000fea0003800000 */
.L_x_171:
[----:B-1----:R-:W2:Y:S02]  /*b730*/  LDL R0, [R1] ;  /* 0x0000000001007983 */ /* 0x002ea40000100800 */
[----:B--2---:R-:W-:-:S13]  /*b740*/  LOP3.LUT P0, RZ, R0, 0x2, RZ, 0xc0, !PT ;  /* 0x0000000200ff7812 */ /* 0x004fda000780c0ff */
[----:B------:R-:W-:Y:S05]  /*b750*/  @!P0 BRA `(.L_x_222) ;  /* 0x0000000000248947 */ /* 0x000fea0003800000 */
[----:B------:R-:W0:Y:S08]  /*b760*/  S2UR UR5, SR_CgaCtaId ;  /* 0x00000000000579c3 */ /* 0x000e300000008800 */
[----:B------:R-:W-:Y:S06]  /*b770*/  BAR.SYNC.DEFER_BLOCKING 0x5, 0x200 ;  /* 0x0148000000007b1d */ /* 0x000fec0000010000 */
[----:B------:R-:W-:-:S02]  /*b780*/  UMOV UR4, 0x400 ;  /* 0x0000040000047882 */ /* 0x000fc40000000000 */
[----:B0-----:R-:W-:-:S09]  /*b790*/  ULEA UR4, UR5, UR4, 0x18 ;  /* 0x0000000405047291 */ /* 0x001fd2000f8ec03f */
[----:B-----5:R-:W0:Y:S02]  /*b7a0*/  LDS.128 R24, [UR4+0x19cd0] ;  /* 0x019cd004ff187984 */ /* 0x020e240008000c00 */
[----:B0-----:R-:W-:Y:S02]  /*b7b0*/  R2UR UR51, R27 ;  /* 0x000000001b3372ca */ /* 0x001fe400000e0000 */
[----:B------:R-:W-:Y:S01]  /*b7c0*/  R2UR UR38, R26 ;  /* 0x000000001a2672ca */ /* 0x000fe200000e0000 */
[----:B------:R-:W-:Y:S06]  /*b7d0*/  BAR.ARV 0x4, 0x200 ;  /* 0x0108000000007b1d */ /* 0x000fec0000002000 */
[----:B------:R-:W-:Y:S08]  /*b7e0*/  BRA `(.L_x_223) ;  /* 0x0000000800247947 */ /* 0x000ff00003800000 */
.L_x_222:
[----:B------:R-:W0:Y:S01]  /*b7f0*/  S2R R0, SR_TID.X ;  /* 0x0000000000007919 */ /* 0x000e220000002100 */
[----:B------:R-:W-:Y:S01]  /*b800*/  ULDC UR4, c[0x0][0xc14] ;  /* 0x0003050000047ab9 */ /* 0x000fe20000000800 */
[----:B0-----:R-:W-:Y:S01]  /*b810*/  LOP3.LUT R8, R0, 0x1f, RZ, 0xc0, !PT ;  /* 0x0000001f00087812 */ /* 0x001fe200078ec0ff */
[----:B------:R-:W-:-:S03]  /*b820*/  IMAD.MOV.U32 R0, RZ, RZ, RZ ;  /* 0x000000ffff007224 */ /* 0x000fc600078e00ff */
[C---:B------:R-:W-:Y:S01]  /*b830*/  ISETP.NE.AND P0, PT, R8.reuse, 0x1f, PT ;  /* 0x0000001f0800780c */ /* 0x040fe20003f05270 */
[----:B------:R-:W-:-:S05]  /*b840*/  VIADD R5, R8, UR51 ;  /* 0x0000003308057c36 */ /* 0x000fca0008000000 */
[----:B------:R-:W-:Y:S01]  /*b850*/  ISETP.GE.OR P1, PT, R5, UR4, !P0 ;  /* 0x0000000405007c0c */ /* 0x000fe2000c726670 */
[----:B------:R-:W-:-:S12]  /*b860*/  ULDC UR4, c[0x0][0xc14] ;  /* 0x0003050000047ab9 */ /* 0x000fd80000000800 */
[----:B------:R-:W0:Y:S02]  /*b870*/  @!P1 LDC.64 R2, c[0x0][0xc58] ;  /* 0x00031600ff029b82 */ /* 0x000e240000000a00 */
[----:B0-----:R-:W-:-:S05]  /*b880*/  @!P1 IMAD.WIDE R2, R5, 0x4, R2 ;  /* 0x0000000405029825 */ /* 0x001fca00078e0202 */
[----:B------:R-:W2:Y:S01]  /*b890*/  @!P1 LDG.E R0, desc[UR54][R2.64] ;  /* 0x0000003602009981 */ /* 0x000ea2000c1e1900 */
[C---:B------:R-:W-:Y:S02]  /*b8a0*/  ISETP.NE.AND P1, PT, R8.reuse, RZ, PT ;  /* 0x000000ff0800720c */ /* 0x040fe40003f25270 */
[C---:B------:R-:W-:Y:S02]  /*b8b0*/  ISETP.GE.U32.AND P2, PT, R8.reuse, 0x2, PT ;  /* 0x000000020800780c */ /* 0x040fe40003f46070 */
[C---:B------:R-:W-:Y:S02]  /*b8c0*/  ISETP.GE.U32.AND P3, PT, R8.reuse, 0x4, PT ;  /* 0x000000040800780c */ /* 0x040fe40003f66070 */
[C---:B------:R-:W-:Y:S02]  /*b8d0*/  ISETP.GE.U32.AND P4, PT, R8.reuse, 0x8, PT ;  /* 0x000000080800780c */ /* 0x040fe40003f86070 */
[----:B------:R-:W-:Y:S01]  /*b8e0*/  ISETP.GE.U32.AND P5, PT, R8, 0x10, PT ;  /* 0x000000100800780c */ /* 0x000fe20003fa6070 */
[----:B--2---:R-:W0:Y:S02]  /*b8f0*/  SHFL.UP PT, R4, R0, 0x1, RZ ;  /* 0x0420000000047989 */ /* 0x004e2400000e00ff */
[----:B0-----:R-:W-:-:S05]  /*b900*/  SEL R5, R4, RZ, P1 ;  /* 0x000000ff04057207 */ /* 0x001fca0000800000 */
[----:B------:R-:W-:-:S05]  /*b910*/  IMAD.IADD R5, R0, 0x1, R5 ;  /* 0x0000000100057824 */ /* 0x000fca00078e0205 */
[----:B------:R-:W0:Y:S02]  /*b920*/  SHFL.UP PT, R4, R5, 0x2, RZ ;  /* 0x0440000005047989 */ /* 0x000e2400000e00ff */
[----:B0-----:R-:W-:-:S05]  /*b930*/  SEL R4, R4, RZ, P2 ;  /* 0x000000ff04047207 */ /* 0x001fca0001000000 */
[----:B------:R-:W-:Y:S02]  /*b940*/  IMAD.IADD R4, R5, 0x1, R4 ;  /* 0x0000000105047824 */ /* 0x000fe400078e0204 */
[----:B------:R-:W-:Y:S04]  /*b950*/  SHFL.IDX PT, R5, R24, RZ, 0x1f ;  /* 0x00001fff18057589 */ /* 0x000fe800000e0000 */
[----:B------:R-:W0:Y:S02]  /*b960*/  SHFL.UP PT, R6, R4, 0x4, RZ ;  /* 0x0480000004067989 */ /* 0x000e2400000e00ff */
[----:B0-----:R-:W-:-:S05]  /*b970*/  SEL R3, R6, RZ, P3 ;  /* 0x000000ff06037207 */ /* 0x001fca0001800000 */
[----:B------:R-:W-:Y:S02]  /*b980*/  IMAD.IADD R6, R4, 0x1, R3 ;  /* 0x0000000104067824 */ /* 0x000fe400078e0203 */
[----:B------:R-:W-:Y:S04]  /*b990*/  SHFL.IDX PT, R4, R24, 0x1, 0x1f ;  /* 0x00201f0018047f89 */ /* 0x000fe800000e0000 */
        /* <DEDUP_REMOVED lines=11> */
[----:B------:R-:W-:Y:S05]  /*ba50*/  @P6 BRA `(.L_x_224) ;  /* 0x0000000000906947 */ /* 0x000fea0003800000 */
.L_x_228:
[----:B------:R-:W-:-:S04]  /*ba60*/  UIADD3 UR51, UR51, 0x1f, URZ ;  /* 0x0000001f33337890 */ /* 0x000fc8000fffe03f */
[----:B------:R-:W-:-:S06]  /*ba70*/  UISETP.GE.AND UP0, UPT, UR51, UR4, UPT ;  /* 0x000000043300728c */ /* 0x000fcc000bf06270 */
[----:B------:R-:W-:-:S13]  /*ba80*/  PLOP3.LUT P6, PT, PT, PT, UP0, 0x40, 0x0 ;  /* 0x000000000000781c */ /* 0x000fda0003fce808 */
[----:B------:R-:W-:Y:S05]  /*ba90*/  @!P6 BRA `(.L_x_225) ;  /* 0x000000040034e947 */ /* 0x000fea0003800000 */
[----:B------:R-:W0:Y:S01]  /*baa0*/  S2R R0, SR_TID.X ;  /* 0x0000000000007919 */ /* 0x000e220000002100 */
[----:B------:R-:W-:Y:S01]  /*bab0*/  BSSY B0, `(.L_x_226) ;  /* 0x0000009000007945 */ /* 0x000fe20003800000 */
[----:B0-----:R-:W-:-:S05]  /*bac0*/  LOP3.LUT R0, R0, 0x1f, RZ, 0xc0, !PT ;  /* 0x0000001f00007812 */ /* 0x001fca00078ec0ff */
[----:B------:R-:W-:Y:S02]  /*bad0*/  VIADD R7, R0, UR51 ;  /* 0x0000003300077c36 */ /* 0x000fe40008000000 */
[----:B------:R-:W-:-:S03]  /*bae0*/  IMAD.MOV.U32 R0, RZ, RZ, RZ ;  /* 0x000000ffff007224 */ /* 0x000fc600078e00ff */
[----:B------:R-:W-:-:S13]  /*baf0*/  ISETP.GE.OR P6, PT, R7, UR4, !P0 ;  /* 0x0000000407007c0c */ /* 0x000fda000c7c6670 */
[----:B------:R-:W-:Y:S05]  /*bb00*/  @P6 BRA `(.L_x_227) ;  /* 0x00000000000c6947 */ /* 0x000fea0003800000 */
[----:B------:R-:W0:Y:S02]  /*bb10*/  LDC.64 R2, c[0x0][0xc58] ;  /* 0x00031600ff027b82 */ /* 0x000e240000000a00 */
[----:B0-----:R-:W-:-:S05]  /*bb20*/  IMAD.WIDE R2, R7, 0x4, R2 ;  /* 0x0000000407027825 */ /* 0x001fca00078e0202 */
[----:B------:R0:W5:Y:S02]  /*bb30*/  LDG.E R0, desc[UR54][R2.64] ;  /* 0x0000003602007981 */ /* 0x000164000c1e1900 */
.L_x_227:
[----:B------:R-:W-:Y:S05]  /*bb40*/  BSYNC B0 ;  /* 0x0000000000007941 */ /* 0x000fea0003800000 */
.L_x_226:
        /* <DEDUP_REMOVED lines=13> */
[----:B0-----:R-:W-:Y:S02]  /*bc20*/  SEL R9, R2, RZ, P5 ;  /* 0x000000ff02097207 */ /* 0x001fe40002800000 */
[----:B------:R-:W0:Y:S03]  /*bc30*/  LDC R2, c[0x0][0xc10] ;  /* 0x00030400ff027b82 */ /* 0x000e260000000800 */
[----:B------:R-:W-:-:S05]  /*bc40*/  IMAD.IADD R3, R8, 0x1, R9 ;  /* 0x0000000108037824 */ /* 0x000fca00078e0209 */
[----:B------:R-:W0:Y:S02]  /*bc50*/  SHFL.IDX PT, R9, R3, 0x1f, 0x1f ;  /* 0x03e01f0003097f89 */ /* 0x000e2400000e0000 */
[----:B0-----:R-:W-:-:S04]  /*bc60*/  IMAD R9, R9, R2, RZ ;  /* 0x0000000209097224 */ /* 0x001fc800078e02ff */
[----:B------:R-:W-:-:S05]  /*bc70*/  IMAD.IADD R4, R9, 0x1, R4 ;  /* 0x0000000109047824 */ /* 0x000fca00078e0204 */
[----:B------:R-:W-:-:S13]  /*bc80*/  ISETP.GT.AND P6, PT, R4, R5, PT ;  /* 0x000000050400720c */ /* 0x000fda0003fc4270 */
[----:B------:R-:W-:Y:S05]  /*bc90*/  @!P6 BRA `(.L_x_228) ;  /* 0xfffffffc0070e947 */ /* 0x000fea000383ffff */
.L_x_224:
[----:B------:R-:W-:Y:S02]  /*bca0*/  IMAD.IADD R24, R4, 0x1, -R9 ;  /* 0x0000000104187824 */ /* 0x000fe400078e0a09 */
[----:B------:R-:W-:Y:S02]  /*bcb0*/  IMAD.MOV.U32 R7, RZ, RZ, RZ ;  /* 0x000000ffff077224 */ /* 0x000fe400078e00ff */
        /* <DEDUP_REMOVED lines=16> */
.L_x_229:
[--C-:B-12---:R-:W-:Y:S01]  /*bdc0*/  IMAD.MOV R3, RZ, RZ, -R9.reuse ;  /* 0x000000ffff037224 */ /* 0x106fe200078e0a09 */
[----:B------:R-:W-:Y:S01]  /*bdd0*/  UIADD3 UR51, UR4, UR51, URZ ;  /* 0x0000003304337290 */ /* 0x000fe2000fffe03f */
[----:B---3--:R-:W-:Y:S02]  /*bde0*/  IMAD R24, R7, R2, R24 ;  /* 0x0000000207187224 */ /* 0x008fe400078e0218 */
[----:B------:R-:W-:Y:S02]  /*bdf0*/  IMAD R6, R3, R4, RZ ;  /* 0x0000000403067224 */ /* 0x000fe400078e02ff */
[----:B------:R-:W-:Y:S02]  /*be00*/  IMAD.IADD R25, R5, 0x1, -R24 ;  /* 0x0000000105197824 */ /* 0x000fe400078e0a18 */
[----:B------:R-:W-:Y:S02]  /*be10*/  IMAD.MOV.U32 R2, RZ, RZ, RZ ;  /* 0x000000ffff027224 */ /* 0x000fe400078e00ff */
[----:B------:R-:W-:-:S02]  /*be20*/  IMAD.MOV.U32 R3, RZ, RZ, R9 ;  /* 0x000000ffff037224 */ /* 0x000fc400078e0009 */
[----:B------:R-:W-:Y:S01]  /*be30*/  IMAD.HI.U32 R9, R9, R6, R2 ;  /* 0x0000000609097227 */ /* 0x000fe200078e0002 */
[----:B------:R-:W-:Y:S02]  /*be40*/  IABS R3, R0 ;  /* 0x0000000000037213 */ /* 0x000fe40000000000 */
[----:B------:R-:W-:-:S03]  /*be50*/  IABS R2, R25 ;  /* 0x0000001900027213 */ /* 0x000fc60000000000 */
[----:B------:R-:W-:Y:S02]  /*be60*/  IMAD.MOV R3, RZ, RZ, -R3 ;  /* 0x000000ffff037224 */ /* 0x000fe400078e0a03 */
[----:B------:R-:W-:-:S04]  /*be70*/  IMAD.HI.U32 R9, R9, R2, RZ ;  /* 0x0000000209097227 */ /* 0x000fc800078e00ff */
[----:B------:R-:W-:Y:S01]  /*be80*/  IMAD R3, R9, R3, R2 ;  /* 0x0000000309037224 */ /* 0x000fe200078e0202 */
[----:B------:R-:W-:-:S04]  /*be90*/  LOP3.LUT R2, R25, R0, RZ, 0x3c, !PT ;  /* 0x0000000019027212 */ /* 0x000fc800078e3cff */
[----:B------:R-:W-:Y:S02]  /*bea0*/  ISETP.GT.U32.AND P1, PT, R4, R3, PT ;  /* 0x000000030400720c */ /* 0x000fe40003f24070 */
[----:B------:R-:W-:-:S11]  /*beb0*/  ISETP.GE.AND P2, PT, R2, RZ, PT ;  /* 0x000000ff0200720c */ /* 0x000fd60003f46270 */
[----:B------:R-:W-:Y:S02]  /*bec0*/  @!P1 IMAD.IADD R3, R3, 0x1, -R4 ;  /* 0x0000000103039824 */ /* 0x000fe400078e0a04 */
[----:B------:R-:W-:Y:S01]  /*bed0*/  @!P1 VIADD R9, R9, 0x1 ;  /* 0x0000000109099836 */ /* 0x000fe20000000000 */
[----:B------:R-:W-:Y:S02]  /*bee0*/  ISETP.NE.AND P1, PT, R0, RZ, PT ;  /* 0x000000ff0000720c */ /* 0x000fe40003f25270 */
[----:B------:R-:W-:-:S13]  /*bef0*/  ISETP.GE.U32.AND P0, PT, R3, R4, PT ;  /* 0x000000040300720c */ /* 0x000fda0003f06070 */
[----:B------:R-:W-:-:S04]  /*bf00*/  @P0 VIADD R9, R9, 0x1 ;  /* 0x0000000109090836 */ /* 0x000fc80000000000 */
[----:B------:R-:W-:Y:S01]  /*bf10*/  @!P2 IMAD.MOV R9, RZ, RZ, -R9 ;  /* 0x000000ffff09a224 */ /* 0x000fe200078e0a09 */
[----:B------:R-:W-:-:S04]  /*bf20*/  @!P1 LOP3.LUT R9, RZ, R0, RZ, 0x33, !PT ;  /* 0x00000000ff099212 */ /* 0x000fc800078e33ff */
[----:B------:R-:W-:Y:S01]  /*bf30*/  R2UR UR38, R9 ;  /* 0x00000000092672ca */ /* 0x000fe200000e0000 */
[----:B------:R-:W-:-:S04]  /*bf40*/  IMAD.MOV R9, RZ, RZ, -R9 ;  /* 0x000000ffff097224 */ /* 0x000fc800078e0a09 */
[----:B------:R-:W-:Y:S01]  /*bf50*/  IMAD R25, R0, R9, R25 ;  /* 0x0000000900197224 */ /* 0x000fe200078e0219 */
[----:B------:R-:W-:Y:S09]  /*bf60*/  BRA `(.L_x_230) ;  /* 0x0000000000107947 */ /* 0x000ff20003800000 */
.L_x_225:
[----:B------:R-:W-:Y:S01]  /*bf70*/  IMAD.MOV.U32 R24, RZ, RZ, R5 ;  /* 0x000000ffff187224 */ /* 0x000fe200078e0005 */
[----:B------:R-:W-:Y:S01]  /*bf80*/  ULDC UR51, c[0x0][0xc14] ;  /* 0x0003050000337ab9 */ /* 0x000fe20000000800 */
[----:B------:R-:W-:Y:S01]  /*bf90*/  IMAD.MOV.U32 R25, RZ, RZ, RZ ;  /* 0x000000ffff197224 */ /* 0x000fe200078e00ff */
[----:B------:R-:W-:-:S06]  /*bfa0*/  UMOV UR38, URZ ;  /* 0x0000003f00267c82 */ /* 0x000fcc0008000000 */
.L_x_230:
[----:B------:R-:W1:Y:S01]  /*bfb0*/  S2R R0, SR_TID.X ;  /* 0x0000000000007919 */ /* 0x000e620000002100 */
[----:B------:R-:W-:Y:S02]  /*bfc0*/  IMAD.U32 R6, RZ, RZ, UR38 ;  /* 0x00000026ff067e24 */ /* 0x000fe4000f8e00ff */
[----:B------:R-:W-:Y:S01]  /*bfd0*/  IMAD.U32 R7, RZ, RZ, UR51 ;  /* 0x00000033ff077e24 */ /* 0x000fe2000f8e00ff */
[----:B------:R-:W-:Y:S01]  /*bfe0*/  BAR.SYNC.DEFER_BLOCKING 0x4, 0x200 ;  /* 0x0108000000007b1d */ /* 0x000fe20000010000 */
[----:B------:R-:W-:Y:S02]  /*bff0*/  IMAD.MOV.U32 R4, RZ, RZ, R24 ;  /* 0x000000ffff047224 */ /* 0x000fe400078e0018 */
[----:B------:R-:W-:Y:S01]  /*c000*/  IMAD.MOV.U32 R5, RZ, RZ, R25 ;  /* 0x000000ffff057224 */ /* 0x000fe200078e0019 */
[----:B-1----:R-:W-:-:S04]  /*c010*/  LOP3.LUT R0, R0, 0x1f, RZ, 0xc0, !PT ;  /* 0x0000001f00007812 */ /* 0x002fc800078ec0ff */
[----:B------:R-:W-:-:S13]  /*c020*/  ISETP.NE.AND P0, PT, R0, RZ, PT ;  /* 0x000000ff0000720c */ /* 0x000fda0003f05270 */
[----:B------:R-:W1:Y:S01]  /*c030*/  @!P0 S2R R3, SR_CgaCtaId ;  /* 0x0000000000038919 */ /* 0x000e620000008800 */
[----:B------:R-:W-:-:S04]  /*c040*/  @!P0 MOV R0, 0x400 ;  /* 0x0000040000008802 */ /* 0x000fc80000000f00 */
[----:B-1----:R-:W-:-:S05]  /*c050*/  @!P0 LEA R0, R3, R0, 0x18 ;  /* 0x0000000003008211 */ /* 0x002fca00078ec0ff */
[----:B------:R1:W-:Y:S01]  /*c060*/  @!P0 STS.128 [R0+0x19cd0], R4 ;  /* 0x019cd00400008388 */ /* 0x0003e20000000c00 */
[----:B------:R-:W-:Y:S06]  /*c070*/  BAR.ARV 0x5, 0x200 ;  /* 0x0148000000007b1d */ /* 0x000fec0000002000 */
.L_x_223:
[----:B------:R-:W-:Y:S02]  /*c080*/  ULDC UR4, c[0x0][0xc14] ;  /* 0x0003050000047ab9 */ /* 0x000fe40000000800 */
[----:B------:R-:W-:-:S06]  /*c090*/  UISETP.GE.AND UP0, UPT, UR51, UR4, UPT ;  /* 0x000000043300728c */ /* 0x000fcc000bf06270 */
[----:B------:R-:W-:-:S13]  /*c0a0*/  PLOP3.LUT P0, PT, PT, PT, UP0, 0x80, 0x0 ;  /* 0x000000000000781c */ /* 0x000fda0003f0f008 */
[----:B------:R-:W-:Y:S05]  /*c0b0*/  @!P0 BRA `(.L_x_231) ;  /* 0xffffffc800648947 */ /* 0x000fea000383ffff */
.L_x_169:
[----:B0-----:R-:W0:Y:S01]  /*c0c0*/  S2R R3, SR_CgaCtaId ;  /* 0x0000000000037919 */ /* 0x001e220000008800 */
[----:B------:R-:W-:Y:S01]  /*c0d0*/  VIADD R29, R29, 0x1 ;  /* 0x000000011d1d7836 */ /* 0x000fe20000000000 */
[----:B-1----:R-:W-:Y:S01]  /*c0e0*/  MOV R2, 0x400 ;  /* 0x0000040000027802 */ /* 0x002fe20000000f00 */
[----:B------:R-:W-:Y:S03]  /*c0f0*/  BSSY B0, `(.L_x_232) ;  /* 0x0000008000007945 */ /* 0x000fe60003800000 */
[----:B------:R-:W-:-:S04]  /*c100*/  LEA.HI R0, R29, R29, RZ, 0x1 ;  /* 0x0000001d1d007211 */ /* 0x000fc800078f08ff */
[----:B------:R-:W-:-:S05]  /*c110*/  LOP3.LUT R0, R0, 0xfffffffe, RZ, 0xc0, !PT ;  /* 0xfffffffe00007812 */ /* 0x000fca00078ec0ff */
[----:B------:R-:W-:-:S05]  /*c120*/  IMAD.IADD R0, R29, 0x1, -R0 ;  /* 0x000000011d007824 */ /* 0x000fca00078e0a00 */
[----:B------:R-:W-:Y:S02]  /*c130*/  SHF.L.U32 R0, R0, 0x1f, RZ ;  /* 0x0000001f00007819 */ /* 0x000fe400000006ff */
[----:B0-----:R-:W-:-:S04]  /*c140*/  LEA R6, R3, R2, 0x18 ;  /* 0x0000000203067211 */ /* 0x001fc800078ec0ff */
[----:B------:R-:W0:Y:S02]  /*c150*/  SYNCS.PHASECHK.TRANS64.TRYWAIT P0, [R6+URZ+0x19c20], R0 ;  /* 0x019c2000060075a7 */ /* 0x000e24000800017f */
[----:B0-----:R-:W-:Y:S05]  /*c160*/  @!P0 BRA `(.L_x_233) ;  /* 0x0000000800388947 */ /* 0x001fea0003800000 */
.L_x_263:
[----:B------:R-:W-:Y:S05]  /*c170*/  BSYNC B0 ;  /* 0x0000000000007941 */ /* 0x000fea0003800000 */
.L_x_232:
[----:B------:R-:W-:-:S03]  /*c180*/  UMOV UR4, 0xffffffff ;  /* 0xffffffff00047882 */ /* 0x000fc60000000000 */
[----:B------:R-:W-:Y:S05]  /*c190*/  BRA.DIV UR4, `(.L_x_234) ;  /* 0x0000000a04407947 */ /* 0x000fea000b800000 */
[----:B0-----:R-:W0:Y:S02]  /*c1a0*/  S2R R0, SR_TID.X ;  /* 0x0000000000007919 */ /* 0x001e240000002100 */
[----:B0-----:R-:W-:-:S04]  /*c1b0*/  SHF.R.U32.HI R0, RZ, 0x5, R0 ;  /* 0x00000005ff007819 */ /* 0x001fc80000011600 */
[----:B------:R-:W-:-:S05]  /*c1c0*/  LOP3.LUT R0, R0, 0x3, RZ, 0xc0, !PT ;  /* 0x0000000300007812 */ /* 0x000fca00078ec0ff */
[----:B------:R0:W1:Y:S02]  /*c1d0*/  SHFL.IDX PT, R14, R0, RZ, 0x1f ;  /* 0x00001fff000e7589 */ /* 0x00006400000e0000 */
.L_x_266:
[----:B-1----:R-:W-:Y:S01]  /*c1e0*/  ISETP.NE.AND P0, PT, R14, RZ, PT ;  /* 0x000000ff0e00720c */ /* 0x002fe20003f05270 */
[----:B------:R-:W-:-:S12]  /*c1f0*/  BSSY B0, `(.L_x_235) ;  /* 0x000002b000007945 */ /* 0x000fd80003800000 */
[----:B------:R-:W-:Y:S05]  /*c200*/  @P0 BRA `(.L_x_236) ;  /* 0x0000000000a40947 */ /* 0x000fea0003800000 */
[----:B------:R-:W-:-:S03]  /*c210*/  UMOV UR4, 0xffffffff ;  /* 0xffffffff00047882 */ /* 0x000fc60000000000 */
[----:B------:R-:W-:Y:S05]  /*c220*/  BRA.DIV UR4, `(.L_x_237) ;  /* 0x0000000a04507947 */ /* 0x000fea000b800000 */
[----:B------:R-:W-:-:S13]  /*c230*/  ELECT P6, URZ, PT ;  /* 0x00000000003f782f */ /* 0x000fda00038c0000 */
.L_x_269:
[----:B------:R-:W-:Y:S05]  /*c240*/  @!P6 BRA `(.L_x_236) ;  /* 0x000000000094e947 */ /* 0x000fea0003800000 */
[----:B------:R-:W-:-:S06]  /*c250*/  ULOP3.LUT UR4, UR48, 0x2, URZ, 0xfc, !UPT ;  /* 0x0000000230047892 */ /* 0x000fcc000f8efc3f */
[----:B0-----:R-:W-:-:S05]  /*c260*/  IMAD.U32 R0, RZ, RZ, UR4 ;  /* 0x00000004ff007e24 */ /* 0x001fca000f8e00ff */
[----:B------:R-:W-:-:S13]  /*c270*/  ISETP.NE.AND P0, PT, R0, 0x3, PT ;  /* 0x000000030000780c */ /* 0x000fda0003f05270 */
[----:B------:R-:W-:Y:S05]  /*c280*/  @!P0 BRA `(.L_x_238) ;  /* 0x0000000000048947 */ /* 0x000fea0003800000 */
[----:B------:R-:W-:Y:S01]  /*c290*/  BPT.TRAP 0x1 ;  /* 0x000000040000795c */ /* 0x000fe20000300000 */
.L_x_238:
[----:B------:R-:W-:Y:S01]  /*c2a0*/  VIADD R0, R6, 0x19c40 ;  /* 0x00019c4006007836 */ /* 0x000fe20000000000 */
[----:B------:R-:W-:Y:S01]  /*c2b0*/  SHF.L.U32 R4, R18, 0x1f, RZ ;  /* 0x0000001f12047819 */ /* 0x000fe200000006ff */
[C---:B------:R-:W-:Y:S02]  /*c2c0*/  VIADD R2, R17.reuse, 0x1 ;  /* 0x0000000111027836 */ /* 0x040fe40000000000 */
[----:B------:R-:W-:-:S03]  /*c2d0*/  IMAD R5, R17, 0x8, R0 ;  /* 0x0000000811057824 */ /* 0x000fc600078e0200 */
[C---:B------:R-:W-:Y:S01]  /*c2e0*/  ISETP.NE.AND P2, PT, R2.reuse, 0x2, PT ;  /* 0x000000020200780c */ /* 0x040fe20003f45270 */
[----:B------:R-:W0:Y:S03]  /*c2f0*/  SYNCS.PHASECHK.TRANS64.TRYWAIT P1, [R5+URZ], R4 ;  /* 0x00000004050075a7 */ /* 0x000e26000802017f */
[----:B------:R-:W-:Y:S02]  /*c300*/  SEL R3, RZ, 0x1, P2 ;  /* 0x00000001ff037807 */ /* 0x000fe40001000000 */
[----:B------:R-:W-:Y:S02]  /*c310*/  SEL R7, R2, RZ, P2 ;  /* 0x000000ff02077207 */ /* 0x000fe40001000000 */
[----:B------:R-:W-:-:S03]  /*c320*/  LOP3.LUT R3, R18, R3, RZ, 0x3c, !PT ;  /* 0x0000000312037212 */ /* 0x000fc600078e3cff */
[----:B------:R-:W-:Y:S01]  /*c330*/  IMAD R9, R7, 0x8, R0 ;  /* 0x0000000807097824 */ /* 0x000fe200078e0200 */
[----:B------:R-:W-:Y:S01]  /*c340*/  SHF.L.U32 R0, R3, 0x1f, RZ ;  /* 0x0000001f03007819 */ /* 0x000fe200000006ff */
[----:B0-----:R-:W-:Y:S06]  /*c350*/  @!P1 BRA `(.L_x_239) ;  /* 0x0000000800249947 */ /* 0x001fec0003800000 */
.L_x_270:
[----:B------:R-:W1:Y:S02]  /*c360*/  SYNCS.PHASECHK.TRANS64.TRYWAIT P1, [R9+URZ], R0 ;  /* 0x00000000090075a7 */ /* 0x000e64000802017f */
[----:B-1----:R-:W-:Y:S05]  /*c370*/  @!P1 BRA `(.L_x_240) ;  /* 0x0000000800309947 */ /* 0x002fea0003800000 */
.L_x_271:
[----:B------:R-:W-:Y:S05]  /*c380*/  @!P0 BRA `(.L_x_241) ;  /* 0x0000000000048947 */ /* 0x000fea0003800000 */
[----:B------:R-:W-:Y:S01]  /*c390*/  BPT.TRAP 0x1 ;  /* 0x000000040000795c */ /* 0x000fe20000300000 */
.L_x_241:
[----:B------:R-:W-:-:S04]  /*c3a0*/  IMAD R17, R17, 0x8, R6 ;  /* 0x0000000811117824 */ /* 0x000fc800078e0206 */
[----:B------:R-:W2:Y:S02]  /*c3b0*/  SYNCS.PHASECHK.TRANS64.TRYWAIT P1, [R17+URZ+0x19c60], R4 ;  /* 0x019c6004110075a7 */ /* 0x000ea4000802017f */
[----:B--2---:R-:W-:Y:S05]  /*c3c0*/  @!P1 BRA `(.L_x_242) ;  /* 0x0000000800309947 */ /* 0x004fea0003800000 */
.L_x_272:
[----:B------:R-:W-:Y:S05]  /*c3d0*/  @!P0 BRA `(.L_x_243) ;  /* 0x0000000000048947 */ /* 0x000fea0003800000 */
[----:B------:R-:W-:Y:S01]  /*c3e0*/  BPT.TRAP 0x1 ;  /* 0x000000040000795c */ /* 0x000fe20000300000 */
.L_x_243:
[----:B------:R-:W-:-:S04]  /*c3f0*/  IMAD R7, R7, 0x8, R6 ;  /* 0x0000000807077824 */ /* 0x000fc800078e0206 */
[----:B------:R-:W3:Y:S02]  /*c400*/  SYNCS.PHASECHK.TRANS64.TRYWAIT P1, [R7+URZ+0x19c60], R0 ;  /* 0x019c6000070075a7 */ /* 0x000ee4000802017f */
[----:B---3--:R-:W-:Y:S05]  /*c410*/  @!P1 BRA `(.L_x_244) ;  /* 0x0000000800309947 */ /* 0x008fea0003800000 */
.L_x_273:
[----:B------:R-:W-:Y:S05]  /*c420*/  @!P0 BRA `(.L_x_245) ;  /* 0x0000000000048947 */ /* 0x000fea0003800000 */
[----:B------:R-:W-:Y:S01]  /*c430*/  BPT.TRAP 0x1 ;  /* 0x000000040000795c */ /* 0x000fe20000300000 */
.L_x_245:
[----:B------:R-:W4:Y:S02]  /*c440*/  SYNCS.PHASECHK.TRANS64.TRYWAIT P0, [R17+URZ+0x19c80], R4 ;  /* 0x019c8004110075a7 */ /* 0x000f24000800017f */
[----:B----4-:R-:W-:Y:S05]  /*c450*/  @!P0 BRA `(.L_x_246) ;  /* 0x0000000800348947 */ /* 0x010fea0003800000 */
.L_x_247:
[----:B------:R0:W0:Y:S02]  /*c460*/  SYNCS.PHASECHK.TRANS64.TRYWAIT P0, [R7+URZ+0x19c80], R0 ;  /* 0x019c8000070075a7 */ /* 0x000024000800017f */
[----:B0-----:R-:W-:Y:S05]  /*c470*/  @!P0 NANOSLEEP.SYNCS 0x989680 ;  /* 0x009896800000895d */ /* 0x001fea0003900000 */
[----:B------:R-:W0:Y:S02]  /*c480*/  @!P0 SYNCS.PHASECHK.TRANS64 P0, [R7+URZ+0x19c80], R0 ;  /* 0x019c8000070085a7 */ /* 0x000e24000800007f */
[----:B0-----:R-:W-:Y:S05]  /*c490*/  @!P0 BRA `(.L_x_247) ;  /* 0xfffffffc00f08947 */ /* 0x001fea000383ffff */
.L_x_236:
[----:B------:R-:W-:Y:S05]  /*c4a0*/  BSYNC B0 ;  /* 0x0000000000007941 */ /* 0x000fea0003800000 */
.L_x_235:
[----:B------:R-:W-:Y:S05]  /*c4b0*/  EXIT ;  /* 0x000000000000794d */ /* 0x000fea0003800000 */
.L_x_127:
[----:B0-----:R0:W1:Y:S02]  /*c4c0*/  SYNCS.PHASECHK.TRANS64.TRYWAIT P1, [R0+URZ+0x19c00], R3 ;  /* 0x019c0003000075a7 */ /* 0x001064000802017f */
[----:B-1----:R-:W-:Y:S05]  /*c4d0*/  @!P1 NANOSLEEP.SYNCS 0x989680 ;  /* 0x009896800000995d */ /* 0x002fea0003900000 */
[----:B------:R-:W1:Y:S02]  /*c4e0*/  @!P1 SYNCS.PHASECHK.TRANS64 P1, [R0+URZ+0x19c00], R3 ;  /* 0x019c0003000095a7 */ /* 0x000e64000802007f */
[----:B-1----:R-:W-:Y:S05]  /*c4f0*/  @!P1 BRA `(.L_x_127) ;  /* 0xfffffffc00f09947 */ /* 0x002fea000383ffff */
[----:B------:R-:W-:Y:S05]  /*c500*/  BRA `(.L_x_248) ;  /* 0xffffff5400087947 */ /* 0x000fea000383ffff */
.L_x_131:
[----:B-1----:R1:W3:Y:S02]  /*c510*/  SYNCS.PHASECHK.TRANS64.TRYWAIT P1, [R4+URZ+0x19c30], R3 ;  /* 0x019c3003040075a7 */ /* 0x0022e4000802017f */
[----:B---3--:R-:W-:Y:S05]  /*c520*/  @!P1 NANOSLEEP.SYNCS 0x989680 ;  /* 0x009896800000995d */ /* 0x008fea0003900000 */
[----:B------:R-:W3:Y:S02]  /*c530*/  @!P1 SYNCS.PHASECHK.TRANS64 P1, [R4+URZ+0x19c30], R3 ;  /* 0x019c3003040095a7 */ /* 0x000ee4000802007f */
[----:B---3--:R-:W-:Y:S05]  /*c540*/  @!P1 BRA `(.L_x_131) ;  /* 0xfffffffc00f09947 */ /* 0x008fea000383ffff */
[----:B------:R-:W-:Y:S05]  /*c550*/  BRA `(.L_x_130) ;  /* 0xffffff5400407947 */ /* 0x000fea000383ffff */
.L_x_136:
[----:B-1----:R-:W-:-:S04]  /*c560*/  IMAD.U32 R6, RZ, RZ, UR19 ;  /* 0x00000013ff067e24 */ /* 0x002fc8000f8e00ff */
[----:B------:R1:W2:Y:S03]  /*c570*/  SYNCS.PHASECHK.TRANS64.TRYWAIT P1, [R6+URZ+0x19c30], R3 ;  /* 0x019c3003060075a7 */ /* 0x0002a6000802017f */
[----:B--2---:R-:W-:Y:S05]  /*c580*/  @!P1 NANOSLEEP.SYNCS 0x989680 ;  /* 0x009896800000995d */ /* 0x004fea0003900000 */
[----:B------:R-:W2:Y:S02]  /*c590*/  @!P1 SYNCS.PHASECHK.TRANS64 P1, [R6+URZ+0x19c30], R3 ;  /* 0x019c3003060095a7 */ /* 0x000ea4000802007f */
[----:B--2---:R-:W-:Y:S05]  /*c5a0*/  @!P1 BRA `(.L_x_136) ;  /* 0xfffffffc00ec9947 */ /* 0x004fea000383ffff */
[----:B------:R-:W-:Y:S05]  /*c5b0*/  BRA `(.L_x_135) ;  /* 0xffffff7400a07947 */ /* 0x000fea000383ffff */
.L_x_140:
[----:B-1----:R-:W-:-:S04]  /*c5c0*/  IMAD.U32 R6, RZ, RZ, UR14 ;  /* 0x0000000eff067e24 */ /* 0x002fc8000f8e00ff */
[----:B------:R1:W2:Y:S03]  /*c5d0*/  SYNCS.PHASECHK.TRANS64.TRYWAIT P1, [R6+URZ+0x19c50], R3 ;  /* 0x019c5003060075a7 */ /* 0x0002a6000802017f */
[----:B--2---:R-:W-:Y:S05]  /*c5e0*/  @!P1 NANOSLEEP.SYNCS 0x989680 ;  /* 0x009896800000995d */ /* 0x004fea0003900000 */
[----:B------:R-:W2:Y:S02]  /*c5f0*/  @!P1 SYNCS.PHASECHK.TRANS64 P1, [R6+URZ+0x19c50], R3 ;  /* 0x019c5003060095a7 */ /* 0x000ea4000802007f */
[----:B--2---:R-:W-:Y:S05]  /*c600*/  @!P1 BRA `(.L_x_140) ;  /* 0xfffffffc00ec9947 */ /* 0x004fea000383ffff */
[----:B------:R-:W-:Y:S05]  /*c610*/  BRA `(.L_x_139) ;  /* 0xffffff7400f47947 */ /* 0x000fea000383ffff */
.L_x_146:
[----:B-1----:R1:W2:Y:S02]  /*c620*/  SYNCS.PHASECHK.TRANS64.TRYWAIT P1, [R20+URZ+0x19c50], R7 ;  /* 0x019c5007140075a7 */ /* 0x0022a4000802017f */
[----:B--2---:R-:W-:Y:S05]  /*c630*/  @!P1 NANOSLEEP.SYNCS 0x989680 ;  /* 0x009896800000995d */ /* 0x004fea0003900000 */
[----:B------:R-:W2:Y:S02]  /*c640*/  @!P1 SYNCS.PHASECHK.TRANS64 P1, [R20+URZ+0x19c50], R7 ;  /* 0x019c5007140095a7 */ /* 0x000ea4000802007f */
[----:B--2---:R-:W-:Y:S05]  /*c650*/  @!P1 BRA `(.L_x_146) ;  /* 0xfffffffc00f09947 */ /* 0x004fea000383ffff */
[----:B------:R-:W-:Y:S05]  /*c660*/  BRA `(.L_x_145) ;  /* 0xffffff9000587947 */ /* 0x000fea000383ffff */
.L_x_178:
[----:B------:R-:W-:Y:S02]  /*c670*/  IMAD.MOV.U32 R13, RZ, RZ, R4 ;  /* 0x000000ffff0d7224 */ /* 0x000fe400078e0004 */
[----:B------:R-:W-:Y:S02]  /*c680*/  IMAD.MOV.U32 R12, RZ, RZ, RZ ;  /* 0x000000ffff0c7224 */ /* 0x000fe400078e00ff */
[----:B------:R-:W-:Y:S02]  /*c690*/  IMAD.MOV.U32 R11, RZ, RZ, 0x1f ;  /* 0x0000001fff0b7424 */ /* 0x000fe400078e00ff */
[----:B------:R-:W-:-:S07]  /*c6a0*/  IMAD.MOV.U32 R15, RZ, RZ, -0x1 ;  /* 0xffffffffff0f7424 */ /* 0x000fce00078e00ff */
[----:B------:R-:W-:Y:S05]  /*c6b0*/  WARPSYNC.COLLECTIVE R15, `(.L_x_249) ;  /* 0x000000000f087348 */ /* 0x000fea0003c00000 */
[----:B------:R0:W1:Y:S02]  /*c6c0*/  SHFL.IDX P6, R14, R13, R12, R11 ;  /* 0x0000000c0d0e7389 */ /* 0x00006400000c000b */
[----:B01----:R-:W-:Y:S01]  /*c6d0*/  ENDCOLLECTIVE ;  /* 0x000000000000791b */ /* 0x003fe20003800000 */
.L_x_249:
[----:B------:R-:W-:Y:S05]  /*c6e0*/  BRA `(.L_x_250) ;  /* 0xffffffd000647947 */ /* 0x000fea000383ffff */
.L_x_180:
[----:B------:R-:W-:Y:S01]  /*c6f0*/  BSSY B0, `(.L_x_251) ;  /* 0x0000006000007945 */ /* 0x000fe20003800000 */
[----:B------:R-:W-:-:S07]  /*c700*/  IMAD.MOV.U32 R15, RZ, RZ, -0x1 ;  /* 0xffffffffff0f7424 */ /* 0x000fce00078e00ff */
[----:B0-----:R-:W-:Y:S05]  /*c710*/  WARPSYNC.COLLECTIVE R15, `(.L_x_252) ;  /* 0x000000000f0c7348 */ /* 0x001fea0003c00000 */
[----:B------:R-:W-:Y:S02]  /*c720*/  ELECT P6, UR62, PT ;  /* 0x00000000003e782f */ /* 0x000fe400038c0000 */
[----:B------:R-:W-:Y:S01]  /*c730*/  MOV R14, UR62 ;  /* 0x0000003e000e7c02 */ /* 0x000fe20008000f00 */
[----:B0-----:R-:W-:Y:S10]  /*c740*/  ENDCOLLECTIVE ;  /* 0x000000000000791b */ /* 0x001ff40003800000 */
.L_x_252:
[----:B------:R-:W-:Y:S05]  /*c750*/  BSYNC B0 ;  /* 0x0000000000007941 */ /* 0x000fea0003800000 */
.L_x_251:
[----:B------:R-:W-:Y:S05]  /*c760*/  BRA `(.L_x_253) ;  /* 0xffffffd000647947 */ /* 0x000fea000383ffff */
.L_x_183:
[----:B-1----:R1:W2:Y:S02]  /*c770*/  SYNCS.PHASECHK.TRANS64.TRYWAIT P2, [R5+URZ+0x19c80], R2 ;  /* 0x019c8002050075a7 */ /* 0x0022a4000804017f */
[----:B--2---:R-:W-:Y:S05]  /*c780*/  @!P2 NANOSLEEP.SYNCS 0x989680 ;  /* 0x009896800000a95d */ /* 0x004fea0003900000 */
[----:B------:R-:W2:Y:S02]  /*c790*/  @!P2 SYNCS.PHASECHK.TRANS64 P2, [R5+URZ+0x19c80], R2 ;  /* 0x019c80020500a5a7 */ /* 0x000ea4000804007f */
[----:B--2---:R-:W-:Y:S05]  /*c7a0*/  @!P2 BRA `(.L_x_183) ;  /* 0xfffffffc00f0a947 */ /* 0x004fea000383ffff */
[----:B------:R-:W-:Y:S05]  /*c7b0*/  BRA `(.L_x_254) ;  /* 0xffffffd000bc7947 */ /* 0x000fea000383ffff */
.L_x_185:
[----:B0-----:R0:W2:Y:S02]  /*c7c0*/  SYNCS.PHASECHK.TRANS64.TRYWAIT P2, [R5+URZ+0x19c40], R2 ;  /* 0x019c4002050075a7 */ /* 0x0010a4000804017f */
[----:B--2---:R-:W-:Y:S05]  /*c7d0*/  @!P2 NANOSLEEP.SYNCS 0x989680 ;  /* 0x009896800000a95d */ /* 0x004fea0003900000 */
[----:B------:R-:W2:Y:S02]  /*c7e0*/  @!P2 SYNCS.PHASECHK.TRANS64 P2, [R5+URZ+0x19c40], R2 ;  /* 0x019c40020500a5a7 */ /* 0x000ea4000804007f */
[----:B--2---:R-:W-:Y:S05]  /*c7f0*/  @!P2 BRA `(.L_x_185) ;  /* 0xfffffffc00f0a947 */ /* 0x004fea000383ffff */
[----:B------:R-:W-:Y:S05]  /*c800*/  BRA `(.L_x_255) ;  /* 0xffffffd400387947 */ /* 0x000fea000383ffff */
.L_x_188:
[----:B-1----:R-:W-:-:S04]  /*c810*/  IMAD.U32 R3, RZ, RZ, UR40 ;  /* 0x00000028ff037e24 */ /* 0x002fc8000f8e00ff */
[----:B------:R1:W2:Y:S03]  /*c820*/  SYNCS.PHASECHK.TRANS64.TRYWAIT P0, [R3+URZ+0x19c20], R2 ;  /* 0x019c2002030075a7 */ /* 0x0002a6000800017f */
[----:B--2---:R-:W-:Y:S05]  /*c830*/  @!P0 NANOSLEEP.SYNCS 0x989680 ;  /* 0x009896800000895d */ /* 0x004fea0003900000 */
[----:B------:R-:W2:Y:S02]  /*c840*/  @!P0 SYNCS.PHASECHK.TRANS64 P0, [R3+URZ+0x19c20], R2 ;  /* 0x019c2002030085a7 */ /* 0x000ea4000800007f */
[----:B--2---:R-:W-:Y:S05]  /*c850*/  @!P0 BRA `(.L_x_188) ;  /* 0xfffffffc00ec8947 */ /* 0x004fea000383ffff */
[----:B------:R-:W-:Y:S05]  /*c860*/  BRA `(.L_x_256) ;  /* 0xffffffd8003c7947 */ /* 0x000fea000383ffff */
.L_x_194:
[----:B0-----:R0:W2:Y:S02]  /*c870*/  SYNCS.PHASECHK.TRANS64.TRYWAIT P0, [R9+URZ+0x19c80], R10 ;  /* 0x019c800a090075a7 */ /* 0x0010a4000800017f */
[----:B--2---:R-:W-:Y:S05]  /*c880*/  @!P0 NANOSLEEP.SYNCS 0x989680 ;  /* 0x009896800000895d */ /* 0x004fea0003900000 */
[----:B------:R-:W2:Y:S02]  /*c890*/  @!P0 SYNCS.PHASECHK.TRANS64 P0, [R9+URZ+0x19c80], R10 ;  /* 0x019c800a090085a7 */ /* 0x000ea4000800007f */
[----:B--2---:R-:W-:Y:S05]  /*c8a0*/  @!P0 BRA `(.L_x_194) ;  /* 0xfffffffc00f08947 */ /* 0x004fea000383ffff */
[----:B------:R-:W-:Y:S05]  /*c8b0*/  BRA `(.L_x_257) ;  /* 0xffffffd800e47947 */ /* 0x000fea000383ffff */
.L_x_201:
[----:B-1----:R1:W2:Y:S02]  /*c8c0*/  SYNCS.PHASECHK.TRANS64.TRYWAIT P0, [R9+URZ+0x19c40], R10 ;  /* 0x019c400a090075a7 */ /* 0x0022a4000800017f */
[----:B--2---:R-:W-:Y:S05]  /*c8d0*/  @!P0 NANOSLEEP.SYNCS 0x989680 ;  /* 0x009896800000895d */ /* 0x004fea0003900000 */
[----:B------:R-:W2:Y:S02]  /*c8e0*/  @!P0 SYNCS.PHASECHK.TRANS64 P0, [R9+URZ+0x19c40], R10 ;  /* 0x019c400a090085a7 */ /* 0x000ea4000800007f */
[----:B--2---:R-:W-:Y:S05]  /*c8f0*/  @!P0 BRA `(.L_x_201) ;  /* 0xfffffffc00f08947 */ /* 0x004fea000383ffff */
[----:B------:R-:W-:Y:S05]  /*c900*/  BRA `(.L_x_258) ;  /* 0xffffffdc00e07947 */ /* 0x000fea000383ffff */
.L_x_209:
[----:B0-----:R0:W1:Y:S02]  /*c910*/  SYNCS.PHASECHK.TRANS64.TRYWAIT P2, [R12+URZ+0x19c70], R5 ;  /* 0x019c70050c0075a7 */ /* 0x001064000804017f */
[----:B-1----:R-:W-:Y:S05]  /*c920*/  @!P2 NANOSLEEP.SYNCS 0x989680 ;  /* 0x009896800000a95d */ /* 0x002fea0003900000 */
[----:B------:R-:W1:Y:S02]  /*c930*/  @!P2 SYNCS.PHASECHK.TRANS64 P2, [R12+URZ+0x19c70], R5 ;  /* 0x019c70050c00a5a7 */ /* 0x000e64000804007f */
[----:B-1----:R-:W-:Y:S05]  /*c940*/  @!P2 BRA `(.L_x_209) ;  /* 0xfffffffc00f0a947 */ /* 0x002fea000383ffff */
[----:B------:R-:W-:Y:S05]  /*c950*/  BRA `(.L_x_259) ;  /* 0xffffffe000f47947 */ /* 0x000fea000383ffff */
.L_x_211:
[----:B0-----:R0:W1:Y:S02]  /*c960*/  SYNCS.PHASECHK.TRANS64.TRYWAIT P2, [R12+URZ+0x19c60], R5 ;  /* 0x019c60050c0075a7 */ /* 0x001064000804017f */
[----:B-1----:R-:W-:Y:S05]  /*c970*/  @!P2 NANOSLEEP.SYNCS 0x989680 ;  /* 0x009896800000a95d */ /* 0x002fea0003900000 */
[----:B------:R-:W1:Y:S02]  /*c980*/  @!P2 SYNCS.PHASECHK.TRANS64 P2, [R12+URZ+0x19c60], R5 ;  /* 0x019c60050c00a5a7 */ /* 0x000e64000804007f */
[----:B-1----:R-:W-:Y:S05]  /*c990*/  @!P2 BRA `(.L_x_211) ;  /* 0xfffffffc00f0a947 */ /* 0x002fea000383ffff */
[----:B------:R-:W-:Y:S05]  /*c9a0*/  BRA `(.L_x_260) ;  /* 0xffffffe000fc7947 */ /* 0x000fea000383ffff */
.L_x_218:
[----:B-1----:R1:W2:Y:S02]  /*c9b0*/  SYNCS.PHASECHK.TRANS64.TRYWAIT P0, [R2+URZ+0x19c70], R3 ;  /* 0x019c7003020075a7 */ /* 0x0022a4000800017f */
[----:B--2---:R-:W-:Y:S05]  /*c9c0*/  @!P0 NANOSLEEP.SYNCS 0x989680 ;  /* 0x009896800000895d */ /* 0x004fea0003900000 */
[----:B------:R-:W2:Y:S02]  /*c9d0*/  @!P0 SYNCS.PHASECHK.TRANS64 P0, [R2+URZ+0x19c70], R3 ;  /* 0x019c7003020085a7 */ /* 0x000ea4000800007f */
[----:B--2---:R-:W-:Y:S05]  /*c9e0*/  @!P0 BRA `(.L_x_218) ;  /* 0xfffffffc00f08947 */ /* 0x004fea000383ffff */
[----:B------:R-:W-:Y:S05]  /*c9f0*/  BRA `(.L_x_261) ;  /* 0xffffffe800407947 */ /* 0x000fea000383ffff */
.L_x_220:
[----:B-1----:R1:W2:Y:S02]  /*ca00*/  SYNCS.PHASECHK.TRANS64.TRYWAIT P0, [R2+URZ+0x19c60], R5 ;  /* 0x019c6005020075a7 */ /* 0x0022a4000800017f */
[----:B--2---:R-:W-:Y:S05]  /*ca10*/  @!P0 NANOSLEEP.SYNCS 0x989680 ;  /* 0x009896800000895d */ /* 0x004fea0003900000 */
[----:B------:R-:W2:Y:S02]  /*ca20*/  @!P0 SYNCS.PHASECHK.TRANS64 P0, [R2+URZ+0x19c60], R5 ;  /* 0x019c6005020085a7 */ /* 0x000ea4000800007f */
[----:B--2---:R-:W-:Y:S05]  /*ca30*/  @!P0 BRA `(.L_x_220) ;  /* 0xfffffffc00f08947 */ /* 0x004fea000383ffff */
[----:B------:R-:W-:Y:S05]  /*ca40*/  BRA `(.L_x_262) ;  /* 0xffffffe8004c7947 */ /* 0x000fea000383ffff */
.L_x_233:
[----:B0-----:R0:W1:Y:S02]  /*ca50*/  SYNCS.PHASECHK.TRANS64.TRYWAIT P0, [R6+URZ+0x19c20], R0 ;  /* 0x019c2000060075a7 */ /* 0x001064000800017f */
[----:B-1----:R-:W-:Y:S05]  /*ca60*/  @!P0 NANOSLEEP.SYNCS 0x989680 ;  /* 0x009896800000895d */ /* 0x002fea0003900000 */
[----:B------:R-:W1:Y:S02]  /*ca70*/  @!P0 SYNCS.PHASECHK.TRANS64 P0, [R6+URZ+0x19c20], R0 ;  /* 0x019c2000060085a7 */ /* 0x000e64000800007f */
[----:B-1----:R-:W-:Y:S05]  /*ca80*/  @!P0 BRA `(.L_x_233) ;  /* 0xfffffffc00f08947 */ /* 0x002fea000383ffff */
[----:B------:R-:W-:Y:S05]  /*ca90*/  BRA `(.L_x_263) ;  /* 0xfffffff400b47947 */ /* 0x000fea000383ffff */
.L_x_234:
[----:B------:R-:W1:Y:S01]  /*caa0*/  S2R R2, SR_TID.X ;  /* 0x0000000000027919 */ /* 0x000e620000002100 */
[----:B------:R-:W-:Y:S01]  /*cab0*/  BSSY B0, `(.L_x_264) ;  /* 0x000000a000007945 */ /* 0x000fe20003800000 */
[----:B------:R-:W-:Y:S02]  /*cac0*/  IMAD.MOV.U32 R12, RZ, RZ, RZ ;  /* 0x000000ffff0c7224 */ /* 0x000fe400078e00ff */
[----:B------:R-:W-:Y:S02]  /*cad0*/  IMAD.MOV.U32 R11, RZ, RZ, 0x1f ;  /* 0x0000001fff0b7424 */ /* 0x000fe400078e00ff */
[----:B------:R-:W-:Y:S01]  /*cae0*/  IMAD.MOV.U32 R15, RZ, RZ, -0x1 ;  /* 0xffffffffff0f7424 */ /* 0x000fe200078e00ff */
[----:B-1----:R-:W-:-:S04]  /*caf0*/  SHF.R.U32.HI R2, RZ, 0x5, R2 ;  /* 0x00000005ff027819 */ /* 0x002fc80000011602 */
[----:B------:R-:W-:-:S05]  /*cb00*/  LOP3.LUT R2, R2, 0x3, RZ, 0xc0, !PT ;  /* 0x0000000302027812 */ /* 0x000fca00078ec0ff */
[----:B------:R-:W-:-:S07]  /*cb10*/  IMAD.MOV.U32 R13, RZ, RZ, R2 ;  /* 0x000000ffff0d7224 */ /* 0x000fce00078e0002 */
[----:B0----5:R-:W-:Y:S05]  /*cb20*/  WARPSYNC.COLLECTIVE R15, `(.L_x_265) ;  /* 0x000000000f087348 */ /* 0x021fea0003c00000 */
[----:B------:R1:W2:Y:S02]  /*cb30*/  SHFL.IDX P6, R14, R13, R12, R11 ;  /* 0x0000000c0d0e7389 */ /* 0x0002a400000c000b */
[----:B012--5:R-:W-:Y:S01]  /*cb40*/  ENDCOLLECTIVE ;  /* 0x000000000000791b */ /* 0x027fe20003800000 */
.L_x_265:
[----:B------:R-:W-:Y:S05]  /*cb50*/  BSYNC B0 ;  /* 0x0000000000007941 */ /* 0x000fea0003800000 */
.L_x_264:
[----:B------:R-:W-:Y:S05]  /*cb60*/  BRA `(.L_x_266) ;  /* 0xfffffff4009c7947 */ /* 0x000fea000383ffff */
.L_x_237:
[----:B------:R-:W-:Y:S01]  /*cb70*/  BSSY B1, `(.L_x_267) ;  /* 0x0000006000017945 */ /* 0x000fe20003800000 */
[----:B------:R-:W-:-:S07]  /*cb80*/  IMAD.MOV.U32 R15, RZ, RZ, -0x1 ;  /* 0xffffffffff0f7424 */ /* 0x000fce00078e00ff */
[----:B0----5:R-:W-:Y:S05]  /*cb90*/  WARPSYNC.COLLECTIVE R15, `(.L_x_268) ;  /* 0x000000000f0c7348 */ /* 0x021fea0003c00000 */
[----:B------:R-:W-:Y:S02]  /*cba0*/  ELECT P6, UR62, PT ;  /* 0x00000000003e782f */ /* 0x000fe400038c0000 */
[----:B------:R-:W-:Y:S01]  /*cbb0*/  MOV R14, UR62 ;  /* 0x0000003e000e7c02 */ /* 0x000fe20008000f00 */
[----:B0----5:R-:W-:Y:S10]  /*cbc0*/  ENDCOLLECTIVE ;  /* 0x000000000000791b */ /* 0x021ff40003800000 */
.L_x_268:
[----:B------:R-:W-:Y:S05]  /*cbd0*/  BSYNC B1 ;  /* 0x0000000000017941 */ /* 0x000fea0003800000 */
.L_x_267:
[----:B------:R-:W-:Y:S05]  /*cbe0*/  BRA `(.L_x_269) ;  /* 0xfffffff400947947 */ /* 0x000fea000383ffff */
.L_x_239:
[----:B0-----:R0:W1:Y:S02]  /*cbf0*/  SYNCS.PHASECHK.TRANS64.TRYWAIT P1, [R5+URZ], R4 ;  /* 0x00000004050075a7 */ /* 0x001064000802017f */
[----:B-1----:R-:W-:Y:S05]  /*cc00*/  @!P1 NANOSLEEP.SYNCS 0x989680 ;  /* 0x009896800000995d */ /* 0x002fea0003900000 */
[----:B------:R-:W1:Y:S02]  /*cc10*/  @!P1 SYNCS.PHASECHK.TRANS64 P1, [R5+URZ], R4 ;  /* 0x00000004050095a7 */ /* 0x000e64000802007f */
[----:B-1----:R-:W-:Y:S05]  /*cc20*/  @!P1 BRA `(.L_x_239) ;  /* 0xfffffffc00f09947 */ /* 0x002fea000383ffff */
[----:B------:R-:W-:Y:S05]  /*cc30*/  BRA `(.L_x_270) ;  /* 0xfffffff400c87947 */ /* 0x000fea000383ffff */
.L_x_240:
[----:B-1----:R1:W2:Y:S02]  /*cc40*/  SYNCS.PHASECHK.TRANS64.TRYWAIT P1, [R9+URZ], R0 ;  /* 0x00000000090075a7 */ /* 0x0022a4000802017f */
[----:B--2---:R-:W-:Y:S05]  /*cc50*/  @!P1 NANOSLEEP.SYNCS 0x989680 ;  /* 0x009896800000995d */ /* 0x004fea0003900000 */
[----:B------:R-:W2:Y:S02]  /*cc60*/  @!P1 SYNCS.PHASECHK.TRANS64 P1, [R9+URZ], R0 ;  /* 0x00000000090095a7 */ /* 0x000ea4000802007f */
[----:B--2---:R-:W-:Y:S05]  /*cc70*/  @!P1 BRA `(.L_x_240) ;  /* 0xfffffffc00f09947 */ /* 0x004fea000383ffff */
[----:B------:R-:W-:Y:S05]  /*cc80*/  BRA `(.L_x_271) ;  /* 0xfffffff400bc7947 */ /* 0x000fea000383ffff */
.L_x_242:
[----:B--2---:R2:W3:Y:S02]  /*cc90*/  SYNCS.PHASECHK.TRANS64.TRYWAIT P1, [R17+URZ+0x19c60], R4 ;  /* 0x019c6004110075a7 */ /* 0x0044e4000802017f */
[----:B---3--:R-:W-:Y:S05]  /*cca0*/  @!P1 NANOSLEEP.SYNCS 0x989680 ;  /* 0x009896800000995d */ /* 0x008fea0003900000 */
[----:B------:R-:W3:Y:S02]  /*ccb0*/  @!P1 SYNCS.PHASECHK.TRANS64 P1, [R17+URZ+0x19c60], R4 ;  /* 0x019c6004110095a7 */ /* 0x000ee4000802007f */
[----:B---3--:R-:W-:Y:S05]  /*ccc0*/  @!P1 BRA `(.L_x_242) ;  /* 0xfffffffc00f09947 */ /* 0x008fea000383ffff */
[----:B------:R-:W-:Y:S05]  /*ccd0*/  BRA `(.L_x_272) ;  /* 0xfffffff400bc7947 */ /* 0x000fea000383ffff */
.L_x_244:
[----:B---3--:R3:W4:Y:S02]  /*cce0*/  SYNCS.PHASECHK.TRANS64.TRYWAIT P1, [R7+URZ+0x19c60], R0 ;  /* 0x019c6000070075a7 */ /* 0x008724000802017f */
[----:B----4-:R-:W-:Y:S05]  /*ccf0*/  @!P1 NANOSLEEP.SYNCS 0x989680 ;  /* 0x009896800000995d */ /* 0x010fea0003900000 */
[----:B------:R-:W4:Y:S02]  /*cd00*/  @!P1 SYNCS.PHASECHK.TRANS64 P1, [R7+URZ+0x19c60], R0 ;  /* 0x019c6000070095a7 */ /* 0x000f24000802007f */
[----:B----4-:R-:W-:Y:S05]  /*cd10*/  @!P1 BRA `(.L_x_244) ;  /* 0xfffffffc00f09947 */ /* 0x010fea000383ffff */
[----:B------:R-:W-:Y:S05]  /*cd20*/  BRA `(.L_x_273) ;  /* 0xfffffff400bc7947 */ /* 0x000fea000383ffff */
.L_x_246:
[----:B----4-:R4:W0:Y:S02]  /*cd30*/  SYNCS.PHASECHK.TRANS64.TRYWAIT P0, [R17+URZ+0x19c80], R4 ;  /* 0x019c8004110075a7 */ /* 0x010824000800017f */
[----:B0-----:R-:W-:Y:S05]  /*cd40*/  @!P0 NANOSLEEP.SYNCS 0x989680 ;  /* 0x009896800000895d */ /* 0x001fea0003900000 */
[----:B------:R-:W0:Y:S02]  /*cd50*/  @!P0 SYNCS.PHASECHK.TRANS64 P0, [R17+URZ+0x19c80], R4 ;  /* 0x019c8004110085a7 */ /* 0x000e24000800007f */
[----:B0-----:R-:W-:Y:S05]  /*cd60*/  @!P0 BRA `(.L_x_246) ;  /* 0xfffffffc00f08947 */ /* 0x001fea000383ffff */
[----:B------:R-:W-:Y:S05]  /*cd70*/  BRA `(.L_x_247) ;  /* 0xfffffff400b87947 */ /* 0x000fea000383ffff */
.L_x_274:
        /* <DEDUP_REMOVED lines=16> */
.L_x_2221:


//--------------------- .text._ZN7cutlass13device_kernelIN5flash11enable_sm90INS1_16FlashAttnFwdSm90INS1_25CollectiveMainloopFwdSm90ILi2EN4cute5tupleIJNS5_1CILi1EEES8_S8_EEENS6_IJNS7_ILi192EEENS7_ILi128EEENS7_ILi96EEEEEELi96ENS_12float_e4m3_tEfNS_4arch4Sm90ELb0ELb0ELb0ELb1ELb0ELb1ELb0ELb1ELb1ELb0ELb0ELb0EEENS1_21CollectiveEpilogueFwdINS6_IJSA_SC_SB_EEES9_NS_10bfloat16_tESG_Li384ELb1ELb0ELb0ELb1EEENS1_36VarlenDynamicPersistentTileSchedulerILi192ELi128ELi384ELi128ELb0ELb0ELb1ELb0ELb1ELb1EEEEEEEEEvNT_6ParamsE --------------------------
	.section	.text._ZN7cutlass13device_kernelIN5flash11enable_sm90INS1_16FlashAttnFwdSm90INS1_25CollectiveMainloopFwdSm90ILi2EN4cute5tupleIJNS5_1CILi1EEES8_S8_EEENS6_IJNS7_ILi192EEENS7_ILi128EEENS7_ILi96EEEEEELi96ENS_12float_e4m3_tEfNS_4arch4Sm90ELb0ELb0ELb0ELb1ELb0ELb1ELb0ELb1ELb1ELb0ELb0ELb0EEENS1_21CollectiveEpilogueFwdINS6_IJSA_SC_SB_EEES9_NS_10bfloat16_tESG_Li384ELb1ELb0ELb0ELb1EEENS1_36VarlenDynamicPersistentTileSchedulerILi192ELi128ELi384ELi128ELb0ELb0ELb1ELb0ELb1ELb1EEEEEEEEEvNT_6ParamsE,"ax",@progbits
	.align	128
.text._ZN7cutlass13device_kernelIN5flash11enable_sm90INS1_16FlashAttnFwdSm90INS1_25CollectiveMainloopFwdSm90ILi2EN4cute5tupleIJNS5_1CILi1EEES8_S8_EEENS6_IJNS7_ILi192EEENS7_ILi128EEENS7_ILi96EEEEEELi96ENS_12float_e4m3_tEfNS_4arch4Sm90ELb0ELb0ELb0ELb1ELb0ELb1ELb0ELb1ELb1ELb0ELb0ELb0EEENS1_21CollectiveEpilogueFwdINS6_IJSA_SC_SB_EEES9_NS_10bfloat16_tESG_Li384ELb1ELb0ELb0ELb1EEENS1_36VarlenDynamicPersistentTileSchedulerILi192ELi128ELi384ELi128ELb0ELb0ELb1ELb0ELb1ELb1EEEEEEEEEvNT_6ParamsE:
        .type           _ZN7cutlass13device_kernelIN5flash11enable_sm90INS1_16FlashAttnFwdSm90INS1_25CollectiveMainloopFwdSm90ILi2EN4cute5tupleIJNS5_1CILi1EEES8_S8_EEENS6_IJNS7_ILi192EEENS7_ILi128EEENS7_ILi96EEEEEELi96ENS_12float_e4m3_tEfNS_4arch4Sm90ELb0ELb0ELb0ELb1ELb0ELb1ELb0ELb1ELb1ELb0ELb0ELb0EEENS1_21CollectiveEpilogueFwdINS6_IJSA_SC_SB_EEES9_NS_10bfloat16_tESG_Li384ELb1ELb0ELb0ELb1EEENS1_36VarlenDynamicPersistentTileSchedulerILi192ELi128ELi384ELi128ELb0ELb0ELb1ELb0ELb1ELb1EEEEEEEEEvNT_6ParamsE,@function
        .size           _ZN7cutlass13device_kernelIN5flash11enable_sm90INS1_16FlashAttnFwdSm90INS1_25CollectiveMainloopFwdSm90ILi2EN4cute5tupleIJNS5_1CILi1EEES8_S8_EEENS6_IJNS7_ILi192EEENS7_ILi128EEENS7_ILi96EEEEEELi96ENS_12float_e4m3_tEfNS_4arch4Sm90ELb0ELb0ELb0ELb1ELb0ELb1ELb0ELb1ELb1ELb0ELb0ELb0EEENS1_21CollectiveEpilogueFwdINS6_IJSA_SC_SB_EEES9_NS_10bfloat16_tESG_Li384ELb1ELb0ELb0ELb1EEENS1_36VarlenDynamicPersistentTileSchedulerILi192ELi128ELi384ELi128ELb0ELb0ELb1ELb0ELb1ELb1EEEEEEEEEvNT_6ParamsE,(.L_x_2222 - _ZN7cutlass13device_kernelIN5flash11enable_sm90INS1_16FlashAttnFwdSm90INS1_25CollectiveMainloopFwdSm90ILi2EN4cute5tupleIJNS5_1CILi1EEES8_S8_EEENS6_IJNS7_ILi192EEENS7_ILi128EEENS7_ILi96EEEEEELi96ENS_12float_e4m3_tEfNS_4arch4Sm90ELb0ELb0ELb0ELb1ELb0ELb1ELb0ELb1ELb1ELb0ELb0ELb0EEENS1_21CollectiveEpilogueFwdINS6_IJSA_SC_SB_EEES9_NS_10bfloat16_tESG_Li384ELb1ELb0ELb0ELb1EEENS1_36VarlenDynamicPersistentTileSchedulerILi192ELi128ELi384ELi128ELb0ELb0ELb1ELb0ELb1ELb1EEEEEEEEEvNT_6ParamsE)
        .other          _ZN7cutlass13device_kernelIN5flash11enable_sm90INS1_16FlashAttnFwdSm90INS1_25CollectiveMainloopFwdSm90ILi2EN4cute5tupleIJNS5_1CILi1EEES8_S8_EEENS6_IJNS7_ILi192EEENS7_ILi128EEENS7_ILi96EEEEEELi96ENS_12float_e4m3_tEfNS_4arch4Sm90ELb0ELb0ELb0ELb1ELb0ELb1ELb0ELb1ELb1ELb0ELb0ELb0EEENS1_21CollectiveEpilogueFwdINS6_IJSA_SC_SB_EEES9_NS_10bfloat16_tESG_Li384ELb1ELb0ELb0ELb1EEENS1_36VarlenDynamicPersistentTileSchedulerILi192ELi128ELi384ELi128ELb0ELb0ELb1ELb0ELb1ELb1EEEEEEEEEvNT_6ParamsE,@"STO_CUDA_ENTRY STV_DEFAULT"
_ZN7cutlass13device_kernelIN5flash11enable_sm90INS1_16FlashAttnFwdSm90INS1_25CollectiveMainloopFwdSm90ILi2EN4cute5tupleIJNS5_1CILi1EEES8_S8_EEENS6_IJNS7_ILi192EEENS7_ILi128EEENS7_ILi96EEEEEELi96ENS_12float_e4m3_tEfNS_4arch4Sm90ELb0ELb0ELb0ELb1ELb0ELb1ELb0ELb1ELb1ELb0ELb0ELb0EEENS1_21CollectiveEpilogueFwdINS6_IJSA_SC_SB_EEES9_NS_10bfloat16_tESG_Li384ELb1ELb0ELb0ELb1EEENS1_36VarlenDynamicPersistentTileSchedulerILi192ELi128ELi384ELi128ELb0ELb0ELb1ELb0ELb1ELb1EEEEEEEEEvNT_6ParamsE:
[----:B------:R-:W0:Y:S02]  /*0000*/  LDC R1, c[0x0][0x28] ;  /* 0x00000a00ff017b82 */ /* 0x000e240000000800 */
[----:B0-----:R-:W-:Y:S01]  /*0010*/  VIADD R1, R1, 0xffffff90 ;  /* 0xffffff9001017836 */ /* 0x001fe20000000000 */
[----:B------:R-:W0:Y:S01]  /*0020*/  S2R R3, SR_TID.X ;  /* 0x0000000000037919 */ /* 0x000e220000002100 */
[----:B------:R-:W-:Y:S01]  /*0030*/  ELECT P0, URZ, PT ;  /* 0x00000000003f782f */ /* 0x000fe20003800000 */
[----:B------:R-:W-:Y:S01]  /*0040*/  BSSY B0, `(.L_x_275) ;  /* 0x0000016000007945 */ /* 0x000fe20003800000 */
[----:B0-----:R-:W-:-:S05]  /*0050*/  SHF.R.U32.HI R0, RZ, 0x5, R3 ;  /* 0x00000005ff007819 */ /* 0x001fca0000011603 */
[----:B------:R-:W0:Y:S02]  /*0060*/  SHFL.IDX PT, R2, R0, RZ, 0x1f ;  /* 0x00001fff00027589 */ /* 0x000e2400000e0000 */
[----:B0-----:R-:W-:-:S13]  /*0070*/  ISETP.EQ.AND P0, PT, R2, RZ, P0 ;  /* 0x000000ff0200720c */ /* 0x001fda0000702270 */
[----:B------:R-:W-:Y:S05]  /*0080*/  @!P0 BRA `(.L_x_276) ;  /* 0x0000000000448947 */ /* 0x000fea0003800000 */
[----:B------:R-:W-:Y:S02]  /*0090*/  ULDC.64 UR4, c[0x0][0x198] ;  /* 0x0000660000047ab9 */ /* 0x000fe40000000a00 */
[----:B------:R-:W-:Y:S02]  /*00a0*/  UIADD3 UR6, UP0, UR4, 0x270, URZ ;  /* 0x0000027004067890 */ /* 0x000fe4000ff1e03f */
[----:B------:R-:W-:Y:S02]  /*00b0*/  UIADD3 UR8, UP1, UR4, 0x370, URZ ;  /* 0x0000037004087890 */ /* 0x000fe4000ff3e03f */
[----:B------:R-:W-:Y:S02]  /*00c0*/  UIADD3 UR10, UP2, UR4, 0x470, URZ ;  /* 0x00000470040a7890 */ /* 0x000fe4000ff5e03f */
[----:B------:R-:W-:Y:S02]  /*00d0*/  UIADD3 UR12, UP3, UR4, 0x570, URZ ;  /* 0x00000570040c7890 */ /* 0x000fe4000ff7e03f */
[----:B------:R-:W-:-:S02]  /*00e0*/  UIADD3 UR4, UP4, UR4, 0x670, URZ ;  /* 0x0000067004047890 */ /* 0x000fc4000ff9e03f */
[----:B------:R-:W-:Y:S02]  /*00f0*/  UIADD3.X UR7, URZ, UR5, URZ, UP0, !UPT ;  /* 0x000000053f077290 */ /* 0x000fe400087fe43f */
[----:B------:R-:W-:Y:S02]  /*0100*/  UIADD3.X UR9, URZ, UR5, URZ, UP1, !UPT ;  /* 0x000000053f097290 */ /* 0x000fe40008ffe43f */
[----:B------:R-:W-:Y:S02]  /*0110*/  UIADD3.X UR11, URZ, UR5, URZ, UP2, !UPT ;  /* 0x000000053f0b7290 */ /* 0x000fe400097fe43f */
[----:B------:R-:W-:Y:S02]  /*0120*/  UIADD3.X UR13, URZ, UR5, URZ, UP3, !UPT ;  /* 0x000000053f0d7290 */ /* 0x000fe40009ffe43f */
[----:B------:R-:W-:Y:S01]  /*0130*/  UIADD3.X UR5, URZ, UR5, URZ, UP4, !UPT ;  /* 0x000000053f057290 */ /* 0x000fe2000a7fe43f */
[----:B------:R0:W-:Y:S02]  /*0140*/  UTMACCTL.PF [UR6] ;  /* 0x00000000060079b9 */ /* 0x0001e40008040000 */
[----:B------:R0:W-:Y:S02]  /*0150*/  UTMACCTL.PF [UR8] ;  /* 0x00000000080079b9 */ /* 0x0001e40008040000 */
[----:B------:R0:W-:Y:S02]  /*0160*/  UTMACCTL.PF [UR10] ;  /* 0x000000000a0079b9 */ /* 0x0001e40008040000 */
[----:B------:R0:W-:Y:S02]  /*0170*/  UTMACCTL.PF [UR12] ;  /* 0x000000000c0079b9 */ /* 0x0001e40008040000 */
[----:B------:R0:W-:Y:S02]  /*0180*/  UTMACCTL.PF [UR4] ;  /* 0x00000000040079b9 */ /* 0x0001e40008040000 */
[----:B0-----:R-:W-:Y:S01]  /*0190*/  NOP ;  /* 0x0000000000007918 */ /* 0x001fe20000000000 */
.L_x_276:
[----:B------:R-:W-:Y:S05]  /*01a0*/  BSYNC B0 ;  /* 0x0000000000007941 */ /* 0x000fea0003800000 */
.L_x_275:
[----:B------:R-:W-:Y:S01]  /*01b0*/  VOTEU.ANY UP0, P0 ;  /* 0x00000000003f7886 */ /* 0x000fe20000000100 */
[----:B------:R-:W0:Y:S01]  /*01c0*/  SHFL.IDX PT, R2, R0, RZ, 0x1f ;  /* 0x00001fff00027589 */ /* 0x000e2200000e0000 */
[----:B------:R-:W-:Y:S01]  /*01d0*/  UMOV UR4, 0x1 ;  /* 0x0000000100047882 */ /* 0x000fe20000000000 */
[----:B------:R-:W-:Y:S01]  /*01e0*/  UMOV UR7, 0x180 ;  /* 0x0000018000077882 */ /* 0x000fe20000000000 */
[----:B------:R-:W-:Y:S01]  /*01f0*/  SHF.R.U32.HI R3, RZ, 0x7, R3 ;  /* 0x00000007ff037819 */ /* 0x000fe20000011603 */
[----:B------:R-:W1:Y:S01]  /*0200*/  @UP0 S2UR UR8, SR_CgaCtaId ;  /* 0x00000000000809c3 */ /* 0x000e620000008800 */
[----:B------:R-:W-:Y:S01]  /*0210*/  @UP0 UMOV UR6, 0x400 ;  /* 0x0000040000060882 */ /* 0x000fe20000000000 */
[----:B------:R-:W-:-:S04]  /*0220*/  @UP0 UIADD3 UR4, -UR4, 0x100000, URZ ;  /* 0x0010000004040890 */ /* 0x000fc8000fffe13f */
[----:B------:R-:W-:Y:S02]  /*0230*/  @UP0 USHF.L.U32 UR5, UR4, 0xb, URZ ;  /* 0x0000000b04050899 */ /* 0x000fe4000800063f */
[----:B------:R-:W-:Y:S01]  /*0240*/  @UP0 USHF.L.U32 UR4, UR4, 0x1, URZ ;  /* 0x0000000104040899 */ /* 0x000fe2000800063f */
[----:B------:R-:W-:Y:S01]  /*0250*/  VOTEU.ANY UP1, P0 ;  /* 0x00000000003f7886 */ /* 0x000fe20000020100 */
[----:B0-----:R-:W-:Y:S02]  /*0260*/  ISETP.NE.AND P1, PT, R2, RZ, PT ;  /* 0x000000ff0200720c */ /* 0x001fe40003f25270 */
[----:B------:R0:W2:Y:S01]  /*0270*/  SHFL.IDX PT, R2, R3, RZ, 0x1f ;  /* 0x00001fff03027589 */ /* 0x0000a200000e0000 */
[----:B-1----:R-:W-:Y:S02]  /*0280*/  @UP0 ULEA UR8, UR8, UR6, 0x18 ;  /* 0x0000000608080291 */ /* 0x002fe4000f8ec03f */
[----:B------:R-:W-:-:S04]  /*0290*/  @UP0 UIADD3 UR6, -UR7, 0x100000, URZ ;  /* 0x0010000007060890 */ /* 0x000fc8000fffe13f */
[----:B------:R-:W-:Y:S02]  /*02a0*/  @UP0 USHF.L.U32 UR7, UR6, 0xb, URZ ;  /* 0x0000000b06070899 */ /* 0x000fe4000800063f */
[----:B------:R-:W-:Y:S01]  /*02b0*/  @UP0 USHF.L.U32 UR6, UR6, 0x1, URZ ;  /* 0x0000000106060899 */ /* 0x000fe2000800063f */
[----:B------:R-:W-:Y:S01]  /*02c0*/  VOTEU.ANY UP0, P0 ;  /* 0x00000000003f7886 */ /* 0x000fe20000000100 */
[----:B------:R-:W1:Y:S04]  /*02d0*/  FENCE.VIEW.ASYNC.S ;  /* 0x00000000000073c6 */ /* 0x000e680000000000 */
[----:B-1----:R0:W1:Y:S06]  /*02e0*/  @UP0 SYNCS.EXCH.64 URZ, [UR8+0x19c00], UR4 ;  /* 0x019c0004083f05b2 */ /* 0x00206c0008000100 */
[----:B------:R0:W3:Y:S02]  /*02f0*/  @UP1 SYNCS.EXCH.64 URZ, [UR8+0x19c20], UR6 ;  /* 0x019c2006083f15b2 */ /* 0x0000e40008000100 */
[----:B0-----:R-:W-:Y:S05]  /*0300*/  @P1 BRA `(.L_x_277) ;  /* 0x0000000000481947 */ /* 0x001fea0003800000 */
[----:B------:R-:W0:Y:S01]  /*0310*/  S2UR UR5, SR_CgaCtaId ;  /* 0x00000000000579c3 */ /* 0x000e220000008800 */
        /* <DEDUP_REMOVED lines=15> */
[----:B------:R0:W0:Y:S01]  /*0410*/  SYNCS.EXCH.64 URZ, [UR8+0x19c48], UR4 ;  /* 0x019c4804083f75b2 */ /* 0x0000220008000100 */
[----:B------:R-:W-:Y:S01]  /*0420*/  NOP ;  /* 0x0000000000007918 */ /* 0x000fe20000000000 */
.L_x_277:
[----:B------:R-:W5:Y:S01]  /*0430*/  SHFL.IDX PT, R3, R0, RZ, 0x1f ;  /* 0x00001fff00037589 */ /* 0x000f6200000e0000 */
[----:B------:R-:W-:Y:S01]  /*0440*/  NOP ;  /* 0x0000000000007918 */ /* 0x000fe20000000000 */
[----:B-----5:R-:W-:-:S13]  /*0450*/  ISETP.NE.AND P0, PT, R3, RZ, PT ;  /* 0x000000ff0300720c */ /* 0x020fda0003f05270 */
        /* <DEDUP_REMOVED lines=17> */
[----:B------:R0:W0:Y:S01]  /*0570*/  SYNCS.EXCH.64 URZ, [UR8+0x19c68], UR6 ;  /* 0x019c6806083f75b2 */ /* 0x0000220008000100 */
[----:B------:R-:W-:Y:S01]  /*0580*/  NOP ;  /* 0x0000000000007918 */ /* 0x000fe20000000000 */
.L_x_278:
[----:B------:R-:W5:Y:S01]  /*0590*/  SHFL.IDX PT, R3, R0, RZ, 0x1f ;  /* 0x00001fff00037589 */ /* 0x000f6200000e0000 */
[----:B------:R-:W-:Y:S01]  /*05a0*/  NOP ;  /* 0x0000000000007918 */ /* 0x000fe20000000000 */
[----:B-----5:R-:W-:-:S13]  /*05b0*/  ISETP.NE.AND P0, PT, R3, RZ, PT ;  /* 0x000000ff0300720c */ /* 0x020fda0003f05270 */
        /* <DEDUP_REMOVED lines=13> */
[----:B------:R0:W0:Y:S01]  /*0690*/  SYNCS.EXCH.64 URZ, [UR6+0x19c88], UR4 ;  /* 0x019c8804063f75b2 */ /* 0x0000220008000100 */
[----:B------:R-:W-:Y:S01]  /*06a0*/  NOP ;  /* 0x0000000000007918 */ /* 0x000fe20000000000 */
.L_x_279:
        /* <DEDUP_REMOVED lines=22> */
.L_x_280:
        /* <DEDUP_REMOVED lines=22> */
.L_x_281:
[----:B--2---:R-:W-:Y:S01]  /*0970*/  ISETP.NE.AND P0, PT, R2, RZ, PT ;  /* 0x000000ff0200720c */ /* 0x004fe20003f05270 */
[----:B------:R-:W-:Y:S01]  /*0980*/  IMAD.MOV.U32 R2, RZ, RZ, 0x1 ;  /* 0x00000001ff027424 */ /* 0x000fe200078e00ff */
[----:B------:R-:W-:Y:S01]  /*0990*/  NOP ;  /* 0x0000000000007918 */ /* 0x000fe20000000000 */
[----:B------:R-:W-:Y:S01]  /*09a0*/  ULDC.64 UR40, c[0x0][0x208] ;  /* 0x0000820000287ab9 */ /* 0x000fe20000000a00 */
[----:B------:R-:W-:Y:S02]  /*09b0*/  BSSY B8, `(.L_x_282) ;  /* 0x00016c7000087945 */ /* 0x000fe40003800000 */
[----:B------:R-:W-:-:S05]  /*09c0*/  SEL R2, R2, 0x2, !P0 ;  /* 0x0000000202027807 */ /* 0x000fca0004000000 */
[----:B------:R2:W-:Y:S01]  /*09d0*/  STL [R1+0x20], R2 ;  /* 0x0000200201007387 */ /* 0x0005e20000100800 */
[----:B01-34-:R-:W-:Y:S06]  /*09e0*/  BAR.SYNC.DEFER_BLOCKING 0x0 ;  /* 0x0000000000007b1d */ /* 0x01bfec0000010000 */
[----:B------:R-:W-:Y:S05]  /*09f0*/  @!P0 BRA `(.L_x_283) ;  /* 0x0000010800d88947 */ /* 0x000fea0003800000 */
.L_x_284:
[----:B------:R-:W-:-:S08]  /*0a00*/  NOP ;  /* 0x0000000000007918 */ /* 0x000fd00000000000 */
[----:B------:R-:W0:Y:S02]  /*0a10*/  USETMAXREG.TRY_ALLOC.CTAPOOL UP0, 0xa0 ;  /* 0x000000a0000079c8 */ /* 0x000e240008000600 */
[----:B0-----:R-:W-:-:S13]  /*0a20*/  PLOP3.LUT P0, PT, PT, PT, UP0, 0x80, 0x0 ;  /* 0x000000000000781c */ /* 0x001fda0003f0f008 */
[----:B------:R-:W-:Y:S05]  /*0a30*/  @!P0 BRA `(.L_x_284) ;  /* 0xfffffffc00f08947 */ /* 0x000fea000383ffff */
[----:B------:R-:W0:Y:S08]  /*0a40*/  S2UR UR4, SR_CgaCtaId ;  /* 0x00000000000479c3 */ /* 0x000e300000008800 */
[----:B------:R-:W-:Y:S06]  /*0a50*/  BAR.ARV 0x8, 0x1a0 ;  /* 0x0206800000007b1d */ /* 0x000fec0000002000 */
[----:B------:R-:W-:-:S02]  /*0a60*/  MOV R18, 0x400 ;  /* 0x0000040000127802 */ /* 0x000fc40000000f00 */
[----:B------:R-:W-:Y:S01]  /*0a70*/  BAR.SYNC.DEFER_BLOCKING 0x5, 0x200 ;  /* 0x0148000000007b1d */ /* 0x000fe20000010000 */
[----:B0-----:R-:W-:-:S05]  /*0a80*/  IMAD.U32 R0, RZ, RZ, UR4 ;  /* 0x00000004ff007e24 */ /* 0x001fca000f8e00ff */
[----:B------:R-:W-:Y:S01]  /*0a90*/  ULDC UR4, c[0x0][0xc14] ;  /* 0x0003050000047ab9 */ /* 0x000fe20000000800 */
[----:B------:R-:W-:Y:S01]  /*0aa0*/  LEA R18, R0, R18, 0x18 ;  /* 0x0000001200127211 */ /* 0x000fe200078ec0ff */
[----:B------:R-:W-:Y:S04]  /*0ab0*/  STL [R1+0x18], R0 ;  /* 0x0000180001007387 */ /* 0x000fe80000100800 */
[----:B------:R-:W0:Y:S01]  /*0ac0*/  LDS.128 R28, [R18+0x19cd0] ;  /* 0x019cd000121c7984 */ /* 0x000e220000000c00 */
[----:B------:R-:W-:Y:S06]  /*0ad0*/  BAR.ARV 0x4, 0x200 ;  /* 0x0108000000007b1d */ /* 0x000fec0000002000 */
[----:B0-----:R-:W-:-:S13]  /*0ae0*/  ISETP.GE.AND P0, PT, R31, UR4, PT ;  /* 0x000000041f007c0c */ /* 0x001fda000bf06270 */
[----:B------:R-:W-:Y:S05]  /*0af0*/  @P0 BRA `(.L_x_285) ;  /* 0x0000016800c80947 */ /* 0x000fea0003800000 */
[----:B------:R-:W3:Y:S01]  /*0b00*/  LDL.LU R19, [R1+0x20] ;  /* 0x0000200001137983 */ /* 0x000ee20000300800 */
[----:B------:R-:W0:Y:S02]  /*0b10*/  S2R R0, SR_TID.X ;  /* 0x0000000000007919 */ /* 0x000e240000002100 */
[----:B0-----:R-:W-:-:S05]  /*0b20*/  VIADD R16, R0, 0xffffff80 ;  /* 0xffffff8000107836 */ /* 0x001fca0000000000 */
[----:B------:R-:W-:-:S04]  /*0b30*/  SHF.R.S32.HI R0, RZ, 0x1f, R16 ;  /* 0x0000001fff007819 */ /* 0x000fc80000011410 */
[CC--:B------:R-:W-:Y:S02]  /*0b40*/  LEA.HI R3, R0.reuse, R16.reuse, RZ, 0x5 ;  /* 0x0000001000037211 */ /* 0x0c0fe400078f28ff */
[----:B------:R-:W-:-:S03]  /*0b50*/  LEA.HI R6, R0, R16, RZ, 0x4 ;  /* 0x0000001000067211 */ /* 0x000fc600078f20ff */
[----:B------:R-:W-:Y:S01]  /*0b60*/  IMAD.SHL.U32 R4, R3, 0x10, RZ ;  /* 0x0000001003047824 */ /* 0x000fe200078e00ff */
[----:B------:R-:W-:Y:S02]  /*0b70*/  LOP3.LUT R3, R6, 0x7fffff0, RZ, 0xc0, !PT ;  /* 0x07fffff006037812 */ /* 0x000fe400078ec0ff */
[-C--:B--2---:R-:W-:Y:S02]  /*0b80*/  LEA.HI R2, R0, R16.reuse, RZ, 0x7 ;  /* 0x0000001000027211 */ /* 0x084fe400078f38ff */
[----:B------:R-:W-:Y:S01]  /*0b90*/  LOP3.LUT R5, R4, 0xfffffe00, RZ, 0xc0, !PT ;  /* 0xfffffe0004057812 */ /* 0x000fe200078ec0ff */
[C---:B------:R-:W-:Y:S01]  /*0ba0*/  IMAD.IADD R4, R16.reuse, 0x1, -R3 ;  /* 0x0000000110047824 */ /* 0x040fe200078e0a03 */
[----:B------:R-:W-:Y:S02]  /*0bb0*/  LEA.HI R3, R16, R16, RZ, 0x1 ;  /* 0x0000001010037211 */ /* 0x000fe400078f08ff */
[----:B------:R-:W-:Y:S01]  /*0bc0*/  LOP3.LUT R7, R2, 0xffffff80, RZ, 0xc0, !PT ;  /* 0xffffff8002077812 */ /* 0x000fe200078ec0ff */
[----:B------:R-:W-:Y:S01]  /*0bd0*/  IMAD R8, R4, 0x20, R5 ;  /* 0x0000002004087824 */ /* 0x000fe200078e0205 */
[----:B------:R-:W-:-:S02]  /*0be0*/  SHF.R.S32.HI R152, RZ, 0x1, R3 ;  /* 0x00000001ff987819 */ /* 0x000fc40000011403 */
[----:B------:R-:W-:Y:S02]  /*0bf0*/  SHF.R.S32.HI R5, RZ, 0x1f, R3 ;  /* 0x0000001fff057819 */ /* 0x000fe40000011403 */
[----:B------:R-:W-:Y:S01]  /*0c00*/  LOP3.LUT R3, R3, 0xfffffffe, RZ, 0xc0, !PT ;  /* 0xfffffffe03037812 */ /* 0x000fe200078ec0ff */
[----:B------:R-:W-:Y:S01]  /*0c10*/  IMAD.IADD R21, R16, 0x1, -R7 ;  /* 0x0000000110157824 */ /* 0x000fe200078e0a07 */
[----:B------:R-:W-:-:S03]  /*0c20*/  LEA.HI R5, R5, R152, RZ, 0x2 ;  /* 0x0000009805057211 */ /* 0x000fc600078f10ff */
[----:B------:R-:W-:Y:S01]  /*0c30*/  IMAD.IADD R14, R16, 0x1, -R3 ;  /* 0x00000001100e7824 */ /* 0x000fe200078e0a03 */
[----:B------:R-:W-:Y:S02]  /*0c40*/  SHF.R.S32.HI R15, RZ, 0x7, R2 ;  /* 0x00000007ff0f7819 */ /* 0x000fe40000011402 */
[----:B------:R-:W-:Y:S01]  /*0c50*/  SHF.R.S32.HI R9, RZ, 0x1f, R21 ;  /* 0x0000001fff097819 */ /* 0x000fe20000011415 */
[----:B------:R-:W-:Y:S01]  /*0c60*/  IMAD.SHL.U32 R22, R14, 0x10, RZ ;  /* 0x000000100e167824 */ /* 0x000fe200078e00ff */
[----:B------:R-:W-:Y:S02]  /*0c70*/  SHF.R.S32.HI R2, RZ, 0x4, R6 ;  /* 0x00000004ff027819 */ /* 0x000fe40000011406 */
[----:B------:R-:W-:Y:S02]  /*0c80*/  LOP3.LUT R5, R5, 0x7fffffc, RZ, 0xc0, !PT ;  /* 0x07fffffc05057812 */ /* 0x000fe400078ec0ff */
[----:B------:R-:W-:Y:S01]  /*0c90*/  LEA.HI R4, R0, R16, RZ, 0x3 ;  /* 0x0000001000047211 */ /* 0x000fe200078f18ff */
[----:B------:R-:W-:Y:S01]  /*0ca0*/  VIADD R156, R22, 0x20 ;  /* 0x00000020169c7836 */ /* 0x000fe20000000000 */
[----:B------:R-:W-:Y:S01]  /*0cb0*/  LEA.HI R10, R9, R21, RZ, 0x2 ;  /* 0x00000015090a7211 */ /* 0x000fe200078f10ff */
[----:B------:R-:W-:Y:S01]  /*0cc0*/  IMAD.IADD R5, R152, 0x1, -R5 ;  /* 0x0000000198057824 */ /* 0x000fe200078e0a05 */
[----:B------:R-:W-:-:S02]  /*0cd0*/  LEA.HI R6, R6, R2, RZ, 0x1 ;  /* 0x0000000206067211 */ /* 0x000fc400078f08ff */
[----:B------:R-:W-:Y:S01]  /*0ce0*/  SHF.R.S32.HI R4, RZ, 0x3, R4 ;  /* 0x00000003ff047819 */ /* 0x000fe20000011404 */
[----:B------:R-:W-:Y:S01]  /*0cf0*/  IMAD.HI R7, R15, 0x55555556, RZ ;  /* 0x555555560f077827 */ /* 0x000fe200078e02ff */
[--C-:B------:R-:W-:Y:S02]  /*0d00*/  SHF.R.S32.HI R11, RZ, 0x2, R10.reuse ;  /* 0x00000002ff0b7819 */ /* 0x100fe4000001140a */
[----:B------:R-:W-:Y:S02]  /*0d10*/  SHF.R.S32.HI R12, RZ, 0x1f, R10 ;  /* 0x0000001fff0c7819 */ /* 0x000fe4000001140a */
[----:B------:R-:W-:Y:S01]  /*0d20*/  LOP3.LUT R3, R6, 0x1ffffffe, RZ, 0xc0, !PT ;  /* 0x1ffffffe06037812 */ /* 0x000fe200078ec0ff */
[----:B------:R-:W-:Y:S01]  /*0d30*/  IMAD R6, R2, 0x8, R5 ;  /* 0x0000000802067824 */ /* 0x000fe200078e0205 */
[----:B------:R-:W-:Y:S01]  /*0d40*/  SHF.R.S32.HI R5, RZ, 0x1f, R156 ;  /* 0x0000001fff057819 */ /* 0x000fe2000001149c */
[----:B------:R-:W-:Y:S01]  /*0d50*/  IMAD.SHL.U32 R4, R4, 0x80, RZ ;  /* 0x0000008004047824 */ /* 0x000fe200078e00ff */
[----:B------:R-:W-:Y:S01]  /*0d60*/  LEA.HI R12, R12, R11, RZ, 0x3 ;  /* 0x0000000b0c0c7211 */ /* 0x000fe200078f18ff */
[----:B------:R-:W-:Y:S01]  /*0d70*/  IMAD.IADD R3, R2, 0x1, -R3 ;  /* 0x0000000102037824 */ /* 0x000fe200078e0a03 */
[----:B------:R-:W-:-:S02]  /*0d80*/  LEA.HI R7, R7, R7, RZ, 0x1 ;  /* 0x0000000707077211 */ /* 0x000fc400078f08ff */
[-C--:B------:R-:W-:Y:S02]  /*0d90*/  LEA.HI R2, R5, R156.reuse, RZ, 0x5 ;  /* 0x0000009c05027211 */ /* 0x080fe400078f28ff */
[----:B------:R-:W-:Y:S02]  /*0da0*/  LOP3.LUT R12, R12, 0xfffffff8, RZ, 0xc0, !PT ;  /* 0xfffffff80c0c7812 */ /* 0x000fe400078ec0ff */
[----:B------:R-:W-:Y:S02]  /*0db0*/  LOP3.LUT R20, R4, 0x80, RZ, 0xc0, !PT ;  /* 0x0000008004147812 */ /* 0x000fe400078ec0ff */
[----:B------:R-:W-:Y:S02]  /*0dc0*/  LEA.HI R9, R9, R21, RZ, 0x5 ;  /* 0x0000001509097211 */ /* 0x000fe400078f28ff */
[----:B------:R-:W-:Y:S01]  /*0dd0*/  LEA.HI R5, R5, R156, RZ, 0x4 ;  /* 0x0000009c05057211 */ /* 0x000fe200078f20ff */
[----:B------:R-:W-:Y:S01]  /*0de0*/  IMAD R7, R7, -0x3, R15 ;  /* 0xfffffffd07077824 */ /* 0x000fe200078e020f */
[----:B------:R-:W-:Y:S01]  /*0df0*/  LOP3.LUT R10, R10, 0x7ffffffc, RZ, 0xc0, !PT ;  /* 0x7ffffffc0a0a7812 */ /* 0x000fe200078ec0ff */
[----:B------:R-:W-:Y:S01]  /*0e00*/  IMAD.SHL.U32 R6, R6, 0x20, RZ ;  /* 0x0000002006067824 */ /* 0x000fe200078e00ff */
[----:B------:R-:W-:Y:S01]  /*0e10*/  SHF.R.S32.HI R4, RZ, 0x5, R2 ;  /* 0x00000005ff047819 */ /* 0x000fe20000011402 */
[----:B------:R-:W-:Y:S01]  /*0e20*/  IMAD.IADD R12, R11, 0x1, -R12 ;  /* 0x000000010b0c7824 */ /* 0x000fe200078e0a0c */
[----:B------:R-:W-:-:S02]  /*0e30*/  SHF.R.U32.HI R15, RZ, 0x3, R20 ;  /* 0x00000003ff0f7819 */ /* 0x000fc40000011614 */
[----:B------:R-:W-:Y:S02]  /*0e40*/  LOP3.LUT R2, R20, 0x10, R5, 0xf8, !PT ;  /* 0x0000001014027812 */ /* 0x000fe400078ef805 */
[----:B------:R-:W-:Y:S01]  /*0e50*/  SHF.R.S32.HI R9, RZ, 0x5, R9 ;  /* 0x00000005ff097819 */ /* 0x000fe20000011409 */
[----:B------:R-:W-:Y:S01]  /*0e60*/  IMAD.MOV.U32 R13, RZ, RZ, -0x2 ;  /* 0xfffffffeff0d7424 */ /* 0x000fe200078e00ff */
[----:B------:R-:W-:Y:S01]  /*0e70*/  LOP3.LUT R2, R2, R15, RZ, 0x3c, !PT ;  /* 0x0000000f02027212 */ /* 0x000fe200078e3cff */
[----:B------:R-:W-:Y:S02]  /*0e80*/  IMAD.IADD R10, R21, 0x1, -R10 ;  /* 0x00000001150a7824 */ /* 0x000fe400078e0a0a */
[----:B------:R-:W-:Y:S02]  /*0e90*/  IMAD R11, R4, 0x1800, R6 ;  /* 0x00001800040b7824 */ /* 0x000fe400078e0206 */
[----:B------:R-:W-:Y:S02]  /*0ea0*/  IMAD R12, R9, 0x10, R12 ;  /* 0x00000010090c7824 */ /* 0x000fe400078e020c */
[----:B------:R-:W-:Y:S01]  /*0eb0*/  IMAD R8, R3, 0x8, R8 ;  /* 0x0000000803087824 */ /* 0x000fe200078e0208 */
[----:B------:R-:W-:Y:S01]  /*0ec0*/  STL [R1], R20 ;  /* 0x0000001401007387 */ /* 0x000fe20000100800 */
[----:B------:R-:W-:Y:S01]  /*0ed0*/  IMAD R4, R10, R13, 0x80 ;  /* 0x000000800a047424 */ /* 0x000fe200078e020d */
[----:B------:R-:W-:Y:S01]  /*0ee0*/  IADD3 R3, R18, R11, R2 ;  /* 0x0000000b12037210 */ /* 0x000fe20007ffe002 */
[----:B------:R-:W-:Y:S01]  /*0ef0*/  IMAD R2, R7, 0x40, R12 ;  /* 0x0000004007027824 */ /* 0x000fe200078e020c */
[----:B------:R-:W-:Y:S01]  /*0f00*/  STL [R1+0x4], R6 ;  /* 0x0000040601007387 */ /* 0x000fe20000100800 */
[----:B------:R-:W-:-:S03]  /*0f10*/  LEA.HI R0, R0, R16, RZ, 0x2 ;  /* 0x0000001000007211 */ /* 0x000fc600078f10ff */
[----:B------:R-:W-:Y:S04]  /*0f20*/  STL [R1+0x50], R15 ;  /* 0x0000500f01007387 */ /* 0x000fe80000100800 */
[----:B------:R-:W-:Y:S04]  /*0f30*/  STL [R1+0x60], R8 ;  /* 0x0000600801007387 */ /* 0x000fe80000100800 */
[----:B------:R-:W-:Y:S04]  /*0f40*/  STL [R1+0x58], R4 ;  /* 0x0000580401007387 */ /* 0x000fe80000100800 */
[----:B------:R0:W-:Y:S04]  /*0f50*/  STL [R1+0x4c], R3 ;  /* 0x00004c0301007387 */ /* 0x0001e80000100800 */
[----:B------:R1:W-:Y:S01]  /*0f60*/  STL [R1+0x5c], R2 ;  /* 0x00005c0201007387 */ /* 0x0003e20000100800 */
[----:B0-----:R-:W-:-:S02]  /*0f70*/  LOP3.LUT R3, R20, 0x10, R22, 0xf8, !PT ;  /* 0x0000001014037812 */ /* 0x001fc400078ef816 */
[----:B-1----:R-:W-:Y:S02]  /*0f80*/  LOP3.LUT R2, R0, 0x1ffffffc, RZ, 0xc0, !PT ;  /* 0x1ffffffc00027812 */ /* 0x002fe400078ec0ff */
[----:B------:R-:W-:-:S03]  /*0f90*/  LOP3.LUT R3, R3, R15, RZ, 0x3c, !PT ;  /* 0x0000000f03037212 */ /* 0x000fc600078e3cff */
[----:B------:R-:W-:Y:S01]  /*0fa0*/  IMAD.IADD R2, R16, 0x1, -R2 ;  /* 0x0000000110027824 */ /* 0x000fe200078e0a02 */
[----:B------:R-:W-:Y:S02]  /*0fb0*/  SHF.R.S32.HI R8, RZ, 0x2, R0 ;  /* 0x00000002ff087819 */ /* 0x000fe40000011400 */
[----:B------:R-:W-:Y:S01]  /*0fc0*/  SHF.R.S32.HI R0, RZ, 0x1f, R152 ;  /* 0x0000001fff007819 */ /* 0x000fe20000011498 */
[----:B------:R-:W-:Y:S01]  /*0fd0*/  IMAD.SHL.U32 R4, R2, 0x8, RZ ;  /* 0x0000000802047824 */ /* 0x000fe200078e00ff */
[----:B------:R-:W-:Y:S01]  /*0fe0*/  SHF.R.S32.HI R2, RZ, 0x4, R5 ;  /* 0x00000004ff027819 */ /* 0x000fe20000011405 */
[----:B------:R-:W-:Y:S01]  /*0ff0*/  IMAD.IADD R0, R6, 0x1, R3 ;  /* 0x0000000106007824 */ /* 0x000fe200078e0203 */
[----:B------:R0:W-:Y:S04]  /*1000*/  STL [R1+0x38], RZ ;  /* 0x000038ff01007387 */ /* 0x0001e80000100800 */
[----:B------:R0:W-:Y:S04]  /*1010*/  STL [R1+0x20], R8 ;  /* 0x0000200801007387 */ /* 0x0001e80000100800 */
[----:B------:R0:W-:Y:S04]  /*1020*/  STL [R1+0x10], R4 ;  /* 0x0000100401007387 */ /* 0x0001e80000100800 */
[----:B------:R0:W-:Y:S04]  /*1030*/  STL [R1+0x1c], R0 ;  /* 0x00001c0001007387 */ /* 0x0001e80000100800 */
[----:B------:R0:W-:Y:S01]  /*1040*/  STL [R1+0x54], R2 ;  /* 0x0000540201007387 */ /* 0x0001e20000100800 */
[----:B------:R-:W-:-:S02]  /*1050*/  IMAD.MOV.U32 R153, RZ, RZ, RZ ;  /* 0x000000ffff997224 */ /* 0x000fc400078e00ff */
[----:B------:R-:W-:Y:S02]  /*1060*/  IMAD.MOV.U32 R157, RZ, RZ, RZ ;  /* 0x000000ffff9d7224 */ /* 0x000fe400078e00ff */
[----:B------:R-:W-:Y:S02]  /*1070*/  IMAD.MOV.U32 R154, RZ, RZ, RZ ;  /* 0x000000ffff9a7224 */ /* 0x000fe400078e00ff */
[----:B------:R-:W-:Y:S01]  /*1080*/  IMAD.SHL.U32 R16, R14, 0x8, RZ ;  /* 0x000000080e107824 */ /* 0x000fe200078e00ff */
[----:B---3--:R-:W-:Y:S01]  /*1090*/  LOP3.LUT R155, R19, 0x1, RZ, 0xfc, !PT ;  /* 0x00000001139b7812 */ /* 0x008fe200078efcff */
[----:B0-----:R-:W-:-:S07]  /*10a0*/  IMAD.MOV.U32 R19, RZ, RZ, RZ ;  /* 0x000000ffff137224 */ /* 0x001fce00078e00ff */
.L_x_406:
[----:B0-----:R-:W0:Y:S01]  /*10b0*/  LDC.64 R2, c[0x0][0xc60] ;  /* 0x00031800ff027b82 */ /* 0x001e220000000a00 */
[----:B------:R-:W-:Y:S01]  /*10c0*/  ULDC.64 UR4, c[0x0][0xa28] ;  /* 0x00028a0000047ab9 */ /* 0x000fe20000000a00 */
[----:B------:R-:W-:Y:S01]  /*10d0*/  ULDC.64 UR8, c[0x0][0xa18] ;  /* 0x0002860000087ab9 */ /* 0x000fe20000000a00 */
[----:B------:R-:W-:Y:S01]  /*10e0*/  ULDC.64 UR6, c[0x0][0xa08] ;  /* 0x0002820000067ab9 */ /* 0x000fe20000000a00 */
[----:B0-----:R-:W-:-:S05]  /*10f0*/  IMAD.WIDE R2, R31, 0x4, R2 ;  /* 0x000000041f027825 */ /* 0x001fca00078e0202 */
[----:B--2---:R-:W2:Y:S01]  /*1100*/  LDG.E R0, desc[UR40][R2.64] ;  /* 0x0000002802007981 */ /* 0x004ea2000c1e1900 */
[----:B------:R-:W-:Y:S01]  /*1110*/  ISETP.NE.U32.AND P2, PT, RZ, UR4, PT ;  /* 0x00000004ff007c0c */ /* 0x000fe2000bf45070 */
[----:B---3-5:R-:W-:Y:S01]  /*1120*/  IMAD.MOV.U32 R9, RZ, RZ, RZ ;  /* 0x000000ffff097224 */ /* 0x028fe200078e00ff */
[----:B------:R-:W-:Y:S01]  /*1130*/  ISETP.NE.U32.AND P1, PT, RZ, UR8, PT ;  /* 0x00000008ff007c0c */ /* 0x000fe2000bf25070 */
[----:B------:R-:W-:Y:S01]  /*1140*/  IMAD.MOV.U32 R49, RZ, RZ, RZ ;  /* 0x000000ffff317224 */ /* 0x000fe200078e00ff */
[----:B------:R-:W-:Y:S02]  /*1150*/  ISETP.NE.AND.EX P2, PT, RZ, UR5, PT, P2 ;  /* 0x00000005ff007c0c */ /* 0x000fe4000bf45320 */
[----:B------:R-:W-:Y:S02]  /*1160*/  ISETP.NE.AND.EX P1, PT, RZ, UR9, PT, P1 ;  /* 0x00000009ff007c0c */ /* 0x000fe4000bf25310 */
[----:B------:R-:W-:-:S04]  /*1170*/  ISETP.NE.U32.AND P0, PT, RZ, UR6, PT ;  /* 0x00000006ff007c0c */ /* 0x000fc8000bf05070 */
[----:B------:R-:W-:Y:S02]  /*1180*/  ISETP.NE.AND.EX P0, PT, RZ, UR7, PT, P0 ;  /* 0x00000007ff007c0c */ /* 0x000fe4000bf05300 */
[----:B--2-4-:R-:W-:Y:S01]  /*1190*/  SHF.R.S32.HI R4, RZ, 0x1f, R0 ;  /* 0x0000001fff047819 */ /* 0x014fe20000011400 */
[C---:B------:R-:W-:Y:S02]  /*11a0*/  IMAD.SHL.U32 R33, R0.reuse, 0x4, RZ ;  /* 0x0000000400217824 */ /* 0x040fe400078e00ff */
[C---:B------:R-:W-:Y:S01]  /*11b0*/  @P2 LEA R2, P3, R0.reuse, UR4, 0x2 ;  /* 0x0000000400022c11 */ /* 0x040fe2000f8610ff */
[----:B------:R-:W-:Y:S01]  /*11c0*/  STL [R1+0x28], R0 ;  /* 0x0000280001007387 */ /* 0x000fe20000100800 */
[C-C-:B------:R-:W-:Y:S02]  /*11d0*/  SHF.L.U64.HI R32, R0.reuse, 0x2, R4.reuse ;  /* 0x0000000200207819 */ /* 0x140fe40000010204 */
[----:B------:R-:W-:Y:S01]  /*11e0*/  @P2 LEA.HI.X R3, R0, UR5, R4, 0x2, P3 ;  /* 0x0000000500032c11 */ /* 0x000fe200098f1404 */
[----:B------:R0:W-:Y:S01]  /*11f0*/  STL [R1+0x3c], R4 ;  /* 0x00003c0401007387 */ /* 0x0001e20000100800 */
[----:B------:R-:W-:Y:S01]  /*1200*/  IADD3 R6, P4, R33, UR6, RZ ;  /* 0x0000000621067c10 */ /* 0x000fe2000ff9e0ff */
[----:B------:R-:W-:-:S02]  /*1210*/  ULDC UR4, c[0x0][0x288] ;  /* 0x0000a20000047ab9 */ /* 0x000fc40000000800 */
[----:B------:R1:W5:Y:S01]  /*1220*/  @P2 LDG.E R9, desc[UR40][R2.64] ;  /* 0x0000002802092981 */ /* 0x000362000c1e1900 */
[----:B------:R-:W-:Y:S01]  /*1230*/  IMAD.U32 R25, RZ, RZ, UR4 ;  /* 0x00000004ff197e24 */ /* 0x000fe2000f8e00ff */
[----:B------:R-:W-:Y:S01]  /*1240*/  IADD3.X R7, R32, UR7, RZ, P4, !PT ;  /* 0x0000000720077c10 */ /* 0x000fe2000a7fe4ff */
[----:B------:R-:W-:Y:S01]  /*1250*/  ULDC.64 UR4, c[0x0][0x3f8] ;  /* 0x0000fe0000047ab9 */ /* 0x000fe20000000a00 */
[----:B------:R1:W-:Y:S01]  /*1260*/  STL [R1+0x30], R33 ;  /* 0x0000302101007387 */ /* 0x0003e20000100800 */
[----:B0-----:R-:W-:-:S03]  /*1270*/  @P1 IADD3 R4, P2, R33, UR8, RZ ;  /* 0x0000000821041c10 */ /* 0x001fc6000ff5e0ff */
[----:B------:R1:W5:Y:S01]  /*1280*/  @P0 LDG.E R49, desc[UR40][R6.64] ;  /* 0x0000002806310981 */ /* 0x000362000c1e1900 */
[----:B------:R-:W-:Y:S01]  /*1290*/  @P1 IADD3.X R5, R32, UR9, RZ, P2, !PT ;  /* 0x0000000920051c10 */ /* 0x000fe200097fe4ff */
[----:B------:R-:W-:Y:S02]  /*12a0*/  UISETP.NE.U32.AND UP0, UPT, UR4, URZ, UPT ;  /* 0x0000003f0400728c */ /* 0x000fe4000bf05070 */
[----:B------:R1:W-:Y:S01]  /*12b0*/  STL [R1+0x34], R32 ;  /* 0x0000342001007387 */ /* 0x0003e20000100800 */
[----:B------:R-:W-:Y:S01]  /*12c0*/  ULDC.64 UR8, c[0x0][0xa20] ;  /* 0x0002880000087ab9 */ /* 0x000fe20000000a00 */
[----:B------:R-:W-:Y:S02]  /*12d0*/  ULDC UR4, c[0x0][0x404] ;  /* 0x0001010000047ab9 */ /* 0x000fe40000000800 */
[----:B------:R1:W5:Y:S04]  /*12e0*/  @P1 LDG.E R25, desc[UR40][R4.64] ;  /* 0x0000002804191981 */ /* 0x000368000c1e1900 */
[----:B------:R1:W-:Y:S04]  /*12f0*/  STL [R1+0x40], R29 ;  /* 0x0000401d01007387 */ /* 0x0003e80000100800 */
[----:B------:R1:W-:Y:S01]  /*1300*/  STL [R1+0x2c], R30 ;  /* 0x00002c1e01007387 */ /* 0x0003e20000100800 */
[----:B------:R-:W-:Y:S01]  /*1310*/  UISETP.NE.AND.EX UP0, UPT, UR5, URZ, UPT, UP0 ;  /* 0x0000003f0500728c */ /* 0x000fe2000bf05300 */
[----:B------:R-:W-:-:S02]  /*1320*/  ISETP.NE.U32.AND P2, PT, RZ, UR8, PT ;  /* 0x00000008ff007c0c */ /* 0x000fc4000bf45070 */
[----:B------:R-:W-:Y:S01]  /*1330*/  ULDC UR5, c[0x0][0x2e0] ;  /* 0x0000b80000057ab9 */ /* 0x000fe20000000800 */
[----:B------:R-:W-:Y:S01]  /*1340*/  USEL UR4, UR4, 0x1, UP0 ;  /* 0x0000000104047887 */ /* 0x000fe20008000000 */
[----:B------:R-:W-:-:S03]  /*1350*/  ISETP.NE.AND.EX P2, PT, RZ, UR9, PT, P2 ;  /* 0x00000009ff007c0c */ /* 0x000fc6000bf45320 */
[----:B------:R-:W-:-:S03]  /*1360*/  UIMAD UR4, UR4, UR5, URZ ;  /* 0x00000005040472a4 */ /* 0x000fc6000f8e023f */
[----:B------:R-:W-:Y:S01]  /*1370*/  ULDC UR5, c[0x0][0x338] ;  /* 0x0000ce0000057ab9 */ /* 0x000fe20000000800 */
[----:B------:R-:W-:Y:S01]  /*1380*/  IMAD.MOV.U32 R31, RZ, RZ, R0 ;  /* 0x000000ffff1f7224 */ /* 0x000fe200078e0000 */
[----:B-1----:R-:W-:Y:S07]  /*1390*/  @P1 BRA `(.L_x_286) ;  /* 0x0000000000241947 */ /* 0x002fee0003800000 */
[----:B------:R-:W-:Y:S02]  /*13a0*/  ULDC.64 UR6, c[0x0][0xa00] ;  /* 0x0002800000067ab9 */ /* 0x000fe40000000a00 */
[----:B------:R-:W-:-:S04]  /*13b0*/  ISETP.NE.U32.AND P1, PT, RZ, UR6, PT ;  /* 0x00000006ff007c0c */ /* 0x000fc8000bf25070 */
[----:B------:R-:W-:-:S13]  /*13c0*/  ISETP.NE.AND.EX P1, PT, RZ, UR7, PT, P1 ;  /* 0x00000007ff007c0c */ /* 0x000fda000bf25310 */
[----:B------:R-:W-:Y:S05]  /*13d0*/  @!P1 BRA `(.L_x_286) ;  /* 0x0000000000149947 */ /* 0x000fea0003800000 */
[----:B------:R-:W0:Y:S02]  /*13e0*/  LDC.64 R2, c[0x0][0xa00] ;  /* 0x00028000ff027b82 */ /* 0x000e240000000a00 */
[----:B0-----:R-:W-:-:S05]  /*13f0*/  IMAD.WIDE R2, R31, 0x4, R2 ;  /* 0x000000041f027825 */ /* 0x001fca00078e0202 */
[----:B-----5:R-:W2:Y:S04]  /*1400*/  LDG.E R25, desc[UR40][R2.64] ;  /* 0x0000002802197981 */ /* 0x020ea8000c1e1900 */
[----:B------:R-:W2:Y:S02]  /*1410*/  LDG.E R0, desc[UR40][R2.64+0x4] ;  /* 0x0000042802007981 */ /* 0x000ea4000c1e1900 */
[----:B--2---:R-:W-:-:S07]  /*1420*/  IMAD.IADD R25, R0, 0x1, -R25 ;  /* 0x0000000100197824 */ /* 0x004fce00078e0a19 */
.L_x_286:
[----:B------:R-:W-:Y:S02]  /*1430*/  IMAD.U32 R27, RZ, RZ, UR5 ;  /* 0x00000005ff1b7e24 */ /* 0x000fe4000f8e00ff */
[----:B------:R-:W-:Y:S01]  /*1440*/  IMAD.U32 R28, RZ, RZ, UR4 ;  /* 0x00000004ff1c7e24 */ /* 0x000fe2000f8e00ff */
[----:B------:R-:W-:Y:S06]  /*1450*/  @!P2 BRA `(.L_x_287) ;  /* 0x000000000010a947 */ /* 0x000fec0003800000 */
[----:B------:R-:W-:-:S04]  /*1460*/  IADD3 R2, P0, R33, UR8, RZ ;  /* 0x0000000821027c10 */ /* 0x000fc8000ff1e0ff */
[----:B------:R-:W-:-:S05]  /*1470*/  IADD3.X R3, R32, UR9, RZ, P0, !PT ;  /* 0x0000000920037c10 */ /* 0x000fca00087fe4ff */
[----:B------:R0:W5:Y:S01]  /*1480*/  LDG.E R28, desc[UR40][R2.64] ;  /* 0x00000028021c7981 */ /* 0x000162000c1e1900 */
[----:B------:R-:W-:Y:S05]  /*1490*/  BRA `(.L_x_288) ;  /* 0x0000000000107947 */ /* 0x000fea0003800000 */
.L_x_287:
[----:B------:R-:W-:Y:S05]  /*14a0*/  @!P0 BRA `(.L_x_288) ;  /* 0x00000000000c8947 */ /* 0x000fea0003800000 */
[----:B------:R-:W2:Y:S04]  /*14b0*/  LDG.E R3, desc[UR40][R6.64] ;  /* 0x0000002806037981 */ /* 0x000ea8000c1e1900 */
[----:B------:R-:W2:Y:S02]  /*14c0*/  LDG.E R28, desc[UR40][R6.64+0x4] ;  /* 0x00000428061c7981 */ /* 0x000ea4000c1e1900 */
[----:B--2---:R-:W-:-:S07]  /*14d0*/  IMAD.IADD R28, R28, 0x1, -R3 ;  /* 0x000000011c1c7824 */ /* 0x004fce00078e0a03 */
.L_x_288:
[----:B------:R-:W-:Y:S02]  /*14e0*/  ULDC.64 UR4, c[0x0][0xa10] ;  /* 0x0002840000047ab9 */ /* 0x000fe40000000a00 */
[----:B------:R-:W-:-:S04]  /*14f0*/  ISETP.NE.U32.AND P0, PT, RZ, UR4, PT ;  /* 0x00000004ff007c0c */ /* 0x000fc8000bf05070 */
[----:B------:R-:W-:Y:S01]  /*1500*/  ISETP.NE.AND.EX P0, PT, RZ, UR5, PT, P0 ;  /* 0x00000005ff007c0c */ /* 0x000fe2000bf05300 */
[----:B-----5:R-:W-:Y:S01]  /*1510*/  IMAD.IADD R6, R28, 0x1, -R9 ;  /* 0x000000011c067824 */ /* 0x020fe200078e0a09 */
[----:B------:R-:W-:-:S11]  /*1520*/  ULDC.64 UR4, c[0x0][0xa30] ;  /* 0x00028c0000047ab9 */ /* 0x000fd60000000a00 */
[----:B0-----:R-:W0:Y:S02]  /*1530*/  @P0 LDC.64 R2, c[0x0][0xa10] ;  /* 0x00028400ff020b82 */ /* 0x001e240000000a00 */
[----:B0-----:R-:W-:-:S05]  /*1540*/  @P0 IMAD.WIDE R2, R31, 0x4, R2 ;  /* 0x000000041f020825 */ /* 0x001fca00078e0202 */
[----:B------:R-:W2:Y:S04]  /*1550*/  @P0 LDG.E R0, desc[UR40][R2.64] ;  /* 0x0000002802000981 */ /* 0x000ea8000c1e1900 */
[----:B------:R-:W2:Y:S01]  /*1560*/  @P0 LDG.E R7, desc[UR40][R2.64+0x4] ;  /* 0x0000042802070981 */ /* 0x000ea2000c1e1900 */
[----:B------:R-:W-:Y:S01]  /*1570*/  ISETP.NE.U32.AND P1, PT, RZ, UR4, PT ;  /* 0x00000004ff007c0c */ /* 0x000fe2000bf25070 */
[----:B------:R-:W-:Y:S02]  /*1580*/  IMAD.MOV R26, RZ, RZ, -R6 ;  /* 0x000000ffff1a7224 */ /* 0x000fe400078e0a06 */
[----:B------:R-:W-:Y:S01]  /*1590*/  IMAD.MOV.U32 R24, RZ, RZ, R28 ;  /* 0x000000ffff187224 */ /* 0x000fe200078e001c */
[----:B------:R-:W-:Y:S02]  /*15a0*/  ISETP.NE.AND.EX P1, PT, RZ, UR5, PT, P1 ;  /* 0x00000005ff007c0c */ /* 0x000fe4000bf25310 */
[----:B------:R-:W-:-:S11]  /*15b0*/  VIMNMX R26, RZ, R26, !PT ;  /* 0x0000001aff1a7248 */ /* 0x000fd60007fe0100 */
[----:B------:R-:W-:-:S04]  /*15c0*/  @P1 IADD3 R4, P2, R33, UR4, RZ ;  /* 0x0000000421041c10 */ /* 0x000fc8000ff5e0ff */
[----:B------:R-:W-:-:S05]  /*15d0*/  @P1 IADD3.X R5, R32, UR5, RZ, P2, !PT ;  /* 0x0000000520051c10 */ /* 0x000fca00097fe4ff */
[----:B------:R0:W5:Y:S01]  /*15e0*/  @P1 LDG.E R24, desc[UR40][R4.64] ;  /* 0x0000002804181981 */ /* 0x000162000c1e1900 */
[----:B------:R-:W-:Y:S01]  /*15f0*/  PLOP3.LUT P3, PT, PT, PT, PT, 0x80, 0x0 ;  /* 0x000000000000781c */ /* 0x000fe20003f6f070 */
[----:B--2---:R-:W-:-:S04]  /*1600*/  @P0 IMAD.IADD R27, R7, 0x1, -R0 ;  /* 0x00000001071b0824 */ /* 0x004fc800078e0a00 */
[----:B------:R-:W-:-:S04]  /*1610*/  IMAD.IADD R88, R6, 0x1, R27 ;  /* 0x0000000106587824 */ /* 0x000fc800078e021b */
[----:B------:R-:W-:-:S05]  /*1620*/  VIADD R0, R88, 0x7f ;  /* 0x0000007f58007836 */ /* 0x000fca0000000000 */
[----:B------:R-:W-:-:S04]  /*1630*/  SHF.R.S32.HI R3, RZ, 0x1f, R0 ;  /* 0x0000001fff037819 */ /* 0x000fc80000011400 */
[----:B------:R-:W-:-:S04]  /*1640*/  LEA.HI R3, R3, R0, RZ, 0x7 ;  /* 0x0000000003037211 */ /* 0x000fc800078f38ff */
[----:B------:R-:W-:-:S04]  /*1650*/  LOP3.LUT R0, R3, 0xffffff80, RZ, 0xc0, !PT ;  /* 0xffffff8003007812 */ /* 0x000fc800078ec0ff */
[----:B------:R-:W-:-:S04]  /*1660*/  VIADDMNMX R7, R0, -R6, R27, PT ;  /* 0x8000000600077246 */ /* 0x000fc8000380011b */
[----:B------:R-:W-:Y:S02]  /*1670*/  ISETP.GT.AND P0, PT, R7, R26, PT ;  /* 0x0000001a0700720c */ /* 0x000fe40003f04270 */
[----:B------:R-:W-:-:S05]  /*1680*/  SHF.R.U32.HI R26, RZ, 0x7, R26 ;  /* 0x00000007ff1a7819 */ /* 0x000fca000001161a */
[----:B------:R-:W-:-:S06]  /*1690*/  IMAD.MOV.U32 R2, RZ, RZ, R26 ;  /* 0x000000ffff027224 */ /* 0x000fcc00078e001a */
[----:B------:R-:W-:-:S05]  /*16a0*/  @P0 VIADD R0, R7, 0x7f ;  /* 0x0000007f07000836 */ /* 0x000fca0000000000 */
[----:B0-----:R-:W-:-:S04]  /*16b0*/  @P0 SHF.R.S32.HI R5, RZ, 0x1f, R0 ;  /* 0x0000001fff050819 */ /* 0x001fc80000011400 */
[----:B------:R-:W-:Y:S02]  /*16c0*/  @P0 LEA.HI R5, R5, R0, RZ, 0x7 ;  /* 0x0000000005050211 */ /* 0x000fe400078f38ff */
[----:B------:R-:W-:Y:S02]  /*16d0*/  SHF.R.S32.HI R0, RZ, 0x7, R3 ;  /* 0x00000007ff007819 */ /* 0x000fe40000011403 */
[----:B------:R-:W-:-:S03]  /*16e0*/  @P0 SHF.R.S32.HI R2, RZ, 0x7, R5 ;  /* 0x00000007ff020819 */ /* 0x000fc60000011405 */
[----:B------:R0:W-:Y:S01]  /*16f0*/  STL [R1+0x48], R0 ;  /* 0x0000480001007387 */ /* 0x0001e20000100800 */
[----:B------:R-:W-:-:S13]  /*1700*/  ISETP.GT.AND P0, PT, R2, R26, PT ;  /* 0x0000001a0200720c */ /* 0x000fda0003f04270 */
[----:B0-----:R-:W-:Y:S05]  /*1710*/  @!P0 BRA `(.L_x_289) ;  /* 0x0000004c003c8947 */ /* 0x001fea0003800000 */
[----:B------:R-:W-:Y:S01]  /*1720*/  VIADD R0, R18, 0x13800 ;  /* 0x0001380012007836 */ /* 0x000fe20000000000 */
[----:B------:R-:W-:Y:S04]  /*1730*/  BSSY B6, `(.L_x_290) ;  /* 0x0000013000067945 */ /* 0x000fe80003800000 */
[----:B------:R-:W-:-:S13]  /*1740*/  LOP3.LUT P0, RZ, R0, 0x9f, RZ, 0xc0, !PT ;  /* 0x0000009f00ff7812 */ /* 0x000fda000780c0ff */
[----:B------:R-:W-:Y:S05]  /*1750*/  @!P0 BRA `(.L_x_291) ;  /* 0x0000000000408947 */ /* 0x000fea0003800000 */
        /* <DEDUP_REMOVED lines=15> */
[----:B-1---5:R-:W-:Y:S05]  /*1850*/  CALL.ABS.NOINC R14 ;  /* 0x000000000e007343 */ /* 0x022fea0003c00000 */
.L_x_291:
[----:B------:R-:W-:Y:S05]  /*1860*/  BSYNC B6 ;  /* 0x0000000000067941 */ /* 0x000fea0003800000 */
.L_x_290:
        /* <DEDUP_REMOVED lines=20> */
.L_x_293:
[----:B------:R-:W-:Y:S05]  /*19b0*/  BSYNC B6 ;  /* 0x0000000000067941 */ /* 0x000fea0003800000 */
.L_x_292:
[----:B------:R-:W-:Y:S01]  /*19c0*/  ULDC.64 UR4, c[0x0][0x9f8] ;  /* 0x00027e0000047ab9 */ /* 0x000fe20000000a00 */
[----:B------:R-:W2:Y:S01]  /*19d0*/  LDL R21, [R1+0x50] ;  /* 0x0000500001157983 */ /* 0x000ea20000100800 */
[----:B------:R-:W-:Y:S01]  /*19e0*/  ISETP.NE.U32.AND P0, PT, RZ, UR4, PT ;  /* 0x00000004ff007c0c */ /* 0x000fe2000bf05070 */
[----:B------:R-:W0:Y:S02]  /*19f0*/  LDC R0, c[0x0][0x428] ;  /* 0x00010a00ff007b82 */ /* 0x000e240000000800 */
[----:B------:R-:W3:Y:S01]  /*1a00*/  LDL R20, [R1+0x4] ;  /* 0x0000040001147983 */ /* 0x000ee20000100800 */
[----:B------:R-:W-:-:S05]  /*1a10*/  ISETP.NE.AND.EX P0, PT, RZ, UR5, PT, P0 ;  /* 0x00000005ff007c0c */ /* 0x000fca000bf05300 */
[----:B------:R-:W1:Y:S01]  /*1a20*/  LDC.64 R70, c[0x0][0x2f0] ;  /* 0x0000bc00ff467b82 */ /* 0x000e620000000a00 */
[----:B------:R-:W-:Y:S01]  /*1a30*/  IMAD.IADD R49, R49, 0x1, R28 ;  /* 0x0000000131317824 */ /* 0x000fe200078e021c */
[----:B------:R-:W-:Y:S01]  /*1a40*/  ULDC UR6, c[0x0][0x2e4] ;  /* 0x0000b90000067ab9 */ /* 0x000fe20000000800 */
[----:B------:R-:W-:-:S05]  /*1a50*/  ULDC.64 UR8, c[0x0][0x320] ;  /* 0x0000c80000087ab9 */ /* 0x000fca0000000a00 */
[----:B------:R-:W-:Y:S01]  /*1a60*/  @P0 IADD3 R4, P1, R33, UR4, RZ ;  /* 0x0000000421040c10 */ /* 0x000fe2000ff3e0ff */
[----:B------:R-:W4:Y:S03]  /*1a70*/  LDC R63, c[0x0][0x3d4] ;  /* 0x0000f500ff3f7b82 */ /* 0x000f260000000800 */
[----:B------:R-:W-:Y:S01]  /*1a80*/  @P0 IADD3.X R5, R32, UR5, RZ, P1, !PT ;  /* 0x0000000520050c10 */ /* 0x000fe20008ffe4ff */
[----:B------:R-:W-:Y:S01]  /*1a90*/  ULDC.64 UR4, c[0x0][0x2f8] ;  /* 0x0000be0000047ab9 */ /* 0x000fe20000000a00 */
[----:B------:R-:W2:Y:S01]  /*1aa0*/  LDL R32, [R1] ;  /* 0x0000000001207983 */ /* 0x000ea20000100800 */
[----:B------:R-:W-:Y:S02]  /*1ab0*/  SHF.R.S32.HI R23, RZ, 0x1f, R22 ;  /* 0x0000001fff177819 */ /* 0x000fe40000011416 */
[----:B------:R-:W4:Y:S01]  /*1ac0*/  LDC.64 R68, c[0x0][0x3d8] ;  /* 0x0000f600ff447b82 */ /* 0x000f220000000a00 */
[----:B------:R1:W3:Y:S01]  /*1ad0*/  @P0 LDG.E R31, desc[UR40][R4.64] ;  /* 0x00000028041f0981 */ /* 0x0002e2000c1e1900 */
[----:B0-----:R-:W-:-:S13]  /*1ae0*/  ISETP.NE.AND P0, PT, R0, 0x1, PT ;  /* 0x000000010000780c */ /* 0x001fda0003f05270 */
[----:B------:R-:W0:Y:S08]  /*1af0*/  @P0 LDC R7, c[0x0][0x42c] ;  /* 0x00010b00ff070b82 */ /* 0x000e300000000800 */
[----:B------:R-:W4:Y:S01]  /*1b00*/  @P0 LDC R9, c[0x0][0x430] ;  /* 0x00010c00ff090b82 */ /* 0x000f220000000800 */
[----:B------:R-:W-:Y:S01]  /*1b10*/  SHF.R.S32.HI R3, RZ, 0x1f, R49 ;  /* 0x0000001fff037819 */ /* 0x000fe20000011431 */
[----:B-1----:R-:W-:-:S04]  /*1b20*/  IMAD.WIDE.U32 R4, R49, R70, RZ ;  /* 0x0000004631047225 */ /* 0x002fc800078e00ff */
[----:B------:R-:W-:Y:S02]  /*1b30*/  IMAD R6, R3, R70, RZ ;  /* 0x0000004603067224 */ /* 0x000fe400078e02ff */
[----:B0-----:R-:W-:-:S04]  /*1b40*/  @P0 IMAD.HI.U32 R0, R30, R7, RZ ;  /* 0x000000071e000227 */ /* 0x001fc800078e00ff */
[----:B------:R-:W-:Y:S01]  /*1b50*/  IMAD.MOV.U32 R7, RZ, RZ, R30 ;  /* 0x000000ffff077224 */ /* 0x000fe200078e001e */
[----:B----4-:R-:W-:Y:S01]  /*1b60*/  @P0 SHF.R.U32.HI R7, RZ, R9, R0 ;  /* 0x00000009ff070219 */ /* 0x010fe20000011600 */
[----:B------:R-:W-:-:S03]  /*1b70*/  IMAD R9, R49, R71, R6 ;  /* 0x0000004731097224 */ /* 0x000fc600078e0206 */
[----:B------:R-:W-:Y:S01]  /*1b80*/  SHF.R.S32.HI R8, RZ, 0x1f, R7 ;  /* 0x0000001fff087819 */ /* 0x000fe20000011407 */
[----:B------:R-:W-:Y:S01]  /*1b90*/  IMAD.IADD R5, R5, 0x1, R9 ;  /* 0x0000000105057824 */ /* 0x000fe200078e0209 */
[----:B------:R-:W-:-:S03]  /*1ba0*/  ISETP.GE.AND P0, PT, R22, UR6, PT ;  /* 0x0000000616007c0c */ /* 0x000fc6000bf06270 */
[----:B------:R-:W-:Y:S02]  /*1bb0*/  IMAD R0, R8, UR4, RZ ;  /* 0x0000000408007c24 */ /* 0x000fe4000f8e02ff */
[----:B------:R-:W-:-:S04]  /*1bc0*/  IMAD.WIDE.U32 R4, R7, UR4, R4 ;  /* 0x0000000407047c25 */ /* 0x000fc8000f8e0004 */
[----:B------:R-:W-:Y:S01]  /*1bd0*/  IMAD R61, R7, UR5, R0 ;  /* 0x00000005073d7c24 */ /* 0x000fe2000f8e0200 */
[----:B------:R-:W-:Y:S01]  /*1be0*/  ULDC.64 UR4, c[0x0][0xa08] ;  /* 0x0002820000047ab9 */ /* 0x000fe20000000a00 */
[----:B------:R-:W-:Y:S02]  /*1bf0*/  SEL R0, RZ, 0x1, P0 ;  /* 0x00000001ff007807 */ /* 0x000fe40000000000 */
[----:B------:R-:W-:Y:S01]  /*1c00*/  ISETP.NE.U32.AND P0, PT, RZ, UR4, PT ;  /* 0x00000004ff007c0c */ /* 0x000fe2000bf05070 */
[----:B------:R-:W-:-:S03]  /*1c10*/  IMAD.MOV.U32 R60, RZ, RZ, R4 ;  /* 0x000000ffff3c7224 */ /* 0x000fc600078e0004 */
[----:B------:R-:W-:Y:S01]  /*1c20*/  ISETP.NE.AND.EX P0, PT, RZ, UR5, PT, P0 ;  /* 0x00000005ff007c0c */ /* 0x000fe2000bf05300 */
[----:B------:R-:W-:Y:S01]  /*1c30*/  IMAD.IADD R61, R5, 0x1, R61 ;  /* 0x00000001053d7824 */ /* 0x000fe200078e023d */
[----:B------:R-:W-:Y:S01]  /*1c40*/  ISETP.GE.AND P1, PT, R156, UR6, PT ;  /* 0x000000069c007c0c */ /* 0x000fe2000bf26270 */
[----:B------:R-:W-:-:S03]  /*1c50*/  ULDC.64 UR4, c[0x0][0x300] ;  /* 0x0000c00000047ab9 */ /* 0x000fc60000000a00 */
[----:B------:R-:W-:Y:S01]  /*1c60*/  SEL R6, RZ, 0xffffffff, P1 ;  /* 0xffffffffff067807 */ /* 0x000fe20000800000 */
[----:B------:R-:W-:Y:S01]  /*1c70*/  IMAD R8, R8, UR8, RZ ;  /* 0x0000000808087c24 */ /* 0x000fe2000f8e02ff */
[----:B------:R-:W-:-:S03]  /*1c80*/  SHF.R.S32.HI R14, RZ, 0x1f, R152 ;  /* 0x0000001fff0e7819 */ /* 0x000fc60000011498 */
[----:B------:R-:W-:Y:S02]  /*1c90*/  IMAD.SHL.U32 R9, R6, 0x2, RZ ;  /* 0x0000000206097824 */ /* 0x000fe400078e00ff */
[----:B------:R-:W-:-:S03]  /*1ca0*/  IMAD R15, R7, UR9, R8 ;  /* 0x00000009070f7c24 */ /* 0x000fc6000f8e0208 */
[----:B------:R-:W-:Y:S01]  /*1cb0*/  LOP3.LUT R0, R9, 0x2, R0, 0xe2, !PT ;  /* 0x0000000209007812 */ /* 0x000fe200078ee200 */
[----:B------:R-:W-:-:S04]  /*1cc0*/  IMAD.WIDE.U32 R8, R7, UR8, R22 ;  /* 0x0000000807087c25 */ /* 0x000fc8000f8e0016 */
[----:B------:R-:W-:Y:S02]  /*1cd0*/  IMAD R12, R14, R70, RZ ;  /* 0x000000460e0c7224 */ /* 0x000fe400078e02ff */
[----:B------:R-:W-:Y:S02]  /*1ce0*/  IMAD.IADD R9, R9, 0x1, R15 ;  /* 0x0000000109097824 */ /* 0x000fe400078e020f */
[----:B------:R-:W-:Y:S01]  /*1cf0*/  IMAD R15, R152, R71, R12 ;  /* 0x00000047980f7224 */ /* 0x000fe200078e020c */
[----:B------:R-:W-:Y:S02]  /*1d00*/  ISETP.GE.AND P2, PT, R156, R63, PT ;  /* 0x0000003f9c00720c */ /* 0x000fe40003f46270 */
[----:B------:R-:W-:Y:S01]  /*1d10*/  SHF.R.S32.HI R17, RZ, 0x1f, R16 ;  /* 0x0000001fff117819 */ /* 0x000fe20000011410 */
[----:B------:R-:W-:-:S04]  /*1d20*/  IMAD.WIDE.U32 R54, R152, R68, R22 ;  /* 0x0000004498367225 */ /* 0x000fc800078e0016 */
[----:B------:R-:W-:Y:S01]  /*1d30*/  IMAD.WIDE.U32 R56, R152, R68, R16 ;  /* 0x0000004498387225 */ /* 0x000fe200078e0010 */
[----:B------:R-:W-:-:S03]  /*1d40*/  P2R R83, PR, RZ, 0x4 ;  /* 0x00000004ff537803 */ /* 0x000fc60000000000 */
[----:B------:R-:W-:Y:S01]  /*1d50*/  VIADD R67, R22, 0x40 ;  /* 0x0000004016437836 */ /* 0x000fe20000000000 */
[----:B------:R-:W-:Y:S02]  /*1d60*/  SHF.L.U64.HI R71, R70, 0x7, R71 ;  /* 0x0000000746477819 */ /* 0x000fe40000010247 */
[----:B------:R-:W-:Y:S02]  /*1d70*/  LOP3.LUT R62, R0, 0x1, RZ, 0xc0, !PT ;  /* 0x00000001003e7812 */ /* 0x000fe400078ec0ff */
[----:B------:R-:W-:Y:S02]  /*1d80*/  ISETP.GE.AND P1, PT, R67, UR6, PT ;  /* 0x0000000643007c0c */ /* 0x000fe4000bf26270 */
[----:B---3--:R-:W-:-:S04]  /*1d90*/  SHF.R.S32.HI R4, RZ, 0x1f, R31 ;  /* 0x0000001fff047819 */ /* 0x008fc8000001141f */
[----:B------:R-:W-:Y:S02]  /*1da0*/  SEL R10, R4, RZ, !P0 ;  /* 0x000000ff040a7207 */ /* 0x000fe40004000000 */
[----:B------:R-:W0:Y:S01]  /*1db0*/  LDC.64 R4, c[0x0][0x3e8] ;  /* 0x0000fa00ff047b82 */ /* 0x000e220000000a00 */
[----:B------:R-:W-:Y:S02]  /*1dc0*/  SEL R11, R31, RZ, !P0 ;  /* 0x000000ff1f0b7207 */ /* 0x000fe40004000000 */
[----:B------:R-:W-:-:S03]  /*1dd0*/  IMAD R6, R10, UR4, RZ ;  /* 0x000000040a067c24 */ /* 0x000fc6000f8e02ff */
[----:B------:R-:W-:-:S04]  /*1de0*/  IMAD.WIDE.U32 R60, R11, UR4, R60 ;  /* 0x000000040b3c7c25 */ /* 0x000fc8000f8e003c */
[----:B------:R-:W-:Y:S01]  /*1df0*/  IMAD R13, R11, UR5, R6 ;  /* 0x000000050b0d7c24 */ /* 0x000fe2000f8e0206 */
[----:B------:R-:W-:Y:S01]  /*1e00*/  ULDC.64 UR4, c[0x0][0x328] ;  /* 0x0000ca0000047ab9 */ /* 0x000fe20000000a00 */
[----:B------:R-:W-:-:S04]  /*1e10*/  IMAD.WIDE.U32 R6, R152, R70, R22 ;  /* 0x0000004698067225 */ /* 0x000fc800078e0016 */
[----:B------:R-:W-:Y:S01]  /*1e20*/  IMAD.IADD R82, R61, 0x1, R13 ;  /* 0x000000013d527824 */ /* 0x000fe200078e020d */
[----:B------:R-:W-:-:S04]  /*1e30*/  IADD3 R77, P0, R60, R6, RZ ;  /* 0x000000063c4d7210 */ /* 0x000fc80007f1e0ff */
[----:B------:R-:W-:Y:S02]  /*1e40*/  IADD3.X R76, R82, R7, R15, P0, !PT ;  /* 0x00000007524c7210 */ /* 0x000fe400007fe40f */
[----:B------:R-:W-:Y:S01]  /*1e50*/  ISETP.GE.AND P0, PT, R22, R63, PT ;  /* 0x0000003f1600720c */ /* 0x000fe20003f06270 */
[----:B0-----:R-:W-:Y:S02]  /*1e60*/  IMAD R7, R14, R4, RZ ;  /* 0x000000040e077224 */ /* 0x001fe400078e02ff */
[----:B------:R-:W-:Y:S01]  /*1e70*/  IMAD.WIDE.U32 R58, R11, UR4, R8 ;  /* 0x000000040b3a7c25 */ /* 0x000fe2000f8e0008 */
[----:B------:R-:W-:-:S03]  /*1e80*/  SEL R9, R63, RZ, P2 ;  /* 0x000000ff3f097207 */ /* 0x000fc60001000000 */
[----:B------:R-:W-:Y:S01]  /*1e90*/  IMAD R13, R152, R5, R7 ;  /* 0x00000005980d7224 */ /* 0x000fe200078e0207 */
[----:B------:R-:W-:Y:S01]  /*1ea0*/  SEL R7, R63, RZ, P0 ;  /* 0x000000ff3f077207 */ /* 0x000fe20000000000 */
[----:B------:R-:W-:Y:S02]  /*1eb0*/  IMAD R10, R10, UR4, RZ ;  /* 0x000000040a0a7c24 */ /* 0x000fe4000f8e02ff */
[----:B------:R-:W-:Y:S02]  /*1ec0*/  IMAD R6, R14, R68, RZ ;  /* 0x000000440e067224 */ /* 0x000fe400078e02ff */
[----:B------:R-:W-:Y:S02]  /*1ed0*/  IMAD.IADD R7, R22, 0x1, R7 ;  /* 0x0000000116077824 */ /* 0x000fe400078e0207 */
[----:B------:R-:W-:Y:S02]  /*1ee0*/  IMAD.IADD R9, R156, 0x1, R9 ;  /* 0x000000019c097824 */ /* 0x000fe400078e0209 */
[----:B------:R-:W-:-:S02]  /*1ef0*/  IMAD R33, R11, UR5, R10 ;  /* 0x000000050b217c24 */ /* 0x000fc4000f8e020a */
[----:B------:R-:W-:Y:S01]  /*1f00*/  IMAD R11, R152, R69, R6 ;  /* 0x00000045980b7224 */ /* 0x000fe200078e0206 */
[----:B------:R-:W-:Y:S02]  /*1f10*/  SHF.R.S32.HI R6, RZ, 0x1f, R7 ;  /* 0x0000001fff067819 */ /* 0x000fe40000011407 */
[----:B------:R-:W-:Y:S02]  /*1f20*/  SHF.R.S32.HI R8, RZ, 0x1f, R9 ;  /* 0x0000001fff087819 */ /* 0x000fe40000011409 */
[----:B------:R-:W-:Y:S02]  /*1f30*/  LEA.HI R75, R6, R7, RZ, 0x4 ;  /* 0x00000007064b7211 */ /* 0x000fe400078f20ff */
[----:B------:R-:W-:Y:S02]  /*1f40*/  LEA.HI R74, R8, R9, RZ, 0x4 ;  /* 0x00000009084a7211 */ /* 0x000fe400078f20ff */
[----:B------:R-:W-:Y:S02]  /*1f50*/  LEA.HI R6, R6, R7, RZ, 0x5 ;  /* 0x0000000706067211 */ /* 0x000fe400078f28ff */
[----:B------:R-:W-:-:S03]  /*1f60*/  LEA.HI R8, R8, R9, RZ, 0x5 ;  /* 0x0000000908087211 */ /* 0x000fc600078f28ff */
[----:B------:R-:W-:Y:S01]  /*1f70*/  IMAD.SHL.U32 R7, R6, 0x80, RZ ;  /* 0x0000008006077824 */ /* 0x000fe200078e00ff */
[----:B--2---:R-:W-:Y:S01]  /*1f80*/  LOP3.LUT R6, R32, 0x10, R75, 0xf8, !PT ;  /* 0x0000001020067812 */ /* 0x004fe200078ef84b */
[----:B------:R-:W-:Y:S01]  /*1f90*/  IMAD.SHL.U32 R9, R8, 0x80, RZ ;  /* 0x0000008008097824 */ /* 0x000fe200078e00ff */
[----:B------:R-:W-:Y:S02]  /*1fa0*/  LOP3.LUT R8, R32, 0x10, R74, 0xf8, !PT ;  /* 0x0000001020087812 */ /* 0x000fe400078ef84a */
[----:B------:R-:W-:Y:S02]  /*1fb0*/  LOP3.LUT R7, R7, 0xfffff000, RZ, 0xc0, !PT ;  /* 0xfffff00007077812 */ /* 0x000fe400078ec0ff */
[-C--:B------:R-:W-:Y:S02]  /*1fc0*/  LOP3.LUT R6, R6, R21.reuse, RZ, 0x3c, !PT ;  /* 0x0000001506067212 */ /* 0x080fe400078e3cff */
[----:B------:R-:W-:Y:S02]  /*1fd0*/  LOP3.LUT R9, R9, 0xfffff000, RZ, 0xc0, !PT ;  /* 0xfffff00009097812 */ /* 0x000fe400078ec0ff */
[----:B------:R-:W-:-:S02]  /*1fe0*/  LOP3.LUT R8, R8, R21, RZ, 0x3c, !PT ;  /* 0x0000001508087212 */ /* 0x000fc400078e3cff */
[--C-:B------:R-:W-:Y:S02]  /*1ff0*/  IADD3 R73, R6, R7, R20.reuse ;  /* 0x0000000706497210 */ /* 0x100fe40007ffe014 */
[----:B------:R-:W-:Y:S02]  /*2000*/  IADD3 R72, R8, R9, R20 ;  /* 0x0000000908487210 */ /* 0x000fe40007ffe014 */
[----:B------:R-:W0:Y:S01]  /*2010*/  S2R R20, SR_TID.X ;  /* 0x0000000000147919 */ /* 0x000e220000002100 */
[----:B------:R-:W-:Y:S02]  /*2020*/  IMAD.IADD R57, R57, 0x1, R11 ;  /* 0x0000000139397824 */ /* 0x000fe400078e020b */
[----:B------:R-:W-:Y:S01]  /*2030*/  IMAD.IADD R55, R11, 0x1, R55 ;  /* 0x000000010b377824 */ /* 0x000fe200078e0237 */
[----:B-----5:R-:W-:Y:S01]  /*2040*/  SHF.R.S32.HI R11, RZ, 0x1f, R24 ;  /* 0x0000001fff0b7819 */ /* 0x020fe20000011418 */
[----:B------:R-:W-:-:S04]  /*2050*/  IMAD.WIDE.U32 R52, R152, R4, R16 ;  /* 0x0000000498347225 */ /* 0x000fc800078e0010 */
[C---:B------:R-:W-:Y:S01]  /*2060*/  IMAD.WIDE.U32 R50, R152.reuse, R4, R22 ;  /* 0x0000000498327225 */ /* 0x040fe200078e0016 */
[----:B------:R-:W-:-:S03]  /*2070*/  IADD3 R48, P2, R152, R49, RZ ;  /* 0x0000003198307210 */ /* 0x000fc60007f5e0ff */
[----:B------:R-:W-:Y:S02]  /*2080*/  IMAD R6, R11, R68, RZ ;  /* 0x000000440b067224 */ /* 0x000fe400078e02ff */
[----:B------:R-:W-:Y:S02]  /*2090*/  IMAD.IADD R53, R53, 0x1, R13 ;  /* 0x0000000135357824 */ /* 0x000fe400078e020d */
[----:B------:R-:W-:Y:S02]  /*20a0*/  IMAD.IADD R51, R13, 0x1, R51 ;  /* 0x000000010d337824 */ /* 0x000fe400078e0233 */
[----:B------:R-:W-:Y:S01]  /*20b0*/  IMAD R11, R11, R4, RZ ;  /* 0x000000040b0b7224 */ /* 0x000fe200078e02ff */
[----:B------:R-:W-:Y:S01]  /*20c0*/  LOP3.LUT R7, R74, 0xfffffff0, RZ, 0xc0, !PT ;  /* 0xfffffff04a077812 */ /* 0x000fe200078ec0ff */
[C---:B------:R-:W-:Y:S02]  /*20d0*/  IMAD R21, R24.reuse, R69, R6 ;  /* 0x0000004518157224 */ /* 0x040fe400078e0206 */
[----:B------:R-:W-:Y:S01]  /*20e0*/  IMAD.WIDE.U32 R56, R24, R68, R56 ;  /* 0x0000004418387225 */ /* 0x000fe200078e0038 */
[----:B0-----:R-:W-:-:S03]  /*20f0*/  SHF.R.U32.HI R20, RZ, 0x7, R20 ;  /* 0x00000007ff147819 */ /* 0x001fc60000011614 */
[----:B------:R-:W-:-:S04]  /*2100*/  IMAD.WIDE.U32 R54, R24, R68, R54 ;  /* 0x0000004418367225 */ /* 0x000fc800078e0036 */
[----:B------:R-:W-:Y:S01]  /*2110*/  VIADD R64, R20, 0x8 ;  /* 0x0000000814407836 */ /* 0x000fe20000000000 */
[----:B------:R-:W-:Y:S01]  /*2120*/  LOP3.LUT R20, R75, 0xfffffff0, RZ, 0xc0, !PT ;  /* 0xfffffff04b147812 */ /* 0x000fe200078ec0ff */
[C---:B------:R-:W-:Y:S02]  /*2130*/  IMAD R11, R24.reuse, R5, R11 ;  /* 0x00000005180b7224 */ /* 0x040fe400078e020b */
[----:B------:R-:W-:Y:S01]  /*2140*/  IMAD.WIDE.U32 R52, R24, R4, R52 ;  /* 0x0000000418347225 */ /* 0x000fe200078e0034 */
[----:B------:R-:W-:-:S03]  /*2150*/  SHF.L.U64.HI R69, R68, 0x7, R69 ;  /* 0x0000000744457819 */ /* 0x000fc60000010245 */
[----:B------:R-:W-:Y:S01]  /*2160*/  IMAD.WIDE.U32 R50, R24, R4, R50 ;  /* 0x0000000418327225 */ /* 0x000fe200078e0032 */
[----:B------:R-:W-:Y:S02]  /*2170*/  SHF.L.U64.HI R66, R4, 0x7, R5 ;  /* 0x0000000704427819 */ /* 0x000fe40000010205 */
[----:B------:R-:W-:Y:S01]  /*2180*/  LOP3.LUT R31, R0, 0x2, RZ, 0xc0, !PT ;  /* 0x00000002001f7812 */ /* 0x000fe200078ec0ff */
[----:B------:R-:W-:Y:S01]  /*2190*/  IMAD.SHL.U32 R65, R4, 0x80, RZ ;  /* 0x0000008004417824 */ /* 0x000fe200078e00ff */
[----:B------:R-:W-:Y:S01]  /*21a0*/  SHF.R.S32.HI R4, RZ, 0x1f, R20 ;  /* 0x0000001fff047819 */ /* 0x000fe20000011414 */
[----:B------:R-:W-:Y:S01]  /*21b0*/  IMAD.X R49, R14, 0x1, R3, P2 ;  /* 0x000000010e317824 */ /* 0x000fe200010e0603 */
[----:B------:R-:W-:Y:S01]  /*21c0*/  SHF.R.S32.HI R3, RZ, 0x1f, R7 ;  /* 0x0000001fff037819 */ /* 0x000fe20000011407 */
[----:B------:R-:W-:Y:S02]  /*21d0*/  IMAD.IADD R28, R57, 0x1, R21 ;  /* 0x00000001391c7824 */ /* 0x000fe400078e0215 */
[----:B------:R-:W-:-:S02]  /*21e0*/  IMAD.SHL.U32 R70, R70, 0x80, RZ ;  /* 0x0000008046467824 */ /* 0x000fc400078e00ff */
[----:B------:R-:W-:Y:S02]  /*21f0*/  IMAD.SHL.U32 R68, R68, 0x80, RZ ;  /* 0x0000008044447824 */ /* 0x000fe400078e00ff */
[----:B------:R-:W-:Y:S02]  /*2200*/  IMAD.SHL.U32 R63, R63, 0x2, RZ ;  /* 0x000000023f3f7824 */ /* 0x000fe400078e00ff */
[----:B------:R-:W-:Y:S02]  /*2210*/  IMAD.IADD R21, R21, 0x1, R55 ;  /* 0x0000000115157824 */ /* 0x000fe400078e0237 */
[----:B------:R-:W-:Y:S02]  /*2220*/  IMAD.IADD R6, R53, 0x1, R11 ;  /* 0x0000000135067824 */ /* 0x000fe400078e020b */
[----:B------:R-:W-:Y:S02]  /*2230*/  IMAD.IADD R5, R11, 0x1, R51 ;  /* 0x000000010b057824 */ /* 0x000fe400078e0233 */
[----:B------:R-:W-:-:S07]  /*2240*/  IMAD.IADD R0, R59, 0x1, R33 ;  /* 0x000000013b007824 */ /* 0x000fce00078e0221 */
.L_x_333:
[----:B------:R-:W2:Y:S01]  /*2250*/  LDL R8, [R1+0x1c] ;  /* 0x00001c0001087983 */ /* 0x000ea20000100800 */
[----:B------:R-:W0:Y:S01]  /*2260*/  LDC R93, c[0x0][0x3d4] ;  /* 0x0000f500ff5d7b82 */ /* 0x000e220000000800 */
[----:B------:R-:W-:Y:S01]  /*2270*/  VIADD R2, R2, 0xffffffff ;  /* 0xffffffff02027836 */ /* 0x000fe20000000000 */
[----:B------:R-:W-:Y:S05]  /*2280*/  YIELD ;  /* 0x0000000000007946 */ /* 0x000fea0003800000 */
[----:B------:R-:W-:Y:S01]  /*2290*/  SHF.R.S32.HI R10, RZ, 0x1f, R2 ;  /* 0x0000001fff0a7819 */ /* 0x000fe20000011402 */
[----:B------:R-:W1:Y:S01]  /*22a0*/  LDC.64 R78, c[0x0][0x2d8] ;  /* 0x0000b600ff4e7b82 */ /* 0x000e620000000a00 */
[-C--:B------:R-:W-:Y:S01]  /*22b0*/  IMAD R9, R71, R2.reuse, RZ ;  /* 0x0000000247097224 */ /* 0x080fe200078e02ff */
[----:B------:R-:W-:Y:S01]  /*22c0*/  BSSY B0, `(.L_x_294) ;  /* 0x00003d5000007945 */ /* 0x000fe20003800000 */
[----:B----4-:R-:W-:Y:S01]  /*22d0*/  IMAD.WIDE.U32 R40, R70, R2, RZ ;  /* 0x0000000246287225 */ /* 0x010fe200078e00ff */
[----:B------:R-:W-:-:S03]  /*22e0*/  ISETP.GT.AND P2, PT, R2, R26, PT ;  /* 0x0000001a0200720c */ /* 0x000fc60003f44270 */
[----:B------:R-:W-:-:S04]  /*22f0*/  IMAD R11, R10, R70, R9 ;  /* 0x000000460a0b7224 */ /* 0x000fc800078e0209 */
[----:B------:R-:W-:Y:S01]  /*2300*/  IMAD.IADD R81, R41, 0x1, R11 ;  /* 0x0000000129517824 */ /* 0x000fe200078e020b */
[----:B0-----:R-:W-:Y:S02]  /*2310*/  ISETP.GE.AND P3, PT, R93, 0x1, PT ;  /* 0x000000015d00780c */ /* 0x001fe40003f66270 */
[----:B-1----:R-:W-:-:S04]  /*2320*/  IADD3 R36, P4, P5, R40, R78, R77 ;  /* 0x0000004e28247210 */ /* 0x002fc80007d9e04d */
[----:B------:R-:W-:Y:S01]  /*2330*/  IADD3.X R37, R81, R79, R76, P4, P5 ;  /* 0x0000004f51257210 */ /* 0x000fe200027ea44c */
[----:B--2---:R-:W-:-:S04]  /*2340*/  IMAD R9, R19, 0x3000, R8 ;  /* 0x0000300013097824 */ /* 0x004fc800078e0208 */
[----:B------:R-:W-:Y:S02]  /*2350*/  IMAD.IADD R90, R18, 0x1, R9 ;  /* 0x00000001125a7824 */ /* 0x000fe400078e0209 */
[----:B------:R-:W-:Y:S05]  /*2360*/  @!P3 BRA `(.L_x_295) ;  /* 0x0000003800d4b947 */ /* 0x000fea0003800000 */
[----:B------:R-:W-:Y:S01]  /*2370*/  ULDC.U8 UR4, c[0x0][0x3f0] ;  /* 0x0000fc0000047ab9 */ /* 0x000fe20000000000 */
[-C--:B------:R-:W-:Y:S01]  /*2380*/  IMAD R9, R69, R2.reuse, RZ ;  /* 0x0000000245097224 */ /* 0x080fe200078e02ff */
[----:B------:R-:W-:Y:S01]  /*2390*/  ISETP.NE.AND P3, PT, RZ, UR4, PT ;  /* 0x00000004ff007c0c */ /* 0x000fe2000bf65270 */
[----:B------:R-:W-:Y:S02]  /*23a0*/  IMAD R8, R66, R2, RZ ;  /* 0x0000000242087224 */ /* 0x000fe400078e02ff */
[----:B------:R-:W-:Y:S02]  /*23b0*/  IMAD R91, R2, -0x80, R27 ;  /* 0xffffff80025b7824 */ /* 0x000fe400078e021b */
[C---:B------:R-:W-:Y:S02]  /*23c0*/  IMAD R9, R10.reuse, R68, R9 ;  /* 0x000000440a097224 */ /* 0x040fe400078e0209 */
[----:B------:R-:W-:Y:S01]  /*23d0*/  IMAD R11, R10, R65, R8 ;  /* 0x000000410a0b7224 */ /* 0x000fe200078e0208 */
[----:B------:R-:W-:Y:S01]  /*23e0*/  VIMNMX R91, R91, 0x80, PT ;  /* 0x000000805b5b7848 */ /* 0x000fe20003fe0100 */
[----:B------:R-:W-:-:S04]  /*23f0*/  IMAD.WIDE.U32 R44, R68, R2, RZ ;  /* 0x00000002442c7225 */ /* 0x000fc800078e00ff */
[----:B------:R-:W-:-:S04]  /*2400*/  IMAD.WIDE.U32 R42, R65, R2, RZ ;  /* 0x00000002412a7225 */ /* 0x000fc800078e00ff */
[----:B------:R-:W-:Y:S02]  /*2410*/  IMAD.IADD R46, R45, 0x1, R9 ;  /* 0x000000012d2e7824 */ /* 0x000fe400078e0209 */
[----:B------:R-:W-:Y:S01]  /*2420*/  IMAD.IADD R47, R43, 0x1, R11 ;  /* 0x000000012b2f7824 */ /* 0x000fe200078e020b */
[----:B------:R-:W-:Y:S06]  /*2430*/  @!P3 BRA `(.L_x_296) ;  /* 0x000000180010b947 */ /* 0x000fec0003800000 */
[----:B------:R-:W-:Y:S01]  /*2440*/  ISETP.GE.AND P4, PT, R152, R91, PT ;  /* 0x0000005b9800720c */ /* 0x000fe20003f86270 */
[----:B------:R-:W-:Y:S01]  /*2450*/  BSSY B1, `(.L_x_297) ;  /* 0x000001f000017945 */ /* 0x000fe20003800000 */
[----:B------:R-:W-:Y:S02]  /*2460*/  CS2R R12, SRZ ;  /* 0x00000000000c7805 */ /* 0x000fe4000001ff00 */
[----:B------:R-:W-:Y:S02]  /*2470*/  CS2R R32, SRZ ;  /* 0x0000000000207805 */ /* 0x000fe4000001ff00 */
[----:B------:R-:W-:Y:S02]  /*2480*/  CS2R R38, SRZ ;  /* 0x0000000000267805 */ /* 0x000fe4000001ff00 */
[----:B------:R-:W-:Y:S02]  /*2490*/  CS2R R14, SRZ ;  /* 0x00000000000e7805 */ /* 0x000fe4000001ff00 */
[----:B------:R-:W-:-:S02]  /*24a0*/  CS2R R34, SRZ ;  /* 0x0000000000227805 */ /* 0x000fc4000001ff00 */
[----:B------:R-:W-:Y:S01]  /*24b0*/  CS2R R40, SRZ ;  /* 0x0000000000287805 */ /* 0x000fe2000001ff00 */
[----:B------:R-:W-:Y:S06]  /*24c0*/  @P4 BRA `(.L_x_298) ;  /* 0x00000000005c4947 */ /* 0x000fec0003800000 */
[----:B------:R-:W-:Y:S01]  /*24d0*/  ULDC.64 UR4, c[0x0][0x3c8] ;  /* 0x0000f20000047ab9 */ /* 0x000fe20000000a00 */
[----:B------:R-:W-:Y:S01]  /*24e0*/  ULDC.64 UR6, c[0x0][0x3e0] ;  /* 0x0000f80000067ab9 */ /* 0x000fe20000000a00 */
[----:B------:R-:W-:Y:S01]  /*24f0*/  IADD3 R44, P3, P5, R56, UR4, R44 ;  /* 0x00000004382c7c10 */ /* 0x000fe2000fd7e02c */
[----:B------:R-:W-:Y:S01]  /*2500*/  VIADD R8, R16, 0x10 ;  /* 0x0000001010087836 */ /* 0x000fe20000000000 */
[----:B------:R-:W-:Y:S02]  /*2510*/  CS2R R38, SRZ ;  /* 0x0000000000267805 */ /* 0x000fe4000001ff00 */
[----:B------:R-:W-:Y:S02]  /*2520*/  CS2R R40, SRZ ;  /* 0x0000000000287805 */ /* 0x000fe4000001ff00 */
[----:B------:R-:W-:Y:S02]  /*2530*/  IADD3.X R45, R28, UR5, R46, P3, P5 ;  /* 0x000000051c2d7c10 */ /* 0x000fe40009fea42e */
[----:B------:R-:W-:-:S04]  /*2540*/  IADD3 R42, P3, P5, R52, UR6, R42 ;  /* 0x00000006342a7c10 */ /* 0x000fc8000fd7e02a */
[----:B------:R-:W-:Y:S02]  /*2550*/  IADD3.X R43, R6, UR7, R47, P3, P5 ;  /* 0x00000007062b7c10 */ /* 0x000fe40009fea42f */
[-C--:B------:R-:W-:Y:S02]  /*2560*/  ISETP.GE.AND P5, PT, R16, R93.reuse, PT ;  /* 0x0000005d1000720c */ /* 0x080fe40003fa6270 */
[----:B------:R-:W-:Y:S01]  /*2570*/  ISETP.GE.AND P3, PT, R8, R93, PT ;  /* 0x0000005d0800720c */ /* 0x000fe20003f66270 */
[----:B------:R-:W-:Y:S01]  /*2580*/  VIADD R8, R16, 0x20 ;  /* 0x0000002010087836 */ /* 0x000fe20000000000 */
[----:B------:R-:W-:Y:S02]  /*2590*/  CS2R R32, SRZ ;  /* 0x0000000000207805 */ /* 0x000fe4000001ff00 */
[----:B------:R-:W-:-:S07]  /*25a0*/  CS2R R12, SRZ ;  /* 0x00000000000c7805 */ /* 0x000fce000001ff00 */
[----:B------:R0:W5:Y:S04]  /*25b0*/  @!P5 LDG.E.64 R38, desc[UR40][R44.64] ;  /* 0x000000282c26d981 */ /* 0x000168000c1e1b00 */
[----:B------:R0:W5:Y:S01]  /*25c0*/  @!P5 LDG.E.64 R40, desc[UR40][R42.64] ;  /* 0x000000282a28d981 */ /* 0x000162000c1e1b00 */
[----:B------:R-:W-:Y:S02]  /*25d0*/  ISETP.GE.AND P5, PT, R8, R93, PT ;  /* 0x0000005d0800720c */ /* 0x000fe40003fa6270 */
[----:B------:R-:W-:Y:S02]  /*25e0*/  CS2R R34, SRZ ;  /* 0x0000000000227805 */ /* 0x000fe4000001ff00 */
[----:B------:R-:W-:Y:S01]  /*25f0*/  CS2R R14, SRZ ;  /* 0x00000000000e7805 */ /* 0x000fe2000001ff00 */
[----:B------:R0:W5:Y:S04]  /*2600*/  @!P3 LDG.E.64 R32, desc[UR40][R44.64+0x10] ;  /* 0x000010282c20b981 */ /* 0x000168000c1e1b00 */
[----:B------:R0:W5:Y:S04]  /*2610*/  @!P3 LDG.E.64 R34, desc[UR40][R42.64+0x10] ;  /* 0x000010282a22b981 */ /* 0x000168000c1e1b00 */
[----:B------:R0:W5:Y:S04]  /*2620*/  @!P5 LDG.E.64 R12, desc[UR40][R44.64+0x20] ;  /* 0x000020282c0cd981 */ /* 0x000168000c1e1b00 */
[----:B------:R0:W5:Y:S02]  /*2630*/  @!P5 LDG.E.64 R14, desc[UR40][R42.64+0x20] ;  /* 0x000020282a0ed981 */ /* 0x000164000c1e1b00 */
.L_x_298:
[----:B------:R-:W-:Y:S05]  /*2640*/  BSYNC B1 ;  /* 0x0000000000017941 */ /* 0x000fea0003800000 */
.L_x_297:
[----:B------:R-:W-:Y:S01]  /*2650*/  ISETP.NE.AND P3, PT, R155, 0x3, PT ;  /* 0x000000039b00780c */ /* 0x000fe20003f65270 */
[----:B0----5:R-:W-:Y:S02]  /*2660*/  IMAD.MOV.U32 R42, RZ, RZ, R12 ;  /* 0x000000ffff2a7224 */ /* 0x021fe400078e000c */
[----:B------:R-:W-:Y:S02]  /*2670*/  IMAD.MOV.U32 R44, RZ, RZ, R32 ;  /* 0x000000ffff2c7224 */ /* 0x000fe400078e0020 */
[----:B------:R-:W-:Y:S02]  /*2680*/  IMAD.MOV.U32 R46, RZ, RZ, R38 ;  /* 0x000000ffff2e7224 */ /* 0x000fe400078e0026 */
[----:B------:R-:W-:Y:S02]  /*2690*/  IMAD.MOV.U32 R43, RZ, RZ, R14 ;  /* 0x000000ffff2b7224 */ /* 0x000fe400078e000e */
[----:B------:R-:W-:Y:S02]  /*26a0*/  IMAD.MOV.U32 R45, RZ, RZ, R34 ;  /* 0x000000ffff2d7224 */ /* 0x000fe400078e0022 */
[----:B------:R-:W-:-:S02]  /*26b0*/  IMAD.MOV.U32 R87, RZ, RZ, R40 ;  /* 0x000000ffff577224 */ /* 0x000fc400078e0028 */
[----:B------:R-:W-:Y:S05]  /*26c0*/  @!P3 BRA `(.L_x_299) ;  /* 0x000000000004b947 */ /* 0x000fea0003800000 */
[----:B------:R-:W-:Y:S01]  /*26d0*/  BPT.TRAP 0x1 ;  /* 0x000000040000795c */ /* 0x000fe20000300000 */
.L_x_299:
[----:B------:R-:W-:Y:S01]  /*26e0*/  IMAD R89, R19, 0x8, R18 ;  /* 0x0000000813597824 */ /* 0x000fe200078e0212 */
[----:B------:R-:W-:Y:S01]  /*26f0*/  SHF.L.U32 R92, R153, 0x1f, RZ ;  /* 0x0000001f995c7819 */ /* 0x000fe200000006ff */
[----:B------:R-:W-:Y:S03]  /*2700*/  BSSY B1, `(.L_x_300) ;  /* 0x0000003000017945 */ /* 0x000fe60003800000 */
[----:B------:R-:W0:Y:S02]  /*2710*/  SYNCS.PHASECHK.TRANS64.TRYWAIT P5, [R89+URZ+0x19c90], R92 ;  /* 0x019c905c590075a7 */ /* 0x000e2400080a017f */
[----:B0-----:R-:W-:Y:S05]  /*2720*/  @!P5 BRA `(.L_x_301) ;  /* 0x0000014c00c4d947 */ /* 0x001fea0003800000 */
.L_x_540:
[----:B------:R-:W-:Y:S05]  /*2730*/  BSYNC B1 ;  /* 0x0000000000017941 */ /* 0x000fea0003800000 */
.L_x_300:
[----:B------:R-:W-:Y:S05]  /*2740*/  @P4 BRA `(.L_x_302) ;  /* 0x0000003800304947 */ /* 0x000fea0003800000 */
[----:B------:R-:W-:Y:S01]  /*2750*/  ISETP.NE.AND P4, PT, R62, RZ, PT ;  /* 0x000000ff3e00720c */ /* 0x000fe20003f85270 */
[----:B------:R-:W-:-:S12]  /*2760*/  BSSY B1, `(.L_x_303) ;  /* 0x000006f000017945 */ /* 0x000fd80003800000 */
[----:B------:R-:W-:Y:S05]  /*2770*/  @!P4 BRA `(.L_x_304) ;  /* 0x0000000400b4c947 */ /* 0x000fea0003800000 */
[----:B------:R1:W2:Y:S01]  /*2780*/  LDS.128 R8, [R90+0x13800] ;  /* 0x013800005a087984 */ /* 0x0002a20000000c00 */
[----:B------:R-:W-:Y:S01]  /*2790*/  ISETP.GE.AND P4, PT, R16, R93, PT ;  /* 0x0000005d1000720c */ /* 0x000fe20003f86270 */
[----:B------:R-:W-:-:S12]  /*27a0*/  BSSY B2, `(.L_x_305) ;  /* 0x0000069000027945 */ /* 0x000fd80003800000 */
[----:B-1----:R-:W-:Y:S05]  /*27b0*/  @P4 BRA `(.L_x_306) ;  /* 0x00000004009c4947 */ /* 0x002fea0003800000 */
[----:B------:R-:W-:Y:S02]  /*27c0*/  SHF.R.U32.HI R38, RZ, 0x8, R39 ;  /* 0x00000008ff267819 */ /* 0x000fe40000011627 */
[----:B------:R-:W-:Y:S02]  /*27d0*/  SHF.R.U32.HI R40, RZ, 0x8, R41 ;  /* 0x00000008ff287819 */ /* 0x000fe40000011629 */
[----:B------:R-:W-:Y:S01]  /*27e0*/  SHF.R.U32.HI R79, RZ, 0x10, R39 ;  /* 0x00000010ff4f7819 */ /* 0x000fe20000011627 */
[----:B------:R-:W-:Y:S01]  /*27f0*/  IMAD.SHL.U32 R38, R38, 0x100, RZ ;  /* 0x0000010026267824 */ /* 0x000fe200078e00ff */
[----:B------:R-:W-:Y:S02]  /*2800*/  SHF.R.U32.HI R47, RZ, 0x10, R41 ;  /* 0x00000010ff2f7819 */ /* 0x000fe40000011629 */
[----:B------:R-:W-:Y:S01]  /*2810*/  LOP3.LUT R78, R41, 0xff0000ff, RZ, 0xc0, !PT ;  /* 0xff0000ff294e7812 */ /* 0x000fe200078ec0ff */
[----:B------:R-:W-:Y:S01]  /*2820*/  IMAD.SHL.U32 R41, R40, 0x100, RZ ;  /* 0x0000010028297824 */ /* 0x000fe200078e00ff */
[----:B------:R-:W-:Y:S01]  /*2830*/  LOP3.LUT R39, R39, 0xff0000ff, RZ, 0xc0, !PT ;  /* 0xff0000ff27277812 */ /* 0x000fe200078ec0ff */
[----:B--2---:R-:W-:Y:S01]  /*2840*/  IMAD.MOV.U32 R40, RZ, RZ, R8 ;  /* 0x000000ffff287224 */ /* 0x004fe200078e0008 */
[----:B------:R-:W-:-:S02]  /*2850*/  F2FP.F16.E4M3.UNPACK_B R8, R9 ;  /* 0x00000009ff08723e */ /* 0x000fc400020006ff */
[----:B------:R-:W-:Y:S01]  /*2860*/  LOP3.LUT R39, R39, 0xff00, R38, 0xf8, !PT ;  /* 0x0000ff0027277812 */ /* 0x000fe200078ef826 */
[----:B------:R-:W-:Y:S01]  /*2870*/  IMAD.U32 R38, R79, 0x10000, RZ ;  /* 0x000100004f267824 */ /* 0x000fe200078e00ff */
[----:B------:R-:W-:Y:S01]  /*2880*/  LOP3.LUT R78, R78, 0xff00, R41, 0xf8, !PT ;  /* 0x0000ff004e4e7812 */ /* 0x000fe200078ef829 */
[----:B------:R-:W-:Y:S01]  /*2890*/  IMAD.U32 R41, R47, 0x10000, RZ ;  /* 0x000100002f297824 */ /* 0x000fe200078e00ff */
[----:B------:R-:W-:Y:S02]  /*28a0*/  F2FP.F16.E4M3.UNPACK_B R47, R87.H1 ;  /* 0x00000057ff2f723e */ /* 0x000fe400030006ff */
[----:B------:R-:W-:Y:S02]  /*28b0*/  LOP3.LUT R38, R39, 0xff0000, R38, 0xf8, !PT ;  /* 0x00ff000027267812 */ /* 0x000fe400078ef826 */
[----:B------:R-:W-:Y:S01]  /*28c0*/  LOP3.LUT R39, R78, 0xff0000, R41, 0xf8, !PT ;  /* 0x00ff00004e277812 */ /* 0x000fe200078ef829 */
[----:B------:R-:W-:Y:S01]  /*28d0*/  HADD2.F32 R81, -RZ, R47.H0_H0 ;  /* 0x2000002fff517230 */ /* 0x000fe20000004100 */
[----:B------:R-:W-:Y:S01]  /*28e0*/  F2FP.F16.E4M3.UNPACK_B R79, R46.H1 ;  /* 0x0000002eff4f723e */ /* 0x000fe200030006ff */
[--C-:B------:R-:W-:Y:S01]  /*28f0*/  HADD2.F32 R41, -RZ, R8.reuse.H1_H1 ;  /* 0x30000008ff297230 */ /* 0x100fe20000004100 */
[----:B------:R-:W-:Y:S01]  /*2900*/  F2FP.F16.E4M3.UNPACK_B R9, R9.H1 ;  /* 0x00000009ff09723e */ /* 0x000fe200030006ff */
[----:B------:R-:W-:-:S02]  /*2910*/  HADD2.F32 R8, -RZ, R8.H0_H0 ;  /* 0x20000008ff087230 */ /* 0x000fc40000004100 */
[----:B------:R-:W-:Y:S02]  /*2920*/  HADD2.F32 R84, -RZ, R47.H1_H1 ;  /* 0x3000002fff547230 */ /* 0x000fe40000004100 */
[-C--:B------:R-:W-:Y:S01]  /*2930*/  FMUL.FTZ R85, R41, R81.reuse ;  /* 0x0000005129557220 */ /* 0x080fe20000410000 */
[----:B------:R-:W-:Y:S02]  /*2940*/  HADD2.F32 R80, -RZ, R79.H0_H0 ;  /* 0x2000004fff507230 */ /* 0x000fe40000004100 */
[C---:B------:R-:W-:Y:S01]  /*2950*/  FMUL.FTZ R86, R8.reuse, R81 ;  /* 0x0000005108567220 */ /* 0x040fe20000410000 */
[--C-:B------:R-:W-:Y:S01]  /*2960*/  HADD2.F32 R78, -RZ, R9.reuse.H1_H1 ;  /* 0x30000009ff4e7230 */ /* 0x100fe20000004100 */
[----:B------:R-:W-:Y:S01]  /*2970*/  F2FP.F16.E4M3.UNPACK_B R81, R87 ;  /* 0x00000057ff51723e */ /* 0x000fe200020006ff */
[----:B------:R-:W-:Y:S02]  /*2980*/  HADD2.F32 R47, -RZ, R9.H0_H0 ;  /* 0x20000009ff2f7230 */ /* 0x000fe40000004100 */
[----:B------:R-:W-:Y:S01]  /*2990*/  FFMA.FTZ R8, R8, R80, -R85 ;  /* 0x0000005008087223 */ /* 0x000fe20000010855 */
[----:B------:R-:W-:-:S02]  /*29a0*/  HADD2.F32 R79, -RZ, R79.H1_H1 ;  /* 0x3000004fff4f7230 */ /* 0x000fc40000004100 */
[C---:B------:R-:W-:Y:S01]  /*29b0*/  FMUL.FTZ R94, R78.reuse, R84 ;  /* 0x000000544e5e7220 */ /* 0x040fe20000410000 */
[----:B------:R-:W-:Y:S01]  /*29c0*/  FFMA.FTZ R9, R41, R80, R86 ;  /* 0x0000005029097223 */ /* 0x000fe20000010056 */
[C---:B------:R-:W-:Y:S01]  /*29d0*/  FMUL.FTZ R85, R47.reuse, R84 ;  /* 0x000000542f557220 */ /* 0x040fe20000410000 */
[-C--:B------:R-:W-:Y:S01]  /*29e0*/  F2FP.F16.E4M3.UNPACK_B R41, R40.reuse.H1 ;  /* 0x00000028ff29723e */ /* 0x080fe200030006ff */
[-C--:B------:R-:W-:Y:S01]  /*29f0*/  FFMA.FTZ R94, R47, R79.reuse, -R94 ;  /* 0x0000004f2f5e7223 */ /* 0x080fe2000001085e */
[----:B------:R-:W-:Y:S01]  /*2a00*/  F2FP.F16.E4M3.UNPACK_B R40, R40 ;  /* 0x00000028ff28723e */ /* 0x000fe200020006ff */
[----:B------:R-:W-:Y:S01]  /*2a10*/  FFMA.FTZ R87, R78, R79, R85 ;  /* 0x0000004f4e577223 */ /* 0x000fe20000010055 */
[----:B------:R-:W-:Y:S01]  /*2a20*/  F2FP.F16.E4M3.UNPACK_B R79, R46 ;  /* 0x0000002eff4f723e */ /* 0x000fe200020006ff */
[----:B------:R-:W-:Y:S01]  /*2a30*/  HADD2.F32 R80, -RZ, R81.H1_H1 ;  /* 0x30000051ff507230 */ /* 0x000fe20000004100 */
[----:B------:R-:W-:Y:S01]  /*2a40*/  F2FP.F16.E4M3.UNPACK_B R86, R39 ;  /* 0x00000027ff56723e */ /* 0x000fe200020006ff */
[----:B------:R-:W-:-:S02]  /*2a50*/  HADD2.F32 R47, -RZ, R41.H0_H0 ;  /* 0x20000029ff2f7230 */ /* 0x000fc40000004100 */
[----:B------:R-:W-:Y:S02]  /*2a60*/  HADD2.F32 R78, -RZ, R41.H1_H1 ;  /* 0x30000029ff4e7230 */ /* 0x000fe40000004100 */
[----:B------:R-:W-:Y:S02]  /*2a70*/  HADD2.F32 R81, -RZ, R81.H0_H0 ;  /* 0x20000051ff517230 */ /* 0x000fe40000004100 */
[-C--:B------:R-:W-:Y:S01]  /*2a80*/  FMUL.FTZ R85, R47, R80.reuse ;  /* 0x000000502f557220 */ /* 0x080fe20000410000 */
[--C-:B------:R-:W-:Y:S02]  /*2a90*/  HADD2.F32 R46, -RZ, R40.reuse.H1_H1 ;  /* 0x30000028ff2e7230 */ /* 0x100fe40000004100 */
[----:B------:R-:W-:Y:S01]  /*2aa0*/  FMUL.FTZ R84, R78, R80 ;  /* 0x000000504e547220 */ /* 0x000fe20000410000 */
[----:B------:R-:W-:Y:S02]  /*2ab0*/  HADD2.F32 R41, -RZ, R40.H0_H0 ;  /* 0x20000028ff297230 */ /* 0x000fe40000004100 */
[----:B------:R-:W-:-:S02]  /*2ac0*/  HADD2.F32 R40, -RZ, R79.H1_H1 ;  /* 0x3000004fff287230 */ /* 0x000fc40000004100 */
[-C--:B------:R-:W-:Y:S01]  /*2ad0*/  FMUL.FTZ R80, R46, R81.reuse ;  /* 0x000000512e507220 */ /* 0x080fe20000410000 */
[----:B------:R-:W-:Y:S02]  /*2ae0*/  HADD2.F32 R79, -RZ, R79.H0_H0 ;  /* 0x2000004fff4f7230 */ /* 0x000fe40000004100 */
[----:B------:R-:W-:Y:S01]  /*2af0*/  FMUL.FTZ R81, R41, R81 ;  /* 0x0000005129517220 */ /* 0x000fe20000410000 */
[-C--:B------:R-:W-:Y:S01]  /*2b00*/  FFMA.FTZ R47, R47, R40.reuse, -R84 ;  /* 0x000000282f2f7223 */ /* 0x080fe20000010854 */
[----:B------:R-:W-:Y:S01]  /*2b10*/  FFMA.FTZ R78, R78, R40, R85 ;  /* 0x000000284e4e7223 */ /* 0x000fe20000010055 */
[-C--:B------:R-:W-:Y:S01]  /*2b20*/  FFMA.FTZ R40, R41, R79.reuse, -R80 ;  /* 0x0000004f29287223 */ /* 0x080fe20000010850 */
[----:B------:R-:W-:Y:S01]  /*2b30*/  FFMA.FTZ R41, R46, R79, R81 ;  /* 0x0000004f2e297223 */ /* 0x000fe20000010051 */
[----:B------:R-:W-:Y:S02]  /*2b40*/  F2FP.F16.E4M3.UNPACK_B R79, R11.H1 ;  /* 0x0000000bff4f723e */ /* 0x000fe400030006ff */
[----:B------:R-:W-:Y:S01]  /*2b50*/  F2FP.SATFINITE.E4M3.F32.PACK_AB_MERGE_C R46, R87, R94, RZ ;  /* 0x0000005e572e723e */ /* 0x000fe200048070ff */
[--C-:B------:R-:W-:Y:S01]  /*2b60*/  HADD2.F32 R94, -RZ, R86.reuse.H1_H1 ;  /* 0x30000056ff5e7230 */ /* 0x100fe20000004100 */
[----:B------:R-:W-:Y:S01]  /*2b70*/  F2FP.SATFINITE.E4M3.F32.PACK_AB_MERGE_C R47, R78, R47, RZ ;  /* 0x0000002f4e2f723e */ /* 0x000fe200048070ff */
[--C-:B------:R-:W-:Y:S01]  /*2b80*/  HADD2.F32 R80, -RZ, R79.reuse.H0_H0 ;  /* 0x2000004fff507230 */ /* 0x100fe20000004100 */
[----:B------:R-:W-:Y:S01]  /*2b90*/  F2FP.F16.E4M3.UNPACK_B R87, R39.H1 ;  /* 0x00000027ff57723e */ /* 0x000fe200030006ff */
[----:B------:R-:W-:Y:S01]  /*2ba0*/  HADD2.F32 R79, -RZ, R79.H1_H1 ;  /* 0x3000004fff4f7230 */ /* 0x000fe20000004100 */
[----:B------:R-:W-:Y:S01]  /*2bb0*/  F2FP.F16.E4M3.UNPACK_B R78, R10.H1 ;  /* 0x0000000aff4e723e */ /* 0x000fe200030006ff */
[----:B------:R-:W-:Y:S01]  /*2bc0*/  HADD2.F32 R86, -RZ, R86.H0_H0 ;  /* 0x20000056ff567230 */ /* 0x000fe20000004100 */
[-C--:B------:R-:W-:Y:S01]  /*2bd0*/  F2FP.F16.E4M3.UNPACK_B R81, R38.reuse ;  /* 0x00000026ff51723e */ /* 0x080fe200020006ff */
[----:B------:R-:W-:Y:S01]  /*2be0*/  HADD2.F32 R95, -RZ, R87.H1_H1 ;  /* 0x30000057ff5f7230 */ /* 0x000fe20000004100 */
[----:B------:R-:W-:Y:S01]  /*2bf0*/  F2FP.F16.E4M3.UNPACK_B R84, R38.H1 ;  /* 0x00000026ff54723e */ /* 0x000fe200030006ff */
[--C-:B------:R-:W-:Y:S01]  /*2c00*/  HADD2.F32 R39, -RZ, R78.reuse.H1_H1 ;  /* 0x3000004eff277230 */ /* 0x100fe20000004100 */
[----:B------:R-:W-:Y:S01]  /*2c10*/  F2FP.F16.E4M3.UNPACK_B R11, R11 ;  /* 0x0000000bff0b723e */ /* 0x000fe200020006ff */
[----:B------:R-:W-:-:S02]  /*2c20*/  HADD2.F32 R78, -RZ, R78.H0_H0 ;  /* 0x2000004eff4e7230 */ /* 0x000fc40000004100 */
[-C--:B------:R-:W-:Y:S01]  /*2c30*/  FMUL.FTZ R97, R79, R95.reuse ;  /* 0x0000005f4f617220 */ /* 0x080fe20000410000 */
[----:B------:R-:W-:Y:S01]  /*2c40*/  FMUL.FTZ R96, R80, R95 ;  /* 0x0000005f50607220 */ /* 0x000fe20000410000 */
[----:B------:R-:W-:Y:S02]  /*2c50*/  HADD2.F32 R38, -RZ, R81.H1_H1 ;  /* 0x30000051ff267230 */ /* 0x000fe40000004100 */
[CC--:B------:R-:W-:Y:S01]  /*2c60*/  FMUL.FTZ R95, R39.reuse, R94.reuse ;  /* 0x0000005e275f7220 */ /* 0x0c0fe20000410000 */
[C---:B------:R-:W-:Y:S01]  /*2c70*/  FMUL.FTZ R94, R78.reuse, R94 ;  /* 0x0000005e4e5e7220 */ /* 0x040fe20000410000 */
[----:B------:R-:W-:Y:S01]  /*2c80*/  F2FP.F16.E4M3.UNPACK_B R10, R10 ;  /* 0x0000000aff0a723e */ /* 0x000fe200020006ff */
[----:B------:R-:W-:Y:S02]  /*2c90*/  HADD2.F32 R85, -RZ, R84.H1_H1 ;  /* 0x30000054ff557230 */ /* 0x000fe40000004100 */
[-C--:B------:R-:W-:Y:S01]  /*2ca0*/  FFMA.FTZ R95, R78, R38.reuse, -R95 ;  /* 0x000000264e5f7223 */ /* 0x080fe2000001085f */
[----:B------:R-:W-:Y:S01]  /*2cb0*/  FFMA.FTZ R94, R39, R38, R94 ;  /* 0x00000026275e7223 */ /* 0x000fe2000001005e */
[--C-:B------:R-:W-:Y:S01]  /*2cc0*/  HADD2.F32 R38, -RZ, R11.reuse.H0_H0 ;  /* 0x2000000bff267230 */ /* 0x100fe20000004100 */
[----:B------:R-:W-:Y:S01]  /*2cd0*/  F2FP.SATFINITE.E4M3.F32.PACK_AB_MERGE_C R9, R9, R8, R46 ;  /* 0x000000080909723e */ /* 0x000fe2000480702e */
[----:B------:R-:W-:-:S02]  /*2ce0*/  HADD2.F32 R39, -RZ, R11.H1_H1 ;  /* 0x3000000bff277230 */ /* 0x000fc40000004100 */
[-C--:B------:R-:W-:Y:S01]  /*2cf0*/  FFMA.FTZ R97, R80, R85.reuse, -R97 ;  /* 0x0000005550617223 */ /* 0x080fe20000010861 */
[--C-:B------:R-:W-:Y:S02]  /*2d00*/  HADD2.F32 R11, -RZ, R10.reuse.H0_H0 ;  /* 0x2000000aff0b7230 */ /* 0x100fe40000004100 */
[----:B------:R-:W-:Y:S01]  /*2d10*/  FFMA.FTZ R96, R79, R85, R96 ;  /* 0x000000554f607223 */ /* 0x000fe20000010060 */
[----:B------:R-:W-:Y:S01]  /*2d20*/  HADD2.F32 R87, -RZ, R87.H0_H0 ;  /* 0x20000057ff577230 */ /* 0x000fe20000004100 */
[----:B------:R-:W-:Y:S01]  /*2d30*/  F2FP.SATFINITE.E4M3.F32.PACK_AB_MERGE_C R94, R94, R95, RZ ;  /* 0x0000005f5e5e723e */ /* 0x000fe200048070ff */
[----:B------:R-:W-:Y:S02]  /*2d40*/  HADD2.F32 R10, -RZ, R10.H1_H1 ;  /* 0x3000000aff0a7230 */ /* 0x000fe40000004100 */
[----:B------:R-:W-:Y:S01]  /*2d50*/  FMUL.FTZ R79, R11, R86 ;  /* 0x000000560b4f7220 */ /* 0x000fe20000410000 */
[----:B------:R-:W-:Y:S02]  /*2d60*/  HADD2.F32 R84, -RZ, R84.H0_H0 ;  /* 0x20000054ff547230 */ /* 0x000fe40000004100 */
[----:B------:R-:W-:Y:S01]  /*2d70*/  FMUL.FTZ R85, R39, R87 ;  /* 0x0000005727557220 */ /* 0x000fe20000410000 */
[----:B------:R-:W-:-:S02]  /*2d80*/  HADD2.F32 R81, -RZ, R81.H0_H0 ;  /* 0x20000051ff517230 */ /* 0x000fc40000004100 */
[----:B------:R-:W-:Y:S01]  /*2d90*/  FMUL.FTZ R80, R38, R87 ;  /* 0x0000005726507220 */ /* 0x000fe20000410000 */
[----:B------:R-:W-:Y:S01]  /*2da0*/  FMUL.FTZ R78, R10, R86 ;  /* 0x000000560a4e7220 */ /* 0x000fe20000410000 */
[-C--:B------:R-:W-:Y:S01]  /*2db0*/  FFMA.FTZ R85, R38, R84.reuse, -R85 ;  /* 0x0000005426557223 */ /* 0x080fe20000010855 */
[----:B------:R-:W-:Y:S01]  /*2dc0*/  F2FP.SATFINITE.E4M3.F32.PACK_AB_MERGE_C R96, R96, R97, RZ ;  /* 0x000000616060723e */ /* 0x000fe200048070ff */
[----:B------:R-:W-:Y:S01]  /*2dd0*/  FFMA.FTZ R80, R39, R84, R80 ;  /* 0x0000005427507223 */ /* 0x000fe20000010050 */
[-C--:B------:R-:W-:Y:S01]  /*2de0*/  FFMA.FTZ R78, R11, R81.reuse, -R78 ;  /* 0x000000510b4e7223 */ /* 0x080fe2000001084e */
[----:B------:R-:W-:Y:S01]  /*2df0*/  FFMA.FTZ R79, R10, R81, R79 ;  /* 0x000000510a4f7223 */ /* 0x000fe2000001004f */
[----:B------:R-:W-:Y:S02]  /*2e00*/  F2FP.SATFINITE.E4M3.F32.PACK_AB_MERGE_C R8, R41, R40, R47 ;  /* 0x000000282908723e */ /* 0x000fe4000480702f */
[----:B------:R-:W-:Y:S02]  /*2e10*/  F2FP.SATFINITE.E4M3.F32.PACK_AB_MERGE_C R11, R80, R85, R96 ;  /* 0x00000055500b723e */ /* 0x000fe40004807060 */
[----:B------:R-:W-:-:S07]  /*2e20*/  F2FP.SATFINITE.E4M3.F32.PACK_AB_MERGE_C R10, R79, R78, R94 ;  /* 0x0000004e4f0a723e */ /* 0x000fce000480705e */
.L_x_306:
[----:B------:R-:W-:Y:S05]  /*2e30*/  BSYNC B2 ;  /* 0x0000000000027941 */ /* 0x000fea0003800000 */
.L_x_305:
[----:B--2---:R1:W-:Y:S02]  /*2e40*/  STG.E.128 desc[UR40][R36.64], R8 ;  /* 0x0000000824007986 */ /* 0x0043e4000c101d28 */
.L_x_304:
[----:B------:R-:W-:Y:S05]  /*2e50*/  BSYNC B1 ;  /* 0x0000000000017941 */ /* 0x000fea0003800000 */
.L_x_303:
[----:B------:R-:W-:Y:S01]  /*2e60*/  ISETP.NE.AND P4, PT, R31, RZ, PT ;  /* 0x000000ff1f00720c */ /* 0x000fe20003f85270 */
[----:B------:R-:W-:-:S12]  /*2e70*/  BSSY B1, `(.L_x_307) ;  /* 0x0000070000017945 */ /* 0x000fd80003800000 */
[----:B------:R-:W-:Y:S05]  /*2e80*/  @!P4 BRA `(.L_x_308) ;  /* 0x0000000400b8c947 */ /* 0x000fea0003800000 */
[----:B-1----:R1:W2:Y:S01]  /*2e90*/  LDS.128 R8, [R90+0x14800] ;  /* 0x014800005a087984 */ /* 0x0022a20000000c00 */
[----:B------:R-:W-:Y:S01]  /*2ea0*/  VIADD R38, R16, 0x10 ;  /* 0x0000001010267836 */ /* 0x000fe20000000000 */
[----:B------:R-:W-:Y:S04]  /*2eb0*/  BSSY B2, `(.L_x_309) ;  /* 0x000006a000027945 */ /* 0x000fe80003800000 */
[----:B------:R-:W-:-:S13]  /*2ec0*/  ISETP.GE.AND P4, PT, R38, R93, PT ;  /* 0x0000005d2600720c */ /* 0x000fda0003f86270 */
[----:B-1----:R-:W-:Y:S05]  /*2ed0*/  @P4 BRA `(.L_x_310) ;  /* 0x00000004009c4947 */ /* 0x002fea0003800000 */
[----:B------:R-:W-:Y:S02]  /*2ee0*/  SHF.R.U32.HI R41, RZ, 0x8, R33 ;  /* 0x00000008ff297819 */ /* 0x000fe40000011621 */
[----:B------:R-:W-:Y:S02]  /*2ef0*/  SHF.R.U32.HI R34, RZ, 0x8, R35 ;  /* 0x00000008ff227819 */ /* 0x000fe40000011623 */
[----:B------:R-:W-:Y:S02]  /*2f00*/  LOP3.LUT R32, R33, 0xff0000ff, RZ, 0xc0, !PT ;  /* 0xff0000ff21207812 */ /* 0x000fe400078ec0ff */
[----:B------:R-:W-:Y:S01]  /*2f10*/  SHF.R.U32.HI R39, RZ, 0x10, R33 ;  /* 0x00000010ff277819 */ /* 0x000fe20000011621 */
[----:B------:R-:W-:Y:S01]  /*2f20*/  IMAD.SHL.U32 R33, R41, 0x100, RZ ;  /* 0x0000010029217824 */ /* 0x000fe200078e00ff */
[----:B------:R-:W-:Y:S02]  /*2f30*/  LOP3.LUT R38, R35, 0xff0000ff, RZ, 0xc0, !PT ;  /* 0xff0000ff23267812 */ /* 0x000fe400078ec0ff */
[----:B------:R-:W-:Y:S01]  /*2f40*/  SHF.R.U32.HI R40, RZ, 0x10, R35 ;  /* 0x00000010ff287819 */ /* 0x000fe20000011623 */
[----:B------:R-:W-:Y:S01]  /*2f50*/  IMAD.SHL.U32 R35, R34, 0x100, RZ ;  /* 0x0000010022237824 */ /* 0x000fe200078e00ff */
[----:B------:R-:W-:Y:S01]  /*2f60*/  LOP3.LUT R32, R32, 0xff00, R33, 0xf8, !PT ;  /* 0x0000ff0020207812 */ /* 0x000fe200078ef821 */
[----:B------:R-:W-:-:S02]  /*2f70*/  IMAD.U32 R33, R39, 0x10000, RZ ;  /* 0x0001000027217824 */ /* 0x000fc400078e00ff */
[----:B--2---:R-:W-:Y:S01]  /*2f80*/  IMAD.MOV.U32 R34, RZ, RZ, R8 ;  /* 0x000000ffff227224 */ /* 0x004fe200078e0008 */
[----:B------:R-:W-:Y:S01]  /*2f90*/  LOP3.LUT R35, R38, 0xff00, R35, 0xf8, !PT ;  /* 0x0000ff0026237812 */ /* 0x000fe200078ef823 */
[----:B------:R-:W-:Y:S01]  /*2fa0*/  IMAD.U32 R40, R40, 0x10000, RZ ;  /* 0x0001000028287824 */ /* 0x000fe200078e00ff */
[----:B------:R-:W-:Y:S02]  /*2fb0*/  F2FP.F16.E4M3.UNPACK_B R38, R45.H1 ;  /* 0x0000002dff26723e */ /* 0x000fe400030006ff */
[-C--:B------:R-:W-:Y:S02]  /*2fc0*/  F2FP.F16.E4M3.UNPACK_B R8, R9.reuse ;  /* 0x00000009ff08723e */ /* 0x080fe400020006ff */
[----:B------:R-:W-:Y:S01]  /*2fd0*/  LOP3.LUT R32, R32, 0xff0000, R33, 0xf8, !PT ;  /* 0x00ff000020207812 */ /* 0x000fe200078ef821 */
[----:B------:R-:W-:Y:S01]  /*2fe0*/  HADD2.F32 R46, -RZ, R38.H0_H0 ;  /* 0x20000026ff2e7230 */ /* 0x000fe20000004100 */
[----:B------:R-:W-:Y:S01]  /*2ff0*/  LOP3.LUT R33, R35, 0xff0000, R40, 0xf8, !PT ;  /* 0x00ff000023217812 */ /* 0x000fe200078ef828 */
[--C-:B------:R-:W-:Y:S01]  /*3000*/  HADD2.F32 R35, -RZ, R8.reuse.H1_H1 ;  /* 0x30000008ff237230 */ /* 0x100fe20000004100 */
[----:B------:R-:W-:Y:S01]  /*3010*/  F2FP.F16.E4M3.UNPACK_B R40, R44.H1 ;  /* 0x0000002cff28723e */ /* 0x000fe200030006ff */
[----:B------:R-:W-:Y:S01]  /*3020*/  HADD2.F32 R8, -RZ, R8.H0_H0 ;  /* 0x20000008ff087230 */ /* 0x000fe20000004100 */
[----:B------:R-:W-:Y:S01]  /*3030*/  F2FP.F16.E4M3.UNPACK_B R9, R9.H1 ;  /* 0x00000009ff09723e */ /* 0x000fe200030006ff */
[----:B------:R-:W-:-:S02]  /*3040*/  HADD2.F32 R47, -RZ, R38.H1_H1 ;  /* 0x30000026ff2f7230 */ /* 0x000fc40000004100 */
[CC--:B------:R-:W-:Y:S01]  /*3050*/  FMUL.FTZ R79, R35.reuse, R46.reuse ;  /* 0x0000002e234f7220 */ /* 0x0c0fe20000410000 */
[--C-:B------:R-:W-:Y:S02]  /*3060*/  HADD2.F32 R41, -RZ, R40.reuse.H0_H0 ;  /* 0x20000028ff297230 */ /* 0x100fe40000004100 */
[C---:B------:R-:W-:Y:S01]  /*3070*/  FMUL.FTZ R46, R8.reuse, R46 ;  /* 0x0000002e082e7220 */ /* 0x040fe20000410000 */
[--C-:B------:R-:W-:Y:S01]  /*3080*/  HADD2.F32 R39, -RZ, R9.reuse.H1_H1 ;  /* 0x30000009ff277230 */ /* 0x100fe20000004100 */
[----:B------:R-:W-:Y:S01]  /*3090*/  F2FP.F16.E4M3.UNPACK_B R45, R45 ;  /* 0x0000002dff2d723e */ /* 0x000fe200020006ff */
[----:B------:R-:W-:Y:S02]  /*30a0*/  HADD2.F32 R38, -RZ, R9.H0_H0 ;  /* 0x20000009ff267230 */ /* 0x000fe40000004100 */
[-C--:B------:R-:W-:Y:S01]  /*30b0*/  FFMA.FTZ R8, R8, R41.reuse, -R79 ;  /* 0x0000002908087223 */ /* 0x080fe2000001084f */
[----:B------:R-:W-:Y:S02]  /*30c0*/  HADD2.F32 R40, -RZ, R40.H1_H1 ;  /* 0x30000028ff287230 */ /* 0x000fe40000004100 */
[----:B------:R-:W-:Y:S01]  /*30d0*/  FFMA.FTZ R9, R35, R41, R46 ;  /* 0x0000002923097223 */ /* 0x000fe2000001002e */
[-C--:B------:R-:W-:Y:S01]  /*30e0*/  FMUL.FTZ R79, R39, R47.reuse ;  /* 0x0000002f274f7220 */ /* 0x080fe20000410000 */
[----:B------:R-:W-:Y:S01]  /*30f0*/  FMUL.FTZ R78, R38, R47 ;  /* 0x0000002f264e7220 */ /* 0x000fe20000410000 */
[----:B------:R-:W-:Y:S01]  /*3100*/  F2FP.F16.E4M3.UNPACK_B R35, R34.H1 ;  /* 0x00000022ff23723e */ /* 0x000fe200030006ff */
[----:B------:R-:W-:-:S02]  /*3110*/  HADD2.F32 R41, -RZ, R45.H1_H1 ;  /* 0x3000002dff297230 */ /* 0x000fc40000004100 */
[-C--:B------:R-:W-:Y:S01]  /*3120*/  FFMA.FTZ R79, R38, R40.reuse, -R79 ;  /* 0x00000028264f7223 */ /* 0x080fe2000001084f */
[----:B------:R-:W-:Y:S01]  /*3130*/  FFMA.FTZ R80, R39, R40, R78 ;  /* 0x0000002827507223 */ /* 0x000fe2000001004e */
[----:B------:R-:W-:Y:S01]  /*3140*/  F2FP.F16.E4M3.UNPACK_B R34, R34 ;  /* 0x00000022ff22723e */ /* 0x000fe200020006ff */
[--C-:B------:R-:W-:Y:S01]  /*3150*/  HADD2.F32 R40, -RZ, R35.reuse.H1_H1 ;  /* 0x30000023ff287230 */ /* 0x100fe20000004100 */
[----:B------:R-:W-:Y:S01]  /*3160*/  F2FP.F16.E4M3.UNPACK_B R44, R44 ;  /* 0x0000002cff2c723e */ /* 0x000fe200020006ff */
[----:B------:R-:W-:Y:S01]  /*3170*/  HADD2.F32 R39, -RZ, R35.H0_H0 ;  /* 0x20000023ff277230 */ /* 0x000fe20000004100 */
[----:B------:R-:W-:Y:S01]  /*3180*/  F2FP.F16.E4M3.UNPACK_B R47, R33 ;  /* 0x00000021ff2f723e */ /* 0x000fe200020006ff */
[--C-:B------:R-:W-:Y:S02]  /*3190*/  HADD2.F32 R35, -RZ, R34.reuse.H0_H0 ;  /* 0x20000022ff237230 */ /* 0x100fe40000004100 */
[----:B------:R-:W-:Y:S01]  /*31a0*/  FMUL.FTZ R78, R40, R41 ;  /* 0x00000029284e7220 */ /* 0x000fe20000410000 */
[----:B------:R-:W-:-:S02]  /*31b0*/  HADD2.F32 R38, -RZ, R34.H1_H1 ;  /* 0x30000022ff267230 */ /* 0x000fc40000004100 */
[C---:B------:R-:W-:Y:S01]  /*31c0*/  FMUL.FTZ R41, R39.reuse, R41 ;  /* 0x0000002927297220 */ /* 0x040fe20000410000 */
[--C-:B------:R-:W-:Y:S02]  /*31d0*/  HADD2.F32 R34, -RZ, R44.reuse.H1_H1 ;  /* 0x3000002cff227230 */ /* 0x100fe40000004100 */
[----:B------:R-:W-:Y:S02]  /*31e0*/  HADD2.F32 R45, -RZ, R45.H0_H0 ;  /* 0x2000002dff2d7230 */ /* 0x000fe40000004100 */
[----:B------:R-:W-:Y:S02]  /*31f0*/  HADD2.F32 R44, -RZ, R44.H0_H0 ;  /* 0x2000002cff2c7230 */ /* 0x000fe40000004100 */
[-C--:B------:R-:W-:Y:S01]  /*3200*/  FFMA.FTZ R78, R39, R34.reuse, -R78 ;  /* 0x00000022274e7223 */ /* 0x080fe2000001084e */
[----:B------:R-:W-:Y:S01]  /*3210*/  FFMA.FTZ R41, R40, R34, R41 ;  /* 0x0000002228297223 */ /* 0x000fe20000010029 */
[-C--:B------:R-:W-:Y:S01]  /*3220*/  FMUL.FTZ R46, R38, R45.reuse ;  /* 0x0000002d262e7220 */ /* 0x080fe20000410000 */
[----:B------:R-:W-:Y:S01]  /*3230*/  FMUL.FTZ R45, R35, R45 ;  /* 0x0000002d232d7220 */ /* 0x000fe20000410000 */
[----:B------:R-:W-:-:S02]  /*3240*/  F2FP.F16.E4M3.UNPACK_B R40, R11.H1 ;  /* 0x0000000bff28723e */ /* 0x000fc400030006ff */
[----:B------:R-:W-:Y:S01]  /*3250*/  F2FP.SATFINITE.E4M3.F32.PACK_AB_MERGE_C R85, R41, R78, RZ ;  /* 0x0000004e2955723e */ /* 0x000fe200048070ff */
[-C--:B------:R-:W-:Y:S01]  /*3260*/  FFMA.FTZ R34, R35, R44.reuse, -R46 ;  /* 0x0000002c23227223 */ /* 0x080fe2000001082e */
[----:B------:R-:W-:Y:S01]  /*3270*/  F2FP.F16.E4M3.UNPACK_B R78, R33.H1 ;  /* 0x00000021ff4e723e */ /* 0x000fe200030006ff */
[----:B------:R-:W-:Y:S01]  /*3280*/  FFMA.FTZ R35, R38, R44, R45 ;  /* 0x0000002c26237223 */ /* 0x000fe2000001002d */
[----:B------:R-:W-:Y:S01]  /*3290*/  F2FP.SATFINITE.E4M3.F32.PACK_AB_MERGE_C R38, R80, R79, RZ ;  /* 0x0000004f5026723e */ /* 0x000fe200048070ff */
[--C-:B------:R-:W-:Y:S01]  /*32a0*/  HADD2.F32 R41, -RZ, R40.reuse.H0_H0 ;  /* 0x20000028ff297230 */ /* 0x100fe20000004100 */
[----:B------:R-:W-:Y:S01]  /*32b0*/  F2FP.F16.E4M3.UNPACK_B R45, R32.H1 ;  /* 0x00000020ff2d723e */ /* 0x000fe200030006ff */
[----:B------:R-:W-:Y:S01]  /*32c0*/  HADD2.F32 R40, -RZ, R40.H1_H1 ;  /* 0x30000028ff287230 */ /* 0x000fe20000004100 */
[----:B------:R-:W-:Y:S01]  /*32d0*/  F2FP.F16.E4M3.UNPACK_B R39, R10.H1 ;  /* 0x0000000aff27723e */ /* 0x000fe200030006ff */
[----:B------:R-:W-:Y:S01]  /*32e0*/  HADD2.F32 R79, -RZ, R78.H1_H1 ;  /* 0x3000004eff4f7230 */ /* 0x000fe20000004100 */
[----:B------:R-:W-:Y:S01]  /*32f0*/  F2FP.F16.E4M3.UNPACK_B R44, R32 ;  /* 0x00000020ff2c723e */ /* 0x000fe200020006ff */
[----:B------:R-:W-:Y:S01]  /*3300*/  HADD2.F32 R46, -RZ, R45.H1_H1 ;  /* 0x3000002dff2e7230 */ /* 0x000fe20000004100 */
[----:B------:R-:W-:Y:S01]  /*3310*/  F2FP.F16.E4M3.UNPACK_B R11, R11 ;  /* 0x0000000bff0b723e */ /* 0x000fe200020006ff */
[----:B------:R-:W-:-:S02]  /*3320*/  HADD2.F32 R33, -RZ, R39.H1_H1 ;  /* 0x30000027ff217230 */ /* 0x000fc40000004100 */
[-C--:B------:R-:W-:Y:S01]  /*3330*/  FMUL.FTZ R32, R40, R79.reuse ;  /* 0x0000004f28207220 */ /* 0x080fe20000410000 */
[----:B------:R-:W-:Y:S02]  /*3340*/  HADD2.F32 R80, -RZ, R47.H1_H1 ;  /* 0x3000002fff507230 */ /* 0x000fe40000004100 */
[C---:B------:R-:W-:Y:S01]  /*3350*/  FMUL.FTZ R81, R41.reuse, R79 ;  /* 0x0000004f29517220 */ /* 0x040fe20000410000 */
[----:B------:R-:W-:Y:S02]  /*3360*/  HADD2.F32 R39, -RZ, R39.H0_H0 ;  /* 0x20000027ff277230 */ /* 0x000fe40000004100 */
[----:B------:R-:W-:Y:S01]  /*3370*/  FFMA.FTZ R79, R41, R46, -R32 ;  /* 0x0000002e294f7223 */ /* 0x000fe20000010820 */
[----:B------:R-:W-:Y:S02]  /*3380*/  HADD2.F32 R32, -RZ, R44.H1_H1 ;  /* 0x3000002cff207230 */ /* 0x000fe40000004100 */
[----:B------:R-:W-:Y:S01]  /*3390*/  FMUL.FTZ R84, R33, R80 ;  /* 0x0000005021547220 */ /* 0x000fe20000410000 */
[----:B------:R-:W-:Y:S01]  /*33a0*/  F2FP.F16.E4M3.UNPACK_B R10, R10 ;  /* 0x0000000aff0a723e */ /* 0x000fe200020006ff */
[----:B------:R-:W-:Y:S01]  /*33b0*/  FMUL.FTZ R80, R39, R80 ;  /* 0x0000005027507220 */ /* 0x000fe20000410000 */
[----:B------:R-:W-:-:S02]  /*33c0*/  HADD2.F32 R78, -RZ, R78.H0_H0 ;  /* 0x2000004eff4e7230 */ /* 0x000fc40000004100 */
[-C--:B------:R-:W-:Y:S01]  /*33d0*/  FFMA.FTZ R84, R39, R32.reuse, -R84 ;  /* 0x0000002027547223 */ /* 0x080fe20000010854 */
[----:B------:R-:W-:Y:S02]  /*33e0*/  HADD2.F32 R47, -RZ, R47.H0_H0 ;  /* 0x2000002fff2f7230 */ /* 0x000fe40000004100 */
[----:B------:R-:W-:Y:S01]  /*33f0*/  FFMA.FTZ R39, R33, R32, R80 ;  /* 0x0000002021277223 */ /* 0x000fe20000010050 */
[--C-:B------:R-:W-:Y:S02]  /*3400*/  HADD2.F32 R32, -RZ, R11.reuse.H0_H0 ;  /* 0x2000000bff207230 */ /* 0x100fe40000004100 */
[----:B------:R-:W-:Y:S01]  /*3410*/  FFMA.FTZ R46, R40, R46, R81 ;  /* 0x0000002e282e7223 */ /* 0x000fe20000010051 */
[----:B------:R-:W-:Y:S01]  /*3420*/  HADD2.F32 R33, -RZ, R11.H1_H1 ;  /* 0x3000000bff217230 */ /* 0x000fe20000004100 */
[----:B------:R-:W-:Y:S01]  /*3430*/  F2FP.SATFINITE.E4M3.F32.PACK_AB_MERGE_C R9, R9, R8, R38 ;  /* 0x000000080909723e */ /* 0x000fe20004807026 */
[--C-:B------:R-:W-:Y:S01]  /*3440*/  HADD2.F32 R11, -RZ, R10.reuse.H0_H0 ;  /* 0x2000000aff0b7230 */ /* 0x100fe20000004100 */
[----:B------:R-:W-:Y:S01]  /*3450*/  F2FP.SATFINITE.E4M3.F32.PACK_AB_MERGE_C R39, R39, R84, RZ ;  /* 0x000000542727723e */ /* 0x000fe200048070ff */
[----:B------:R-:W-:-:S02]  /*3460*/  HADD2.F32 R10, -RZ, R10.H1_H1 ;  /* 0x3000000aff0a7230 */ /* 0x000fc40000004100 */
[-C--:B------:R-:W-:Y:S01]  /*3470*/  FMUL.FTZ R41, R33, R78.reuse ;  /* 0x0000004e21297220 */ /* 0x080fe20000410000 */
[----:B------:R-:W-:Y:S02]  /*3480*/  HADD2.F32 R45, -RZ, R45.H0_H0 ;  /* 0x2000002dff2d7230 */ /* 0x000fe40000004100 */
[----:B------:R-:W-:Y:S01]  /*3490*/  FMUL.FTZ R78, R32, R78 ;  /* 0x0000004e204e7220 */ /* 0x000fe20000410000 */
[----:B------:R-:W-:Y:S02]  /*34a0*/  HADD2.F32 R44, -RZ, R44.H0_H0 ;  /* 0x2000002cff2c7230 */ /* 0x000fe40000004100 */
[-C--:B------:R-:W-:Y:S01]  /*34b0*/  FMUL.FTZ R40, R10, R47.reuse ;  /* 0x0000002f0a287220 */ /* 0x080fe20000410000 */
[----:B------:R-:W-:Y:S01]  /*34c0*/  FMUL.FTZ R47, R11, R47 ;  /* 0x0000002f0b2f7220 */ /* 0x000fe20000410000 */
[-C--:B------:R-:W-:Y:S01]  /*34d0*/  FFMA.FTZ R41, R32, R45.reuse, -R41 ;  /* 0x0000002d20297223 */ /* 0x080fe20000010829 */
[----:B------:R-:W-:Y:S01]  /*34e0*/  FFMA.FTZ R78, R33, R45, R78 ;  /* 0x0000002d214e7223 */ /* 0x000fe2000001004e */
[-C--:B------:R-:W-:Y:S01]  /*34f0*/  FFMA.FTZ R40, R11, R44.reuse, -R40 ;  /* 0x0000002c0b287223 */ /* 0x080fe20000010828 */
[----:B------:R-:W-:Y:S01]  /*3500*/  FFMA.FTZ R47, R10, R44, R47 ;  /* 0x0000002c0a2f7223 */ /* 0x000fe2000001002f */
[----:B------:R-:W-:-:S02]  /*3510*/  F2FP.SATFINITE.E4M3.F32.PACK_AB_MERGE_C R46, R46, R79, RZ ;  /* 0x0000004f2e2e723e */ /* 0x000fc400048070ff */
[----:B------:R-:W-:Y:S02]  /*3520*/  F2FP.SATFINITE.E4M3.F32.PACK_AB_MERGE_C R8, R35, R34, R85 ;  /* 0x000000222308723e */ /* 0x000fe40004807055 */
[----:B------:R-:W-:Y:S02]  /*3530*/  F2FP.SATFINITE.E4M3.F32.PACK_AB_MERGE_C R10, R47, R40, R39 ;  /* 0x000000282f0a723e */ /* 0x000fe40004807027 */
[----:B------:R-:W-:-:S07]  /*3540*/  F2FP.SATFINITE.E4M3.F32.PACK_AB_MERGE_C R11, R78, R41, R46 ;  /* 0x000000294e0b723e */ /* 0x000fce000480702e */
.L_x_310:
[----:B------:R-:W-:Y:S05]  /*3550*/  BSYNC B2 ;  /* 0x0000000000027941 */ /* 0x000fea0003800000 */
.L_x_309:
[----:B--2---:R2:W-:Y:S02]  /*3560*/  STG.E.128 desc[UR40][R36.64+0x20], R8 ;  /* 0x0000200824007986 */ /* 0x0045e4000c101d28 */
.L_x_308:
[----:B------:R-:W-:Y:S05]  /*3570*/  BSYNC B1 ;  /* 0x0000000000017941 */ /* 0x000fea0003800000 */
.L_x_307:
[----:B------:R-:W-:Y:S05]  /*3580*/  @P1 BRA `(.L_x_302) ;  /* 0x0000002800a01947 */ /* 0x000fea0003800000 */
[----:B-12---:R1:W2:Y:S01]  /*3590*/  LDS.128 R8, [R90+0x15800] ;  /* 0x015800005a087984 */ /* 0x0062a20000000c00 */
[----:B------:R-:W-:Y:S01]  /*35a0*/  VIADD R32, R16, 0x20 ;  /* 0x0000002010207836 */ /* 0x000fe20000000000 */
[----:B------:R-:W-:Y:S04]  /*35b0*/  BSSY B1, `(.L_x_311) ;  /* 0x000006a000017945 */ /* 0x000fe80003800000 */
[----:B------:R-:W-:-:S13]  /*35c0*/  ISETP.GE.AND P4, PT, R32, R93, PT ;  /* 0x0000005d2000720c */ /* 0x000fda0003f86270 */
[----:B-1----:R-:W-:Y:S05]  /*35d0*/  @P4 BRA `(.L_x_312) ;  /* 0x00000004009c4947 */ /* 0x002fea0003800000 */
[----:B------:R-:W-:Y:S02]  /*35e0*/  SHF.R.U32.HI R12, RZ, 0x8, R13 ;  /* 0x00000008ff0c7819 */ /* 0x000fe4000001160d */
[--C-:B------:R-:W-:Y:S02]  /*35f0*/  SHF.R.U32.HI R14, RZ, 0x8, R15.reuse ;  /* 0x00000008ff0e7819 */ /* 0x100fe4000001160f */
[----:B------:R-:W-:Y:S01]  /*3600*/  SHF.R.U32.HI R32, RZ, 0x10, R15 ;  /* 0x00000010ff207819 */ /* 0x000fe2000001160f */
[----:B------:R-:W-:Y:S01]  /*3610*/  IMAD.SHL.U32 R12, R12, 0x100, RZ ;  /* 0x000001000c0c7824 */ /* 0x000fe200078e00ff */
[----:B------:R-:W-:Y:S01]  /*3620*/  SHF.R.U32.HI R34, RZ, 0x10, R13 ;  /* 0x00000010ff227819 */ /* 0x000fe2000001160d */
[----:B------:R-:W-:Y:S01]  /*3630*/  IMAD.SHL.U32 R14, R14, 0x100, RZ ;  /* 0x000001000e0e7824 */ /* 0x000fe200078e00ff */
[----:B------:R-:W-:Y:S01]  /*3640*/  LOP3.LUT R33, R13, 0xff0000ff, RZ, 0xc0, !PT ;  /* 0xff0000ff0d217812 */ /* 0x000fe200078ec0ff */
[----:B--2---:R-:W-:Y:S01]  /*3650*/  IMAD.MOV.U32 R13, RZ, RZ, R8 ;  /* 0x000000ffff0d7224 */ /* 0x004fe200078e0008 */
[----:B------:R-:W-:-:S02]  /*3660*/  LOP3.LUT R15, R15, 0xff0000ff, RZ, 0xc0, !PT ;  /* 0xff0000ff0f0f7812 */ /* 0x000fc400078ec0ff */
[----:B------:R-:W-:Y:S01]  /*3670*/  LOP3.LUT R33, R33, 0xff00, R12, 0xf8, !PT ;  /* 0x0000ff0021217812 */ /* 0x000fe200078ef80c */
[----:B------:R-:W-:Y:S01]  /*3680*/  IMAD.U32 R12, R34, 0x10000, RZ ;  /* 0x00010000220c7824 */ /* 0x000fe200078e00ff */
[----:B------:R-:W-:Y:S01]  /*3690*/  LOP3.LUT R35, R15, 0xff00, R14, 0xf8, !PT ;  /* 0x0000ff000f237812 */ /* 0x000fe200078ef80e */
[----:B------:R-:W-:Y:S01]  /*36a0*/  IMAD.U32 R14, R32, 0x10000, RZ ;  /* 0x00010000200e7824 */ /* 0x000fe200078e00ff */
[----:B------:R-:W-:Y:S02]  /*36b0*/  F2FP.F16.E4M3.UNPACK_B R8, R9 ;  /* 0x00000009ff08723e */ /* 0x000fe400020006ff */
[----:B------:R-:W-:Y:S02]  /*36c0*/  F2FP.F16.E4M3.UNPACK_B R15, R43.H1 ;  /* 0x0000002bff0f723e */ /* 0x000fe400030006ff */
[----:B------:R-:W-:Y:S02]  /*36d0*/  LOP3.LUT R12, R33, 0xff0000, R12, 0xf8, !PT ;  /* 0x00ff0000210c7812 */ /* 0x000fe400078ef80c */
[----:B------:R-:W-:Y:S01]  /*36e0*/  LOP3.LUT R38, R35, 0xff0000, R14, 0xf8, !PT ;  /* 0x00ff000023267812 */ /* 0x000fe200078ef80e */
[--C-:B------:R-:W-:Y:S01]  /*36f0*/  HADD2.F32 R14, -RZ, R8.reuse.H1_H1 ;  /* 0x30000008ff0e7230 */ /* 0x100fe20000004100 */
[----:B------:R-:W-:Y:S01]  /*3700*/  F2FP.F16.E4M3.UNPACK_B R33, R42.H1 ;  /* 0x0000002aff21723e */ /* 0x000fe200030006ff */
[--C-:B------:R-:W-:Y:S01]  /*3710*/  HADD2.F32 R39, -RZ, R15.reuse.H0_H0 ;  /* 0x2000000fff277230 */ /* 0x100fe20000004100 */
[----:B------:R-:W-:Y:S01]  /*3720*/  F2FP.F16.E4M3.UNPACK_B R9, R9.H1 ;  /* 0x00000009ff09723e */ /* 0x000fe200030006ff */
[----:B------:R-:W-:Y:S01]  /*3730*/  HADD2.F32 R8, -RZ, R8.H0_H0 ;  /* 0x20000008ff087230 */ /* 0x000fe20000004100 */
[----:B------:R-:W-:Y:S01]  /*3740*/  F2FP.F16.E4M3.UNPACK_B R43, R43 ;  /* 0x0000002bff2b723e */ /* 0x000fe200020006ff */
[----:B------:R-:W-:-:S02]  /*3750*/  HADD2.F32 R34, -RZ, R15.H1_H1 ;  /* 0x3000000fff227230 */ /* 0x000fc40000004100 */
[-C--:B------:R-:W-:Y:S01]  /*3760*/  FMUL.FTZ R41, R14, R39.reuse ;  /* 0x000000270e297220 */ /* 0x080fe20000410000 */
[----:B------:R-:W-:Y:S01]  /*3770*/  HADD2.F32 R35, -RZ, R33.H0_H0 ;  /* 0x20000021ff237230 */ /* 0x000fe20000004100 */
[----:B------:R-:W-:Y:S01]  /*3780*/  F2FP.F16.E4M3.UNPACK_B R42, R42 ;  /* 0x0000002aff2a723e */ /* 0x000fe200020006ff */
[--C-:B------:R-:W-:Y:S02]  /*3790*/  HADD2.F32 R32, -RZ, R9.reuse.H1_H1 ;  /* 0x30000009ff207230 */ /* 0x100fe40000004100 */
[----:B------:R-:W-:Y:S02]  /*37a0*/  HADD2.F32 R15, -RZ, R9.H0_H0 ;  /* 0x20000009ff0f7230 */ /* 0x000fe40000004100 */
[----:B------:R-:W-:Y:S01]  /*37b0*/  FMUL.FTZ R9, R8, R39 ;  /* 0x0000002708097220 */ /* 0x000fe20000410000 */
[----:B------:R-:W-:Y:S02]  /*37c0*/  HADD2.F32 R33, -RZ, R33.H1_H1 ;  /* 0x30000021ff217230 */ /* 0x000fe40000004100 */
[-C--:B------:R-:W-:Y:S01]  /*37d0*/  FMUL.FTZ R40, R32, R34.reuse ;  /* 0x0000002220287220 */ /* 0x080fe20000410000 */
[-C--:B------:R-:W-:Y:S01]  /*37e0*/  FFMA.FTZ R8, R8, R35.reuse, -R41 ;  /* 0x0000002308087223 */ /* 0x080fe20000010829 */
[----:B------:R-:W-:Y:S01]  /*37f0*/  FFMA.FTZ R9, R14, R35, R9 ;  /* 0x000000230e097223 */ /* 0x000fe20000010009 */
[C---:B------:R-:W-:Y:S01]  /*3800*/  FMUL.FTZ R39, R15.reuse, R34 ;  /* 0x000000220f277220 */ /* 0x040fe20000410000 */
[----:B------:R-:W-:Y:S01]  /*3810*/  F2FP.F16.E4M3.UNPACK_B R14, R13.H1 ;  /* 0x0000000dff0e723e */ /* 0x000fe200030006ff */
[----:B------:R-:W-:Y:S01]  /*3820*/  FFMA.FTZ R41, R15, R33, -R40 ;  /* 0x000000210f297223 */ /* 0x000fe20000010828 */
[----:B------:R-:W-:Y:S01]  /*3830*/  F2FP.F16.E4M3.UNPACK_B R13, R13 ;  /* 0x0000000dff0d723e */ /* 0x000fe200020006ff */
[----:B------:R-:W-:Y:S01]  /*3840*/  FFMA.FTZ R44, R32, R33, R39 ;  /* 0x00000021202c7223 */ /* 0x000fe20000010027 */
[----:B------:R-:W-:-:S02]  /*3850*/  HADD2.F32 R34, -RZ, R43.H1_H1 ;  /* 0x3000002bff227230 */ /* 0x000fc40000004100 */
[--C-:B------:R-:W-:Y:S02]  /*3860*/  HADD2.F32 R15, -RZ, R14.reuse.H0_H0 ;  /* 0x2000000eff0f7230 */ /* 0x100fe40000004100 */
[----:B------:R-:W-:Y:S01]  /*3870*/  HADD2.F32 R32, -RZ, R14.H1_H1 ;  /* 0x3000000eff207230 */ /* 0x000fe20000004100 */
[----:B------:R-:W-:Y:S01]  /*3880*/  F2FP.SATFINITE.E4M3.F32.PACK_AB_MERGE_C R47, R44, R41, RZ ;  /* 0x000000292c2f723e */ /* 0x000fe200048070ff */
[----:B------:R-:W-:Y:S02]  /*3890*/  HADD2.F32 R14, -RZ, R13.H0_H0 ;  /* 0x2000000dff0e7230 */ /* 0x000fe40000004100 */
[-C--:B------:R-:W-:Y:S01]  /*38a0*/  FMUL.FTZ R39, R15, R34.reuse ;  /* 0x000000220f277220 */ /* 0x080fe20000410000 */
[----:B------:R-:W-:Y:S02]  /*38b0*/  HADD2.F32 R33, -RZ, R42.H1_H1 ;  /* 0x3000002aff217230 */ /* 0x000fe40000004100 */
[----:B------:R-:W-:Y:S01]  /*38c0*/  FMUL.FTZ R40, R32, R34 ;  /* 0x0000002220287220 */ /* 0x000fe20000410000 */
[----:B------:R-:W-:Y:S01]  /*38d0*/  HADD2.F32 R43, -RZ, R43.H0_H0 ;  /* 0x2000002bff2b7230 */ /* 0x000fe20000004100 */
[----:B------:R-:W-:Y:S01]  /*38e0*/  F2FP.SATFINITE.E4M3.F32.PACK_AB_MERGE_C R9, R9, R8, R47 ;  /* 0x000000080909723e */ /* 0x000fe2000480702f */
[----:B------:R-:W-:-:S02]  /*38f0*/  HADD2.F32 R13, -RZ, R13.H1_H1 ;  /* 0x3000000dff0d7230 */ /* 0x000fc40000004100 */
[-C--:B------:R-:W-:Y:S01]  /*3900*/  FFMA.FTZ R40, R15, R33.reuse, -R40 ;  /* 0x000000210f287223 */ /* 0x080fe20000010828 */
[----:B------:R-:W-:Y:S02]  /*3910*/  HADD2.F32 R42, -RZ, R42.H0_H0 ;  /* 0x2000002aff2a7230 */ /* 0x000fe40000004100 */
[----:B------:R-:W-:Y:S01]  /*3920*/  FFMA.FTZ R39, R32, R33, R39 ;  /* 0x0000002120277223 */ /* 0x000fe20000010027 */
[CC--:B------:R-:W-:Y:S01]  /*3930*/  FMUL.FTZ R34, R14.reuse, R43.reuse ;  /* 0x0000002b0e227220 */ /* 0x0c0fe20000410000 */
[----:B------:R-:W-:Y:S01]  /*3940*/  FMUL.FTZ R35, R13, R43 ;  /* 0x0000002b0d237220 */ /* 0x000fe20000410000 */
[----:B------:R-:W-:Y:S02]  /*3950*/  F2FP.F16.E4M3.UNPACK_B R33, R12 ;  /* 0x0000000cff21723e */ /* 0x000fe400020006ff */
[----:B------:R-:W-:Y:S01]  /*3960*/  F2FP.SATFINITE.E4M3.F32.PACK_AB_MERGE_C R46, R39, R40, RZ ;  /* 0x00000028272e723e */ /* 0x000fe200048070ff */
[-C--:B------:R-:W-:Y:S01]  /*3970*/  FFMA.FTZ R43, R14, R42.reuse, -R35 ;  /* 0x0000002a0e2b7223 */ /* 0x080fe20000010823 */
[----:B------:R-:W-:Y:S01]  /*3980*/  F2FP.F16.E4M3.UNPACK_B R14, R11.H1 ;  /* 0x0000000bff0e723e */ /* 0x000fe200030006ff */
[----:B------:R-:W-:Y:S01]  /*3990*/  FFMA.FTZ R42, R13, R42, R34 ;  /* 0x0000002a0d2a7223 */ /* 0x000fe20000010022 */
[----:B------:R-:W-:-:S02]  /*39a0*/  F2FP.F16.E4M3.UNPACK_B R39, R38.H1 ;  /* 0x00000026ff27723e */ /* 0x000fc400030006ff */
[----:B------:R-:W-:Y:S01]  /*39b0*/  F2FP.F16.E4M3.UNPACK_B R34, R12.H1 ;  /* 0x0000000cff22723e */ /* 0x000fe200030006ff */
[--C-:B------:R-:W-:Y:S01]  /*39c0*/  HADD2.F32 R32, -RZ, R14.reuse.H1_H1 ;  /* 0x3000000eff207230 */ /* 0x100fe20000004100 */
[----:B------:R-:W-:Y:S01]  /*39d0*/  F2FP.F16.E4M3.UNPACK_B R13, R10.H1 ;  /* 0x0000000aff0d723e */ /* 0x000fe200030006ff */
[----:B------:R-:W-:Y:S01]  /*39e0*/  HADD2.F32 R41, -RZ, R39.H1_H1 ;  /* 0x30000027ff297230 */ /* 0x000fe20000004100 */
[----:B------:R-:W-:Y:S01]  /*39f0*/  F2FP.F16.E4M3.UNPACK_B R38, R38 ;  /* 0x00000026ff26723e */ /* 0x000fe200020006ff */
[----:B------:R-:W-:Y:S01]  /*3a00*/  HADD2.F32 R15, -RZ, R14.H0_H0 ;  /* 0x2000000eff0f7230 */ /* 0x000fe20000004100 */
[----:B------:R-:W-:Y:S01]  /*3a10*/  F2FP.F16.E4M3.UNPACK_B R11, R11 ;  /* 0x0000000bff0b723e */ /* 0x000fe200020006ff */
[----:B------:R-:W-:Y:S02]  /*3a20*/  HADD2.F32 R35, -RZ, R34.H1_H1 ;  /* 0x30000022ff237230 */ /* 0x000fe40000004100 */
[----:B------:R-:W-:Y:S01]  /*3a30*/  FMUL.FTZ R12, R32, R41 ;  /* 0x00000029200c7220 */ /* 0x000fe20000410000 */
[----:B------:R-:W-:-:S02]  /*3a40*/  HADD2.F32 R14, -RZ, R13.H1_H1 ;  /* 0x3000000dff0e7230 */ /* 0x000fc40000004100 */
[C---:B------:R-:W-:Y:S01]  /*3a50*/  FMUL.FTZ R41, R15.reuse, R41 ;  /* 0x000000290f297220 */ /* 0x040fe20000410000 */
[----:B------:R-:W-:Y:S02]  /*3a60*/  HADD2.F32 R40, -RZ, R38.H1_H1 ;  /* 0x30000026ff287230 */ /* 0x000fe40000004100 */
[-C--:B------:R-:W-:Y:S01]  /*3a70*/  FFMA.FTZ R45, R15, R35.reuse, -R12 ;  /* 0x000000230f2d7223 */ /* 0x080fe2000001080c */
[----:B------:R-:W-:Y:S01]  /*3a80*/  HADD2.F32 R13, -RZ, R13.H0_H0 ;  /* 0x2000000dff0d7230 */ /* 0x000fe20000004100 */
[----:B------:R-:W-:Y:S01]  /*3a90*/  F2FP.F16.E4M3.UNPACK_B R10, R10 ;  /* 0x0000000aff0a723e */ /* 0x000fe200020006ff */
[----:B------:R-:W-:Y:S02]  /*3aa0*/  HADD2.F32 R12, -RZ, R33.H1_H1 ;  /* 0x30000021ff0c7230 */ /* 0x000fe40000004100 */
[-C--:B------:R-:W-:Y:S01]  /*3ab0*/  FMUL.FTZ R44, R14, R40.reuse ;  /* 0x000000280e2c7220 */ /* 0x080fe20000410000 */
[----:B------:R-:W-:Y:S02]  /*3ac0*/  HADD2.F32 R39, -RZ, R39.H0_H0 ;  /* 0x20000027ff277230 */ /* 0x000fe40000004100 */
[C---:B------:R-:W-:Y:S01]  /*3ad0*/  FMUL.FTZ R15, R13.reuse, R40 ;  /* 0x000000280d0f7220 */ /* 0x040fe20000410000 */
[----:B------:R-:W-:Y:S01]  /*3ae0*/  FFMA.FTZ R40, R32, R35, R41 ;  /* 0x0000002320287223 */ /* 0x000fe20000010029 */
[----:B------:R-:W-:Y:S01]  /*3af0*/  FFMA.FTZ R44, R13, R12, -R44 ;  /* 0x0000000c0d2c7223 */ /* 0x000fe2000001082c */
[----:B------:R-:W-:-:S02]  /*3b00*/  HADD2.F32 R13, -RZ, R11.H1_H1 ;  /* 0x3000000bff0d7230 */ /* 0x000fc40000004100 */
[----:B------:R-:W-:Y:S01]  /*3b10*/  FFMA.FTZ R35, R14, R12, R15 ;  /* 0x0000000c0e237223 */ /* 0x000fe2000001000f */
[----:B------:R-:W-:Y:S01]  /*3b20*/  HADD2.F32 R12, -RZ, R11.H0_H0 ;  /* 0x2000000bff0c7230 */ /* 0x000fe20000004100 */
[----:B------:R-:W-:Y:S01]  /*3b30*/  F2FP.SATFINITE.E4M3.F32.PACK_AB_MERGE_C R40, R40, R45, RZ ;  /* 0x0000002d2828723e */ /* 0x000fe200048070ff */
[--C-:B------:R-:W-:Y:S02]  /*3b40*/  HADD2.F32 R11, -RZ, R10.reuse.H0_H0 ;  /* 0x2000000aff0b7230 */ /* 0x100fe40000004100 */
[-C--:B------:R-:W-:Y:S01]  /*3b50*/  FMUL.FTZ R41, R13, R39.reuse ;  /* 0x000000270d297220 */ /* 0x080fe20000410000 */
[----:B------:R-:W-:Y:S02]  /*3b60*/  HADD2.F32 R10, -RZ, R10.H1_H1 ;  /* 0x3000000aff0a7230 */ /* 0x000fe40000004100 */
[----:B------:R-:W-:Y:S01]  /*3b70*/  FMUL.FTZ R32, R12, R39 ;  /* 0x000000270c207220 */ /* 0x000fe20000410000 */
[----:B------:R-:W-:Y:S01]  /*3b80*/  HADD2.F32 R38, -RZ, R38.H0_H0 ;  /* 0x20000026ff267230 */ /* 0x000fe20000004100 */
[----:B------:R-:W-:Y:S01]  /*3b90*/  F2FP.SATFINITE.E4M3.F32.PACK_AB_MERGE_C R35, R35, R44, RZ ;  /* 0x0000002c2323723e */ /* 0x000fe200048070ff */
[----:B------:R-:W-:Y:S01]  /*3ba0*/  HADD2.F32 R34, -RZ, R34.H0_H0 ;  /* 0x20000022ff227230 */ /* 0x000fe20000004100 */
[----:B------:R-:W-:Y:S01]  /*3bb0*/  F2FP.SATFINITE.E4M3.F32.PACK_AB_MERGE_C R8, R42, R43, R46 ;  /* 0x0000002b2a08723e */ /* 0x000fe2000480702e */
[----:B------:R-:W-:-:S02]  /*3bc0*/  HADD2.F32 R33, -RZ, R33.H0_H0 ;  /* 0x20000021ff217230 */ /* 0x000fc40000004100 */
[-C--:B------:R-:W-:Y:S01]  /*3bd0*/  FMUL.FTZ R14, R10, R38.reuse ;  /* 0x000000260a0e7220 */ /* 0x080fe20000410000 */
[----:B------:R-:W-:Y:S01]  /*3be0*/  FMUL.FTZ R15, R11, R38 ;  /* 0x000000260b0f7220 */ /* 0x000fe20000410000 */
[-C--:B------:R-:W-:Y:S01]  /*3bf0*/  FFMA.FTZ R41, R12, R34.reuse, -R41 ;  /* 0x000000220c297223 */ /* 0x080fe20000010829 */
[----:B------:R-:W-:Y:S01]  /*3c00*/  FFMA.FTZ R32, R13, R34, R32 ;  /* 0x000000220d207223 */ /* 0x000fe20000010020 */
[-C--:B------:R-:W-:Y:S01]  /*3c10*/  FFMA.FTZ R14, R11, R33.reuse, -R14 ;  /* 0x000000210b0e7223 */ /* 0x080fe2000001080e */
[----:B------:R-:W-:-:S03]  /*3c20*/  FFMA.FTZ R15, R10, R33, R15 ;  /* 0x000000210a0f7223 */ /* 0x000fc6000001000f */
[----:B------:R-:W-:Y:S02]  /*3c30*/  F2FP.SATFINITE.E4M3.F32.PACK_AB_MERGE_C R11, R32, R41, R40 ;  /* 0x00000029200b723e */ /* 0x000fe40004807028 */
[----:B------:R-:W-:-:S07]  /*3c40*/  F2FP.SATFINITE.E4M3.F32.PACK_AB_MERGE_C R10, R15, R14, R35 ;  /* 0x0000000e0f0a723e */ /* 0x000fce0004807023 */
.L_x_312:
[----:B------:R-:W-:Y:S05]  /*3c50*/  BSYNC B1 ;  /* 0x0000000000017941 */ /* 0x000fea0003800000 */
.L_x_311:
[----:B--2---:R3:W-:Y:S01]  /*3c60*/  STG.E.128 desc[UR40][R36.64+0x40], R8 ;  /* 0x0000400824007986 */ /* 0x0047e2000c101d28 */
[----:B------:R-:W-:Y:S05]  /*3c70*/  BRA `(.L_x_302) ;  /* 0x0000002000e47947 */ /* 0x000fea0003800000 */
.L_x_296:
[----:B------:R-:W-:Y:S01]  /*3c80*/  ISETP.GE.AND P4, PT, R152, R91, PT ;  /* 0x0000005b9800720c */ /* 0x000fe20003f86270 */
[----:B------:R-:W-:Y:S01]  /*3c90*/  BSSY B1, `(.L_x_313) ;  /* 0x000001a000017945 */ /* 0x000fe20003800000 */
[----:B------:R-:W-:Y:S02]  /*3ca0*/  CS2R R10, SRZ ;  /* 0x00000000000a7805 */ /* 0x000fe4000001ff00 */
[----:B------:R-:W-:Y:S02]  /*3cb0*/  CS2R R8, SRZ ;  /* 0x0000000000087805 */ /* 0x000fe4000001ff00 */
[----:B------:R-:W-:Y:S02]  /*3cc0*/  CS2R R14, SRZ ;  /* 0x00000000000e7805 */ /* 0x000fe4000001ff00 */
[----:B------:R-:W-:Y:S02]  /*3cd0*/  CS2R R12, SRZ ;  /* 0x00000000000c7805 */ /* 0x000fe4000001ff00 */
[----:B------:R-:W-:-:S02]  /*3ce0*/  CS2R R34, SRZ ;  /* 0x0000000000227805 */ /* 0x000fc4000001ff00 */
[----:B------:R-:W-:Y:S02]  /*3cf0*/  CS2R R32, SRZ ;  /* 0x0000000000207805 */ /* 0x000fe4000001ff00 */
[----:B------:R-:W-:Y:S02]  /*3d00*/  CS2R R38, SRZ ;  /* 0x0000000000267805 */ /* 0x000fe4000001ff00 */
[----:B------:R-:W-:Y:S01]  /*3d10*/  CS2R R36, SRZ ;  /* 0x0000000000247805 */ /* 0x000fe2000001ff00 */
[----:B------:R-:W-:Y:S06]  /*3d20*/  @P4 BRA `(.L_x_314) ;  /* 0x0000000000404947 */ /* 0x000fec0003800000 */
[----:B------:R-:W-:Y:S01]  /*3d30*/  ULDC.64 UR4, c[0x0][0x3c8] ;  /* 0x0000f20000047ab9 */ /* 0x000fe20000000a00 */
[----:B------:R-:W-:Y:S01]  /*3d40*/  ULDC.64 UR6, c[0x0][0x3e0] ;  /* 0x0000f80000067ab9 */ /* 0x000fe20000000a00 */
[----:B------:R-:W-:Y:S02]  /*3d50*/  IADD3 R44, P3, P5, R54, UR4, R44 ;  /* 0x00000004362c7c10 */ /* 0x000fe4000fd7e02c */
[----:B------:R-:W-:Y:S02]  /*3d60*/  CS2R R10, SRZ ;  /* 0x00000000000a7805 */ /* 0x000fe4000001ff00 */
[----:B------:R-:W-:Y:S02]  /*3d70*/  CS2R R8, SRZ ;  /* 0x0000000000087805 */ /* 0x000fe4000001ff00 */
[----:B------:R-:W-:Y:S02]  /*3d80*/  CS2R R34, SRZ ;  /* 0x0000000000227805 */ /* 0x000fe4000001ff00 */
[----:B------:R-:W-:-:S02]  /*3d90*/  IADD3.X R45, R21, UR5, R46, P3, P5 ;  /* 0x00000005152d7c10 */ /* 0x000fc40009fea42e */
[----:B------:R-:W-:Y:S02]  /*3da0*/  CS2R R32, SRZ ;  /* 0x0000000000207805 */ /* 0x000fe4000001ff00 */
[----:B------:R-:W-:-:S04]  /*3db0*/  IADD3 R42, P3, P5, R50, UR6, R42 ;  /* 0x00000006322a7c10 */ /* 0x000fc8000fd7e02a */
[----:B------:R-:W-:Y:S02]  /*3dc0*/  IADD3.X R43, R5, UR7, R47, P3, P5 ;  /* 0x00000007052b7c10 */ /* 0x000fe40009fea42f */
[-C--:B------:R-:W-:Y:S02]  /*3dd0*/  ISETP.GE.AND P3, PT, R22, R93.reuse, PT ;  /* 0x0000005d1600720c */ /* 0x080fe40003f66270 */
[----:B------:R-:W-:-:S11]  /*3de0*/  ISETP.GE.AND P5, PT, R156, R93, PT ;  /* 0x0000005d9c00720c */ /* 0x000fd60003fa6270 */
[----:B------:R0:W5:Y:S04]  /*3df0*/  @!P3 LDG.E.128 R12, desc[UR40][R44.64] ;  /* 0x000000282c0cb981 */ /* 0x000168000c1e1d00 */
[----:B------:R0:W5:Y:S04]  /*3e00*/  @!P5 LDG.E.128 R8, desc[UR40][R44.64+0x20] ;  /* 0x000020282c08d981 */ /* 0x000168000c1e1d00 */
[----:B------:R0:W5:Y:S04]  /*3e10*/  @!P3 LDG.E.128 R36, desc[UR40][R42.64] ;  /* 0x000000282a24b981 */ /* 0x000168000c1e1d00 */
[----:B------:R0:W5:Y:S02]  /*3e20*/  @!P5 LDG.E.128 R32, desc[UR40][R42.64+0x20] ;  /* 0x000020282a20d981 */ /* 0x000164000c1e1d00 */
.L_x_314:
[----:B------:R-:W-:Y:S05]  /*3e30*/  BSYNC B1 ;  /* 0x0000000000017941 */ /* 0x000fea0003800000 */
.L_x_313:
[----:B------:R-:W-:Y:S01]  /*3e40*/  ISETP.NE.AND P3, PT, R155, 0x3, PT ;  /* 0x000000039b00780c */ /* 0x000fe20003f65270 */
[----:B-----5:R-:W-:Y:S02]  /*3e50*/  IMAD.MOV.U32 R94, RZ, RZ, R10 ;  /* 0x000000ffff5e7224 */ /* 0x020fe400078e000a */
[----:B------:R-:W-:Y:S02]  /*3e60*/  IMAD.MOV.U32 R95, RZ, RZ, R8 ;  /* 0x000000ffff5f7224 */ /* 0x000fe400078e0008 */
[----:B------:R-:W-:Y:S02]  /*3e70*/  IMAD.MOV.U32 R102, RZ, RZ, R14 ;  /* 0x000000ffff667224 */ /* 0x000fe400078e000e */
[----:B------:R-:W-:Y:S02]  /*3e80*/  IMAD.MOV.U32 R104, RZ, RZ, R12 ;  /* 0x000000ffff687224 */ /* 0x000fe400078e000c */
[----:B------:R-:W-:Y:S02]  /*3e90*/  IMAD.MOV.U32 R96, RZ, RZ, R34 ;  /* 0x000000ffff607224 */ /* 0x000fe400078e0022 */
[----:B------:R-:W-:-:S02]  /*3ea0*/  IMAD.MOV.U32 R97, RZ, RZ, R32 ;  /* 0x000000ffff617224 */ /* 0x000fc400078e0020 */
[----:B------:R-:W-:Y:S02]  /*3eb0*/  IMAD.MOV.U32 R101, RZ, RZ, R38 ;  /* 0x000000ffff657224 */ /* 0x000fe400078e0026 */
[----:B------:R-:W-:Y:S01]  /*3ec0*/  IMAD.MOV.U32 R103, RZ, RZ, R36 ;  /* 0x000000ffff677224 */ /* 0x000fe200078e0024 */
[----:B------:R-:W-:Y:S06]  /*3ed0*/  @!P3 BRA `(.L_x_315) ;  /* 0x000000000004b947 */ /* 0x000fec0003800000 */
[----:B------:R-:W-:Y:S01]  /*3ee0*/  BPT.TRAP 0x1 ;  /* 0x000000040000795c */ /* 0x000fe20000300000 */
.L_x_315:
[----:B------:R-:W-:Y:S01]  /*3ef0*/  IMAD R89, R19, 0x8, R18 ;  /* 0x0000000813597824 */ /* 0x000fe200078e0212 */
[----:B------:R-:W-:Y:S01]  /*3f00*/  SHF.L.U32 R92, R153, 0x1f, RZ ;  /* 0x0000001f995c7819 */ /* 0x000fe200000006ff */
[----:B------:R-:W-:Y:S03]  /*3f10*/  BSSY B1, `(.L_x_316) ;  /* 0x0000003000017945 */ /* 0x000fe60003800000 */
[----:B------:R-:W1:Y:S02]  /*3f20*/  SYNCS.PHASECHK.TRANS64.TRYWAIT P5, [R89+URZ+0x19c90], R92 ;  /* 0x019c905c590075a7 */ /* 0x000e6400080a017f */
[----:B-1----:R-:W-:Y:S05]  /*3f30*/  @!P5 BRA `(.L_x_317) ;  /* 0x0000013400d4d947 */ /* 0x002fea0003800000 */
.L_x_541:
[----:B------:R-:W-:Y:S05]  /*3f40*/  BSYNC B1 ;  /* 0x0000000000017941 */ /* 0x000fea0003800000 */
.L_x_316:
[----:B------:R-:W-:Y:S05]  /*3f50*/  @P4 BRA `(.L_x_302) ;  /* 0x00000020002c4947 */ /* 0x000fea0003800000 */
[----:B------:R-:W2:Y:S01]  /*3f60*/  LDC R98, c[0x0][0x2e4] ;  /* 0x0000b900ff627b82 */ /* 0x000ea20000000800 */
[----:B------:R-:W-:Y:S01]  /*3f70*/  ISETP.NE.AND P4, PT, R62, RZ, PT ;  /* 0x000000ff3e00720c */ /* 0x000fe20003f85270 */
[----:B------:R-:W-:Y:S01]  /*3f80*/  ULDC.64 UR4, c[0x0][0x2f0] ;  /* 0x0000bc0000047ab9 */ /* 0x000fe20000000a00 */
[----:B0-----:R-:W-:Y:S01]  /*3f90*/  SHF.R.S32.HI R42, RZ, 0x1f, R152 ;  /* 0x0000001fff2a7819 */ /* 0x001fe20000011498 */
[----:B------:R-:W-:Y:S01]  /*3fa0*/  IMAD.MOV.U32 R80, RZ, RZ, R40 ;  /* 0x000000ffff507224 */ /* 0x000fe200078e0028 */
[----:B------:R-:W-:Y:S03]  /*3fb0*/  BSSY B1, `(.L_x_318) ;  /* 0x00000f9000017945 */ /* 0x000fe60003800000 */
[----:B------:R-:W-:Y:S02]  /*3fc0*/  IMAD R41, R42, UR4, RZ ;  /* 0x000000042a297c24 */ /* 0x000fe4000f8e02ff */
[----:B------:R-:W-:-:S04]  /*3fd0*/  IMAD.WIDE.U32 R80, R152, UR4, R80 ;  /* 0x0000000498507c25 */ /* 0x000fc8000f8e0050 */
[----:B------:R-:W-:-:S04]  /*3fe0*/  IMAD R41, R152, UR5, R41 ;  /* 0x0000000598297c24 */ /* 0x000fc8000f8e0229 */
[----:B------:R-:W-:Y:S02]  /*3ff0*/  IMAD.IADD R99, R41, 0x1, R81 ;  /* 0x0000000129637824 */ /* 0x000fe400078e0251 */
[----:B--2---:R-:W-:Y:S01]  /*4000*/  IMAD.IADD R100, R98, 0x1, -R63 ;  /* 0x0000000162647824 */ /* 0x004fe200078e0a3f */
[----:B------:R-:W-:Y:S06]  /*4010*/  @!P4 BRA `(.L_x_319) ;  /* 0x0000000c00c8c947 */ /* 0x000fec0003800000 */
[----:B------:R-:W2:Y:S04]  /*4020*/  LDL R46, [R1] ;  /* 0x00000000012e7983 */ /* 0x000ea80000100800 */
[----:B------:R-:W3:Y:S04]  /*4030*/  LDL R45, [R1+0x50] ;  /* 0x00005000012d7983 */ /* 0x000ee80000100800 */
[----:B------:R-:W4:Y:S01]  /*4040*/  LDL R43, [R1+0x4] ;  /* 0x00000400012b7983 */ /* 0x000f220000100800 */
[----:B------:R-:W-:Y:S01]  /*4050*/  SEL R40, R63, R100, !P0 ;  /* 0x000000643f287207 */ /* 0x000fe20004000000 */
[----:B------:R-:W-:Y:S01]  /*4060*/  BSSY B2, `(.L_x_320) ;  /* 0x00000eb000027945 */ /* 0x000fe20003800000 */
[----:B------:R-:W-:-:S02]  /*4070*/  IADD3 R87, P4, P5, R60, R80, R20 ;  /* 0x000000503c577210 */ /* 0x000fc40007d9e014 */
[----:B------:R-:W-:Y:S02]  /*4080*/  SHF.R.S32.HI R41, RZ, 0x1f, R40 ;  /* 0x0000001fff297819 */ /* 0x000fe40000011428 */
[----:B------:R-:W-:Y:S02]  /*4090*/  IADD3.X R44, R82, R99, R4, P4, P5 ;  /* 0x00000063522c7210 */ /* 0x000fe400027ea404 */
[----:B------:R-:W-:-:S04]  /*40a0*/  LEA.HI R41, R41, R40, RZ, 0x5 ;  /* 0x0000002829297211 */ /* 0x000fc800078f28ff */
[----:B------:R-:W-:-:S04]  /*40b0*/  SHF.R.S32.HI R40, RZ, 0x5, R41 ;  /* 0x00000005ff287819 */ /* 0x000fc80000011429 */
[----:B------:R-:W-:-:S05]  /*40c0*/  LEA.HI.SX32 R40, R75, R40, 0x1c ;  /* 0x000000284b287211 */ /* 0x000fca00078fe2ff */
[C---:B------:R-:W-:Y:S01]  /*40d0*/  IMAD.SHL.U32 R41, R40.reuse, 0x10, RZ ;  /* 0x0000001028297824 */ /* 0x040fe200078e00ff */
[----:B------:R-:W-:-:S04]  /*40e0*/  LEA.HI R40, R40, R40, RZ, 0x1 ;  /* 0x0000002828287211 */ /* 0x000fc800078f08ff */
[----:B------:R-:W-:Y:S01]  /*40f0*/  ISETP.GE.AND P4, PT, R41, R98, PT ;  /* 0x000000622900720c */ /* 0x000fe20003f86270 */
[----:B------:R-:W-:-:S05]  /*4100*/  IMAD.SHL.U32 R40, R40, 0x800, RZ ;  /* 0x0000080028287824 */ /* 0x000fca00078e00ff */
[----:B------:R-:W-:-:S07]  /*4110*/  LOP3.LUT R40, R40, 0xfffff000, RZ, 0xc0, !PT ;  /* 0xfffff00028287812 */ /* 0x000fce00078ec0ff */
[--C-:B------:R-:W-:Y:S02]  /*4120*/  @!P4 SHF.R.S32.HI R42, RZ, 0x1f, R41.reuse ;  /* 0x0000001fff2ac819 */ /* 0x100fe40000011429 */
[----:B------:R-:W-:-:S04]  /*4130*/  @!P4 IADD3 R85, P5, P6, R60, R80, R41 ;  /* 0x000000503c55c210 */ /* 0x000fc80007ebe029 */
[----:B------:R-:W-:Y:S02]  /*4140*/  @!P4 IADD3.X R42, R82, R99, R42, P5, P6 ;  /* 0x00000063522ac210 */ /* 0x000fe40002fec42a */
[----:B------:R-:W-:-:S05]  /*4150*/  IADD3 R86, P5, R87, R78, RZ ;  /* 0x0000004e57567210 */ /* 0x000fca0007fbe0ff */
[----:B------:R-:W-:Y:S01]  /*4160*/  IMAD.X R87, R44, 0x1, R79, P5 ;  /* 0x000000012c577824 */ /* 0x000fe200028e064f */
[----:B------:R-:W-:-:S05]  /*4170*/  @!P4 IADD3 R84, P5, R85, R78, RZ ;  /* 0x0000004e5554c210 */ /* 0x000fca0007fbe0ff */
[----:B------:R-:W-:Y:S01]  /*4180*/  @!P4 IMAD.X R85, R42, 0x1, R79, P5 ;  /* 0x000000012a55c824 */ /* 0x000fe200028e064f */
[----:B------:R-:W-:Y:S02]  /*4190*/  ISETP.GE.AND P5, PT, R22, R93, PT ;  /* 0x0000005d1600720c */ /* 0x000fe40003fa6270 */
[----:B--2---:R-:W-:-:S04]  /*41a0*/  LOP3.LUT R41, R46, 0x10, R41, 0xf8, !PT ;  /* 0x000000102e297812 */ /* 0x004fc800078ef829 */
[----:B---3--:R-:W-:-:S04]  /*41b0*/  LOP3.LUT R41, R41, R45, RZ, 0x3c, !PT ;  /* 0x0000002d29297212 */ /* 0x008fc800078e3cff */
[----:B----4-:R-:W-:Y:S01]  /*41c0*/  IADD3 R40, R41, R40, R43 ;  /* 0x0000002829287210 */ /* 0x010fe20007ffe02b */
[----:B------:R-:W-:-:S04]  /*41d0*/  IMAD R41, R19, 0x3000, R73 ;  /* 0x0000300013297824 */ /* 0x000fc800078e0249 */
[----:B------:R-:W-:Y:S02]  /*41e0*/  IMAD R43, R19, 0x3000, R40 ;  /* 0x00003000132b7824 */ /* 0x000fe400078e0228 */
[C---:B------:R-:W-:Y:S02]  /*41f0*/  IMAD.IADD R41, R18.reuse, 0x1, R41 ;  /* 0x0000000112297824 */ /* 0x040fe400078e0229 */
[----:B------:R-:W-:-:S04]  /*4200*/  IMAD.IADD R44, R18, 0x1, R43 ;  /* 0x00000001122c7824 */ /* 0x000fc800078e022b */
[----:B------:R-:W0:Y:S04]  /*4210*/  LDS.128 R40, [R41+0x13800] ;  /* 0x0138000029287984 */ /* 0x000e280000000c00 */
[----:B------:R-:W2:Y:S01]  /*4220*/  LDS.128 R44, [R44+0x13800] ;  /* 0x013800002c2c7984 */ /* 0x000ea20000000c00 */
[----:B------:R-:W-:Y:S05]  /*4230*/  @P5 BRA `(.L_x_321) ;  /* 0x0000000c00345947 */ /* 0x000fea0003800000 */
[----:B------:R-:W-:Y:S02]  /*4240*/  SHF.R.U32.HI R38, RZ, 0x8, R15 ;  /* 0x00000008ff267819 */ /* 0x000fe4000001160f */
[----:B------:R-:W-:Y:S02]  /*4250*/  SHF.R.U32.HI R109, RZ, 0x8, R39 ;  /* 0x00000008ff6d7819 */ /* 0x000fe40000011627 */
[----:B------:R-:W-:Y:S01]  /*4260*/  SHF.R.U32.HI R108, RZ, 0x8, R13 ;  /* 0x00000008ff6c7819 */ /* 0x000fe2000001160d */
[----:B------:R-:W-:Y:S01]  /*4270*/  IMAD.SHL.U32 R107, R38, 0x100, RZ ;  /* 0x00000100266b7824 */ /* 0x000fe200078e00ff */
[----:B------:R-:W-:Y:S01]  /*4280*/  SHF.R.U32.HI R12, RZ, 0x10, R15 ;  /* 0x00000010ff0c7819 */ /* 0x000fe2000001160f */
[----:B------:R-:W-:Y:S01]  /*4290*/  IMAD.SHL.U32 R38, R109, 0x100, RZ ;  /* 0x000001006d267824 */ /* 0x000fe200078e00ff */
[----:B------:R-:W-:Y:S01]  /*42a0*/  LOP3.LUT R36, R15, 0xff0000ff, RZ, 0xc0, !PT ;  /* 0xff0000ff0f247812 */ /* 0x000fe200078ec0ff */
[----:B------:R-:W-:Y:S01]  /*42b0*/  IMAD.SHL.U32 R108, R108, 0x100, RZ ;  /* 0x000001006c6c7824 */ /* 0x000fe200078e00ff */
[----:B------:R-:W-:Y:S01]  /*42c0*/  SHF.R.U32.HI R14, RZ, 0x10, R13 ;  /* 0x00000010ff0e7819 */ /* 0x000fe2000001160d */
[----:B------:R-:W-:Y:S01]  /*42d0*/  IMAD.U32 R12, R12, 0x10000, RZ ;  /* 0x000100000c0c7824 */ /* 0x000fe200078e00ff */
[----:B------:R-:W-:-:S02]  /*42e0*/  SHF.R.U32.HI R15, RZ, 0x10, R39 ;  /* 0x00000010ff0f7819 */ /* 0x000fc40000011627 */
[--C-:B------:R-:W-:Y:S01]  /*42f0*/  SHF.R.U32.HI R106, RZ, 0x8, R37.reuse ;  /* 0x00000008ff6a7819 */ /* 0x100fe20000011625 */
[----:B------:R-:W-:Y:S01]  /*4300*/  IMAD.U32 R14, R14, 0x10000, RZ ;  /* 0x000100000e0e7824 */ /* 0x000fe200078e00ff */
[----:B------:R-:W-:Y:S01]  /*4310*/  LOP3.LUT R39, R39, 0xff0000ff, RZ, 0xc0, !PT ;  /* 0xff0000ff27277812 */ /* 0x000fe200078ec0ff */
[----:B------:R-:W-:Y:S01]  /*4320*/  IMAD.U32 R110, R15, 0x10000, RZ ;  /* 0x000100000f6e7824 */ /* 0x000fe200078e00ff */
[----:B------:R-:W-:Y:S01]  /*4330*/  LOP3.LUT R105, R13, 0xff0000ff, RZ, 0xc0, !PT ;  /* 0xff0000ff0d697812 */ /* 0x000fe200078ec0ff */
[----:B------:R-:W-:Y:S01]  /*4340*/  IMAD.SHL.U32 R106, R106, 0x100, RZ ;  /* 0x000001006a6a7824 */ /* 0x000fe200078e00ff */
[----:B------:R-:W-:Y:S02]  /*4350*/  LOP3.LUT R111, R39, 0xff00, R38, 0xf8, !PT ;  /* 0x0000ff00276f7812 */ /* 0x000fe400078ef826 */
[----:B------:R-:W-:Y:S02]  /*4360*/  SHF.R.U32.HI R13, RZ, 0x10, R37 ;  /* 0x00000010ff0d7819 */ /* 0x000fe40000011625 */
[----:B------:R-:W-:-:S02]  /*4370*/  LOP3.LUT R105, R105, 0xff00, R108, 0xf8, !PT ;  /* 0x0000ff0069697812 */ /* 0x000fc400078ef86c */
[----:B------:R-:W-:Y:S01]  /*4380*/  LOP3.LUT R107, R36, 0xff00, R107, 0xf8, !PT ;  /* 0x0000ff00246b7812 */ /* 0x000fe200078ef86b */
[----:B------:R-:W-:Y:S01]  /*4390*/  IMAD.U32 R13, R13, 0x10000, RZ ;  /* 0x000100000d0d7824 */ /* 0x000fe200078e00ff */
[----:B------:R-:W-:Y:S02]  /*43a0*/  F2FP.F16.E4M3.UNPACK_B R109, R103.H1 ;  /* 0x00000067ff6d723e */ /* 0x000fe400030006ff */
[----:B--2---:R-:W-:Y:S02]  /*43b0*/  F2FP.F16.E4M3.UNPACK_B R38, R44.H1 ;  /* 0x0000002cff26723e */ /* 0x004fe400030006ff */
[----:B------:R-:W-:Y:S02]  /*43c0*/  LOP3.LUT R37, R37, 0xff0000ff, RZ, 0xc0, !PT ;  /* 0xff0000ff25257812 */ /* 0x000fe400078ec0ff */
[----:B0-----:R-:W-:Y:S01]  /*43d0*/  F2FP.F16.E4M3.UNPACK_B R39, R40.H1 ;  /* 0x00000028ff27723e */ /* 0x001fe200030006ff */
[----:B------:R-:W-:Y:S01]  /*43e0*/  HADD2.F32 R36, -RZ, R38.H0_H0 ;  /* 0x20000026ff247230 */ /* 0x000fe20000004100 */
[----:B------:R-:W-:-:S02]  /*43f0*/  LOP3.LUT R14, R105, 0xff0000, R14, 0xf8, !PT ;  /* 0x00ff0000690e7812 */ /* 0x000fc400078ef80e */
[----:B------:R-:W-:Y:S01]  /*4400*/  LOP3.LUT R12, R107, 0xff0000, R12, 0xf8, !PT ;  /* 0x00ff00006b0c7812 */ /* 0x000fe200078ef80c */
[----:B------:R-:W-:Y:S01]  /*4410*/  HADD2.F32 R107, -RZ, R109.H0_H0 ;  /* 0x2000006dff6b7230 */ /* 0x000fe20000004100 */
[----:B------:R-:W-:Y:S01]  /*4420*/  LOP3.LUT R108, R37, 0xff00, R106, 0xf8, !PT ;  /* 0x0000ff00256c7812 */ /* 0x000fe200078ef86a */
[--C-:B------:R-:W-:Y:S01]  /*4430*/  HADD2.F32 R37, -RZ, R39.reuse.H0_H0 ;  /* 0x20000027ff257230 */ /* 0x100fe20000004100 */
[----:B------:R-:W-:Y:S01]  /*4440*/  F2FP.F16.E4M3.UNPACK_B R105, R104.H1 ;  /* 0x00000068ff69723e */ /* 0x000fe200030006ff */
[----:B------:R-:W-:Y:S02]  /*4450*/  HADD2.F32 R39, -RZ, R39.H1_H1 ;  /* 0x30000027ff277230 */ /* 0x000fe40000004100 */
[-C--:B------:R-:W-:Y:S01]  /*4460*/  FMUL.FTZ R112, R36, R107.reuse ;  /* 0x0000006b24707220 */ /* 0x080fe20000410000 */
[----:B------:R-:W-:Y:S01]  /*4470*/  LOP3.LUT R15, R108, 0xff0000, R13, 0xf8, !PT ;  /* 0x00ff00006c0f7812 */ /* 0x000fe200078ef80d */
[----:B------:R-:W-:Y:S01]  /*4480*/  FMUL.FTZ R107, R37, R107 ;  /* 0x0000006b256b7220 */ /* 0x000fe20000410000 */
[--C-:B------:R-:W-:Y:S01]  /*4490*/  HADD2.F32 R106, -RZ, R105.reuse.H0_H0 ;  /* 0x20000069ff6a7230 */ /* 0x100fe20000004100 */
[----:B------:R-:W-:Y:S01]  /*44a0*/  LOP3.LUT R13, R111, 0xff0000, R110, 0xf8, !PT ;  /* 0x00ff00006f0d7812 */ /* 0x000fe200078ef86e */
[----:B------:R-:W-:Y:S01]  /*44b0*/  HADD2.F32 R108, -RZ, R105.H1_H1 ;  /* 0x30000069ff6c7230 */ /* 0x000fe20000004100 */
[----:B------:R-:W-:Y:S01]  /*44c0*/  F2FP.F16.E4M3.UNPACK_B R105, R103 ;  /* 0x00000067ff69723e */ /* 0x000fe200020006ff */
[----:B------:R-:W-:-:S02]  /*44d0*/  HADD2.F32 R110, -RZ, R109.H1_H1 ;  /* 0x3000006dff6e7230 */ /* 0x000fc40000004100 */
[-C--:B------:R-:W-:Y:S01]  /*44e0*/  FFMA.FTZ R37, R37, R106.reuse, -R112 ;  /* 0x0000006a25257223 */ /* 0x080fe20000010870 */
[----:B------:R-:W-:Y:S01]  /*44f0*/  FFMA.FTZ R36, R36, R106, R107 ;  /* 0x0000006a24247223 */ /* 0x000fe2000001006b */
[----:B------:R-:W-:Y:S01]  /*4500*/  F2FP.F16.E4M3.UNPACK_B R103, R44 ;  /* 0x0000002cff67723e */ /* 0x000fe200020006ff */
[----:B------:R-:W-:Y:S01]  /*4510*/  HADD2.F32 R111, -RZ, R105.H0_H0 ;  /* 0x20000069ff6f7230 */ /* 0x000fe20000004100 */
[----:B------:R-:W-:Y:S01]  /*4520*/  F2FP.F16.E4M3.UNPACK_B R106, R40 ;  /* 0x00000028ff6a723e */ /* 0x000fe200020006ff */
[----:B------:R-:W-:Y:S01]  /*4530*/  FMUL.FTZ R115, R39, R110 ;  /* 0x0000006e27737220 */ /* 0x000fe20000410000 */
[----:B------:R-:W-:Y:S01]  /*4540*/  F2FP.F16.E4M3.UNPACK_B R107, R104 ;  /* 0x00000068ff6b723e */ /* 0x000fe200020006ff */
[----:B------:R-:W-:Y:S01]  /*4550*/  HADD2.F32 R44, -RZ, R103.H0_H0 ;  /* 0x20000067ff2c7230 */ /* 0x000fe20000004100 */
[----:B------:R-:W-:Y:S01]  /*4560*/  F2FP.F16.E4M3.UNPACK_B R112, R101.H1 ;  /* 0x00000065ff70723e */ /* 0x000fe200030006ff */
[----:B------:R-:W-:Y:S02]  /*4570*/  HADD2.F32 R104, -RZ, R38.H1_H1 ;  /* 0x30000026ff687230 */ /* 0x000fe40000004100 */
[----:B------:R-:W-:-:S02]  /*4580*/  HADD2.F32 R40, -RZ, R106.H0_H0 ;  /* 0x2000006aff287230 */ /* 0x000fc40000004100 */
[-C--:B------:R-:W-:Y:S01]  /*4590*/  FMUL.FTZ R113, R44, R111.reuse ;  /* 0x0000006f2c717220 */ /* 0x080fe20000410000 */
[----:B------:R-:W-:Y:S02]  /*45a0*/  HADD2.F32 R109, -RZ, R107.H0_H0 ;  /* 0x2000006bff6d7230 */ /* 0x000fe40000004100 */
[----:B------:R-:W-:Y:S01]  /*45b0*/  FMUL.FTZ R38, R104, R110 ;  /* 0x0000006e68267220 */ /* 0x000fe20000410000 */
[----:B------:R-:W-:Y:S02]  /*45c0*/  HADD2.F32 R105, -RZ, R105.H1_H1 ;  /* 0x30000069ff697230 */ /* 0x000fe40000004100 */
[C---:B------:R-:W-:Y:S01]  /*45d0*/  FMUL.FTZ R111, R40.reuse, R111 ;  /* 0x0000006f286f7220 */ /* 0x040fe20000410000 */
[----:B------:R-:W-:Y:S02]  /*45e0*/  HADD2.F32 R106, -RZ, R106.H1_H1 ;  /* 0x3000006aff6a7230 */ /* 0x000fe40000004100 */
[-C--:B------:R-:W-:Y:S01]  /*45f0*/  FFMA.FTZ R38, R39, R108.reuse, -R38 ;  /* 0x0000006c27267223 */ /* 0x080fe20000010826 */
[-C--:B------:R-:W-:Y:S01]  /*4600*/  FFMA.FTZ R40, R40, R109.reuse, -R113 ;  /* 0x0000006d28287223 */ /* 0x080fe20000010871 */
[----:B------:R-:W-:Y:S01]  /*4610*/  FFMA.FTZ R44, R44, R109, R111 ;  /* 0x0000006d2c2c7223 */ /* 0x000fe2000001006f */
[----:B------:R-:W-:Y:S01]  /*4620*/  FFMA.FTZ R39, R104, R108, R115 ;  /* 0x0000006c68277223 */ /* 0x000fe20000010073 */
[----:B------:R-:W-:Y:S01]  /*4630*/  HADD2.F32 R103, -RZ, R103.H1_H1 ;  /* 0x30000067ff677230 */ /* 0x000fe20000004100 */
[----:B------:R-:W-:Y:S01]  /*4640*/  F2FP.F16.E4M3.UNPACK_B R109, R46.H1 ;  /* 0x0000002eff6d723e */ /* 0x000fe200030006ff */
[----:B------:R-:W-:Y:S01]  /*4650*/  HADD2.F32 R111, -RZ, R107.H1_H1 ;  /* 0x3000006bff6f7230 */ /* 0x000fe20000004100 */
[----:B------:R-:W-:Y:S01]  /*4660*/  F2FP.F16.E4M3.UNPACK_B R108, R42.H1 ;  /* 0x0000002aff6c723e */ /* 0x000fe200030006ff */
[----:B------:R-:W-:Y:S01]  /*4670*/  HADD2.F32 R113, -RZ, R112.H0_H0 ;  /* 0x20000070ff717230 */ /* 0x000fe20000004100 */
[----:B------:R-:W-:Y:S01]  /*4680*/  F2FP.F16.E4M3.UNPACK_B R107, R102.H1 ;  /* 0x00000066ff6b723e */ /* 0x000fe200030006ff */
[-C--:B------:R-:W-:Y:S01]  /*4690*/  FMUL.FTZ R115, R103, R105.reuse ;  /* 0x0000006967737220 */ /* 0x080fe20000410000 */
[----:B------:R-:W-:Y:S01]  /*46a0*/  FMUL.FTZ R114, R106, R105 ;  /* 0x000000696a727220 */ /* 0x000fe20000410000 */
[----:B------:R-:W-:Y:S01]  /*46b0*/  HADD2.F32 R110, -RZ, R109.H0_H0 ;  /* 0x2000006dff6e7230 */ /* 0x000fe20000004100 */
[----:B------:R-:W-:Y:S01]  /*46c0*/  F2FP.F16.E4M3.UNPACK_B R42, R42 ;  /* 0x0000002aff2a723e */ /* 0x000fe200020006ff */
[----:B------:R-:W-:-:S02]  /*46d0*/  HADD2.F32 R104, -RZ, R108.H0_H0 ;  /* 0x2000006cff687230 */ /* 0x000fc40000004100 */
[-C--:B------:R-:W-:Y:S01]  /*46e0*/  FFMA.FTZ R105, R106, R111.reuse, -R115 ;  /* 0x0000006f6a697223 */ /* 0x080fe20000010873 */
[----:B------:R-:W-:Y:S01]  /*46f0*/  FFMA.FTZ R103, R103, R111, R114 ;  /* 0x0000006f67677223 */ /* 0x000fe20000010072 */
[----:B------:R-:W-:Y:S02]  /*4700*/  HADD2.F32 R111, -RZ, R107.H0_H0 ;  /* 0x2000006bff6f7230 */ /* 0x000fe40000004100 */
[-C--:B------:R-:W-:Y:S01]  /*4710*/  FMUL.FTZ R115, R110, R113.reuse ;  /* 0x000000716e737220 */ /* 0x080fe20000410000 */
[----:B------:R-:W-:Y:S01]  /*4720*/  FMUL.FTZ R113, R104, R113 ;  /* 0x0000007168717220 */ /* 0x000fe20000410000 */
[----:B------:R-:W-:Y:S01]  /*4730*/  HADD2.F32 R112, -RZ, R112.H1_H1 ;  /* 0x30000070ff707230 */ /* 0x000fe20000004100 */
[----:B------:R-:W-:Y:S01]  /*4740*/  F2FP.SATFINITE.E4M3.F32.PACK_AB_MERGE_C R37, R38, R37, RZ ;  /* 0x000000252625723e */ /* 0x000fe200048070ff */
[----:B------:R-:W-:Y:S02]  /*4750*/  HADD2.F32 R109, -RZ, R109.H1_H1 ;  /* 0x3000006dff6d7230 */ /* 0x000fe40000004100 */
[----:B------:R-:W-:Y:S01]  /*4760*/  FFMA.FTZ R106, R110, R111, R113 ;  /* 0x0000006f6e6a7223 */ /* 0x000fe20000010071 */
[----:B------:R-:W-:-:S02]  /*4770*/  HADD2.F32 R108, -RZ, R108.H1_H1 ;  /* 0x3000006cff6c7230 */ /* 0x000fc40000004100 */
[----:B------:R-:W-:Y:S01]  /*4780*/  FFMA.FTZ R104, R104, R111, -R115 ;  /* 0x0000006f68687223 */ /* 0x000fe20000010873 */
[----:B------:R-:W-:Y:S02]  /*4790*/  HADD2.F32 R107, -RZ, R107.H1_H1 ;  /* 0x3000006bff6b7230 */ /* 0x000fe40000004100 */
[CC--:B------:R-:W-:Y:S01]  /*47a0*/  FMUL.FTZ R113, R109.reuse, R112.reuse ;  /* 0x000000706d717220 */ /* 0x0c0fe20000410000 */
[----:B------:R-:W-:Y:S01]  /*47b0*/  F2FP.F16.E4M3.UNPACK_B R111, R101 ;  /* 0x00000065ff6f723e */ /* 0x000fe200020006ff */
[C---:B------:R-:W-:Y:S01]  /*47c0*/  FMUL.FTZ R112, R108.reuse, R112 ;  /* 0x000000706c707220 */ /* 0x040fe20000410000 */
[----:B------:R-:W-:Y:S01]  /*47d0*/  F2FP.F16.E4M3.UNPACK_B R110, R46 ;  /* 0x0000002eff6e723e */ /* 0x000fe200020006ff */
[-C--:B------:R-:W-:Y:S01]  /*47e0*/  FFMA.FTZ R101, R108, R107.reuse, -R113 ;  /* 0x0000006b6c657223 */ /* 0x080fe20000010871 */
[----:B------:R-:W-:Y:S01]  /*47f0*/  F2FP.F16.E4M3.UNPACK_B R108, R102 ;  /* 0x00000066ff6c723e */ /* 0x000fe200020006ff */
[--C-:B------:R-:W-:Y:S02]  /*4800*/  HADD2.F32 R113, -RZ, R111.reuse.H0_H0 ;  /* 0x2000006fff717230 */ /* 0x100fe40000004100 */
[----:B------:R-:W-:Y:S01]  /*4810*/  FFMA.FTZ R107, R109, R107, R112 ;  /* 0x0000006b6d6b7223 */ /* 0x000fe20000010070 */
[----:B------:R-:W-:Y:S01]  /*4820*/  HADD2.F32 R46, -RZ, R110.H0_H0 ;  /* 0x2000006eff2e7230 */ /* 0x000fe20000004100 */
[----:B------:R-:W-:Y:S01]  /*4830*/  F2FP.SATFINITE.E4M3.F32.PACK_AB_MERGE_C R40, R105, R40, R37 ;  /* 0x000000286928723e */ /* 0x000fe20004807025 */
[----:B------:R-:W-:Y:S01]  /*4840*/  HADD2.F32 R112, -RZ, R111.H1_H1 ;  /* 0x3000006fff707230 */ /* 0x000fe20000004100 */
[----:B------:R-:W-:Y:S01]  /*4850*/  F2FP.F16.E4M3.UNPACK_B R38, R45 ;  /* 0x0000002dff26723e */ /* 0x000fe200020006ff */
[----:B------:R-:W-:-:S02]  /*4860*/  HADD2.F32 R102, -RZ, R42.H0_H0 ;  /* 0x2000002aff667230 */ /* 0x000fc40000004100 */
[----:B------:R-:W-:Y:S01]  /*4870*/  FMUL.FTZ R115, R46, R113 ;  /* 0x000000712e737220 */ /* 0x000fe20000410000 */
[----:B------:R-:W-:Y:S01]  /*4880*/  HADD2.F32 R111, -RZ, R108.H0_H0 ;  /* 0x2000006cff6f7230 */ /* 0x000fe20000004100 */
[----:B------:R-:W-:Y:S01]  /*4890*/  F2FP.F16.E4M3.UNPACK_B R37, R41 ;  /* 0x00000029ff25723e */ /* 0x000fe200020006ff */
[----:B------:R-:W-:Y:S02]  /*48a0*/  HADD2.F32 R110, -RZ, R110.H1_H1 ;  /* 0x3000006eff6e7230 */ /* 0x000fe40000004100 */
[C---:B------:R-:W-:Y:S01]  /*48b0*/  FMUL.FTZ R113, R102.reuse, R113 ;  /* 0x0000007166717220 */ /* 0x040fe20000410000 */
[----:B------:R-:W-:Y:S02]  /*48c0*/  HADD2.F32 R109, -RZ, R42.H1_H1 ;  /* 0x3000002aff6d7230 */ /* 0x000fe40000004100 */
[-C--:B------:R-:W-:Y:S01]  /*48d0*/  FFMA.FTZ R42, R102, R111.reuse, -R115 ;  /* 0x0000006f662a7223 */ /* 0x080fe20000010873 */
[----:B------:R-:W-:Y:S02]  /*48e0*/  HADD2.F32 R108, -RZ, R108.H1_H1 ;  /* 0x3000006cff6c7230 */ /* 0x000fe40000004100 */
[-C--:B------:R-:W-:Y:S01]  /*48f0*/  FMUL.FTZ R102, R110, R112.reuse ;  /* 0x000000706e667220 */ /* 0x080fe20000410000 */
[----:B------:R-:W-:Y:S01]  /*4900*/  FFMA.FTZ R46, R46, R111, R113 ;  /* 0x0000006f2e2e7223 */ /* 0x000fe20000010071 */
[----:B------:R-:W-:Y:S01]  /*4910*/  FMUL.FTZ R115, R109, R112 ;  /* 0x000000706d737220 */ /* 0x000fe20000410000 */
[----:B------:R-:W-:Y:S01]  /*4920*/  F2FP.SATFINITE.E4M3.F32.PACK_AB_MERGE_C R106, R107, R106, RZ ;  /* 0x0000006a6b6a723e */ /* 0x000fe200048070ff */
[----:B------:R-:W-:Y:S01]  /*4930*/  FFMA.FTZ R109, R109, R108, -R102 ;  /* 0x0000006c6d6d7223 */ /* 0x000fe20000010866 */
[----:B------:R-:W-:Y:S01]  /*4940*/  F2FP.SATFINITE.E4M3.F32.PACK_AB_MERGE_C R102, R39, R36, RZ ;  /* 0x000000242766723e */ /* 0x000fe200048070ff */
[----:B------:R-:W-:Y:S01]  /*4950*/  FFMA.FTZ R115, R110, R108, R115 ;  /* 0x0000006c6e737223 */ /* 0x000fe20000010073 */
[----:B------:R-:W-:Y:S01]  /*4960*/  F2FP.SATFINITE.E4M3.F32.PACK_AB_MERGE_C R36, R101, R104, RZ ;  /* 0x000000686524723e */ /* 0x000fe200048070ff */
[--C-:B------:R-:W-:Y:S01]  /*4970*/  HADD2.F32 R101, -RZ, R38.reuse.H0_H0 ;  /* 0x20000026ff657230 */ /* 0x100fe20000004100 */
[----:B------:R-:W-:Y:S01]  /*4980*/  F2FP.F16.E4M3.UNPACK_B R39, R15 ;  /* 0x0000000fff27723e */ /* 0x000fe200020006ff */
[----:B------:R-:W-:Y:S01]  /*4990*/  HADD2.F32 R38, -RZ, R38.H1_H1 ;  /* 0x30000026ff267230 */ /* 0x000fe20000004100 */
[----:B------:R-:W-:Y:S01]  /*49a0*/  F2FP.SATFINITE.E4M3.F32.PACK_AB_MERGE_C R42, R109, R42, R36 ;  /* 0x0000002a6d2a723e */ /* 0x000fe20004807024 */
[----:B------:R-:W-:Y:S01]  /*49b0*/  HADD2.F32 R36, -RZ, R37.H0_H0 ;  /* 0x20000025ff247230 */ /* 0x000fe20000004100 */
[----:B------:R-:W-:Y:S01]  /*49c0*/  F2FP.SATFINITE.E4M3.F32.PACK_AB_MERGE_C R44, R103, R44, R102 ;  /* 0x0000002c672c723e */ /* 0x000fe20004807066 */
[----:B------:R-:W-:Y:S01]  /*49d0*/  HADD2.F32 R104, -RZ, R39.H0_H0 ;  /* 0x20000027ff687230 */ /* 0x000fe20000004100 */
[----:B------:R-:W-:-:S02]  /*49e0*/  F2FP.F16.E4M3.UNPACK_B R102, R14 ;  /* 0x0000000eff66723e */ /* 0x000fc400020006ff */
[----:B------:R-:W-:Y:S02]  /*49f0*/  F2FP.SATFINITE.E4M3.F32.PACK_AB_MERGE_C R46, R115, R46, R106 ;  /* 0x0000002e732e723e */ /* 0x000fe4000480706a */
[CC--:B------:R-:W-:Y:S01]  /*4a00*/  FMUL.FTZ R105, R101.reuse, R104.reuse ;  /* 0x0000006865697220 */ /* 0x0c0fe20000410000 */
[C---:B------:R-:W-:Y:S01]  /*4a10*/  FMUL.FTZ R106, R36.reuse, R104 ;  /* 0x00000068246a7220 */ /* 0x040fe20000410000 */
[--C-:B------:R-:W-:Y:S01]  /*4a20*/  HADD2.F32 R103, -RZ, R102.reuse.H0_H0 ;  /* 0x20000066ff677230 */ /* 0x100fe20000004100 */
[----:B------:R-:W-:Y:S01]  /*4a30*/  F2FP.F16.E4M3.UNPACK_B R45, R45.H1 ;  /* 0x0000002dff2d723e */ /* 0x000fe200030006ff */
[----:B------:R-:W-:Y:S01]  /*4a40*/  HADD2.F32 R104, -RZ, R39.H1_H1 ;  /* 0x30000027ff687230 */ /* 0x000fe20000004100 */
[----:B------:R-:W-:Y:S01]  /*4a50*/  F2FP.F16.E4M3.UNPACK_B R41, R41.H1 ;  /* 0x00000029ff29723e */ /* 0x000fe200030006ff */
[----:B------:R-:W-:Y:S02]  /*4a60*/  HADD2.F32 R39, -RZ, R37.H1_H1 ;  /* 0x30000025ff277230 */ /* 0x000fe40000004100 */
[-C--:B------:R-:W-:Y:S01]  /*4a70*/  FFMA.FTZ R36, R36, R103.reuse, -R105 ;  /* 0x0000006724247223 */ /* 0x080fe20000010869 */
[----:B------:R-:W-:Y:S01]  /*4a80*/  FFMA.FTZ R37, R101, R103, R106 ;  /* 0x0000006765257223 */ /* 0x000fe2000001006a */
[----:B------:R-:W-:-:S02]  /*4a90*/  HADD2.F32 R102, -RZ, R102.H1_H1 ;  /* 0x30000066ff667230 */ /* 0x000fc40000004100 */
[CC--:B------:R-:W-:Y:S01]  /*4aa0*/  FMUL.FTZ R106, R38.reuse, R104.reuse ;  /* 0x00000068266a7220 */ /* 0x0c0fe20000410000 */
[C---:B------:R-:W-:Y:S01]  /*4ab0*/  FMUL.FTZ R101, R39.reuse, R104 ;  /* 0x0000006827657220 */ /* 0x040fe20000410000 */
[----:B------:R-:W-:Y:S01]  /*4ac0*/  F2FP.F16.E4M3.UNPACK_B R103, R15.H1 ;  /* 0x0000000fff67723e */ /* 0x000fe200030006ff */
[----:B------:R-:W-:Y:S02]  /*4ad0*/  HADD2.F32 R15, -RZ, R41.H0_H0 ;  /* 0x20000029ff0f7230 */ /* 0x000fe40000004100 */
[-C--:B------:R-:W-:Y:S01]  /*4ae0*/  FFMA.FTZ R39, R39, R102.reuse, -R106 ;  /* 0x0000006627277223 */ /* 0x080fe2000001086a */
[----:B------:R-:W-:Y:S01]  /*4af0*/  FFMA.FTZ R38, R38, R102, R101 ;  /* 0x0000006626267223 */ /* 0x000fe20000010065 */
[----:B------:R-:W-:Y:S01]  /*4b00*/  F2FP.F16.E4M3.UNPACK_B R14, R14.H1 ;  /* 0x0000000eff0e723e */ /* 0x000fe200030006ff */
[----:B------:R-:W-:Y:S02]  /*4b10*/  HADD2.F32 R101, -RZ, R45.H0_H0 ;  /* 0x2000002dff657230 */ /* 0x000fe40000004100 */
[----:B------:R-:W-:-:S02]  /*4b20*/  HADD2.F32 R106, -RZ, R103.H0_H0 ;  /* 0x20000067ff6a7230 */ /* 0x000fc40000004100 */
[--C-:B------:R-:W-:Y:S02]  /*4b30*/  HADD2.F32 R104, -RZ, R14.reuse.H0_H0 ;  /* 0x2000000eff687230 */ /* 0x100fe40000004100 */
[----:B------:R-:W-:Y:S02]  /*4b40*/  HADD2.F32 R41, -RZ, R41.H1_H1 ;  /* 0x30000029ff297230 */ /* 0x000fe40000004100 */
[-C--:B------:R-:W-:Y:S01]  /*4b50*/  FMUL.FTZ R108, R101, R106.reuse ;  /* 0x0000006a656c7220 */ /* 0x080fe20000410000 */
[----:B------:R-:W-:Y:S02]  /*4b60*/  HADD2.F32 R102, -RZ, R45.H1_H1 ;  /* 0x3000002dff667230 */ /* 0x000fe40000004100 */
[----:B------:R-:W-:Y:S01]  /*4b70*/  FMUL.FTZ R106, R15, R106 ;  /* 0x0000006a0f6a7220 */ /* 0x000fe20000410000 */
[----:B------:R-:W-:Y:S01]  /*4b80*/  HADD2.F32 R103, -RZ, R103.H1_H1 ;  /* 0x30000067ff677230 */ /* 0x000fe20000004100 */
[----:B------:R-:W-:Y:S01]  /*4b90*/  F2FP.F16.E4M3.UNPACK_B R45, R47 ;  /* 0x0000002fff2d723e */ /* 0x000fe200020006ff */
[----:B------:R-:W-:-:S02]  /*4ba0*/  HADD2.F32 R105, -RZ, R14.H1_H1 ;  /* 0x3000000eff697230 */ /* 0x000fc40000004100 */
[-C--:B------:R-:W-:Y:S01]  /*4bb0*/  FFMA.FTZ R14, R15, R104.reuse, -R108 ;  /* 0x000000680f0e7223 */ /* 0x080fe2000001086c */
[----:B------:R-:W-:Y:S01]  /*4bc0*/  FFMA.FTZ R15, R101, R104, R106 ;  /* 0x00000068650f7223 */ /* 0x000fe2000001006a */
[CC--:B------:R-:W-:Y:S01]  /*4bd0*/  FMUL.FTZ R110, R102.reuse, R103.reuse ;  /* 0x00000067666e7220 */ /* 0x0c0fe20000410000 */
[C---:B------:R-:W-:Y:S01]  /*4be0*/  FMUL.FTZ R101, R41.reuse, R103 ;  /* 0x0000006729657220 */ /* 0x040fe20000410000 */
[----:B------:R-:W-:Y:S01]  /*4bf0*/  F2FP.F16.E4M3.UNPACK_B R103, R43 ;  /* 0x0000002bff67723e */ /* 0x000fe200020006ff */
[--C-:B------:R-:W-:Y:S02]  /*4c00*/  HADD2.F32 R104, -RZ, R45.reuse.H0_H0 ;  /* 0x2000002dff687230 */ /* 0x100fe40000004100 */
[-C--:B------:R-:W-:Y:S01]  /*4c10*/  FFMA.FTZ R41, R41, R105.reuse, -R110 ;  /* 0x0000006929297223 */ /* 0x080fe2000001086e */
[----:B------:R-:W-:Y:S01]  /*4c20*/  FFMA.FTZ R102, R102, R105, R101 ;  /* 0x0000006966667223 */ /* 0x000fe20000010065 */
[----:B------:R-:W-:Y:S01]  /*4c30*/  F2FP.F16.E4M3.UNPACK_B R101, R43.H1 ;  /* 0x0000002bff65723e */ /* 0x000fe200030006ff */
[----:B------:R-:W-:Y:S01]  /*4c40*/  HADD2.F32 R45, -RZ, R45.H1_H1 ;  /* 0x3000002dff2d7230 */ /* 0x000fe20000004100 */
[----:B------:R-:W-:Y:S01]  /*4c50*/  F2FP.F16.E4M3.UNPACK_B R105, R47.H1 ;  /* 0x0000002fff69723e */ /* 0x000fe200030006ff */
[----:B------:R-:W-:Y:S01]  /*4c60*/  HADD2.F32 R47, -RZ, R103.H0_H0 ;  /* 0x20000067ff2f7230 */ /* 0x000fe20000004100 */
[-C--:B------:R-:W-:Y:S01]  /*4c70*/  F2FP.F16.E4M3.UNPACK_B R106, R13.reuse.H1 ;  /* 0x0000000dff6a723e */ /* 0x080fe200030006ff */
[----:B------:R-:W-:Y:S01]  /*4c80*/  HADD2.F32 R107, -RZ, R101.H0_H0 ;  /* 0x20000065ff6b7230 */ /* 0x000fe20000004100 */
[----:B------:R-:W-:Y:S01]  /*4c90*/  F2FP.F16.E4M3.UNPACK_B R43, R13 ;  /* 0x0000000dff2b723e */ /* 0x000fe200020006ff */
[----:B------:R-:W-:Y:S01]  /*4ca0*/  HADD2.F32 R108, -RZ, R105.H0_H0 ;  /* 0x20000069ff6c7230 */ /* 0x000fe20000004100 */
[-C--:B------:R-:W-:Y:S01]  /*4cb0*/  F2FP.F16.E4M3.UNPACK_B R13, R12.reuse ;  /* 0x0000000cff0d723e */ /* 0x080fe200020006ff */
[----:B------:R-:W-:Y:S01]  /*4cc0*/  HADD2.F32 R112, -RZ, R106.H0_H0 ;  /* 0x2000006aff707230 */ /* 0x000fe20000004100 */
[----:B------:R-:W-:Y:S01]  /*4cd0*/  F2FP.F16.E4M3.UNPACK_B R12, R12.H1 ;  /* 0x0000000cff0c723e */ /* 0x000fe200030006ff */
[----:B------:R-:W-:Y:S01]  /*4ce0*/  HADD2.F32 R111, -RZ, R43.H0_H0 ;  /* 0x2000002bff6f7230 */ /* 0x000fe20000004100 */
[----:B------:R-:W-:Y:S01]  /*4cf0*/  F2FP.SATFINITE.E4M3.F32.PACK_AB_MERGE_C R15, R102, R15, RZ ;  /* 0x0000000f660f723e */ /* 0x000fe200048070ff */
[----:B------:R-:W-:-:S02]  /*4d00*/  HADD2.F32 R109, -RZ, R13.H0_H0 ;  /* 0x2000000dff6d7230 */ /* 0x000fc40000004100 */
[-C--:B------:R-:W-:Y:S01]  /*4d10*/  FMUL.FTZ R116, R108, R112.reuse ;  /* 0x000000706c747220 */ /* 0x080fe20000410000 */
[----:B------:R-:W-:Y:S02]  /*4d20*/  HADD2.F32 R110, -RZ, R12.H0_H0 ;  /* 0x2000000cff6e7230 */ /* 0x000fe40000004100 */
[----:B------:R-:W-:Y:S01]  /*4d30*/  FMUL.FTZ R113, R107, R112 ;  /* 0x000000706b717220 */ /* 0x000fe20000410000 */
[-C--:B------:R-:W-:Y:S01]  /*4d40*/  FMUL.FTZ R114, R104, R111.reuse ;  /* 0x0000006f68727220 */ /* 0x080fe20000410000 */
[----:B------:R-:W-:Y:S02]  /*4d50*/  HADD2.F32 R105, -RZ, R105.H1_H1 ;  /* 0x30000069ff697230 */ /* 0x000fe40000004100 */
[----:B------:R-:W-:Y:S01]  /*4d60*/  FMUL.FTZ R111, R47, R111 ;  /* 0x0000006f2f6f7220 */ /* 0x000fe20000410000 */
[----:B------:R-:W-:Y:S02]  /*4d70*/  HADD2.F32 R112, -RZ, R106.H1_H1 ;  /* 0x3000006aff707230 */ /* 0x000fe40000004100 */
[----:B------:R-:W-:Y:S01]  /*4d80*/  FFMA.FTZ R107, R107, R110, -R116 ;  /* 0x0000006e6b6b7223 */ /* 0x000fe20000010874 */
[----:B------:R-:W-:-:S02]  /*4d90*/  HADD2.F32 R101, -RZ, R101.H1_H1 ;  /* 0x30000065ff657230 */ /* 0x000fc40000004100 */
[----:B------:R-:W-:Y:S01]  /*4da0*/  FFMA.FTZ R108, R108, R110, R113 ;  /* 0x0000006e6c6c7223 */ /* 0x000fe20000010071 */
[----:B------:R-:W-:Y:S01]  /*4db0*/  FFMA.FTZ R47, R47, R109, -R114 ;  /* 0x0000006d2f2f7223 */ /* 0x000fe20000010872 */
[----:B------:R-:W-:Y:S02]  /*4dc0*/  HADD2.F32 R110, -RZ, R43.H1_H1 ;  /* 0x3000002bff6e7230 */ /* 0x000fe40000004100 */
[-C--:B------:R-:W-:Y:S01]  /*4dd0*/  FMUL.FTZ R114, R105, R112.reuse ;  /* 0x0000007069727220 */ /* 0x080fe20000410000 */
[----:B------:R-:W-:Y:S02]  /*4de0*/  HADD2.F32 R12, -RZ, R12.H1_H1 ;  /* 0x3000000cff0c7230 */ /* 0x000fe40000004100 */
[----:B------:R-:W-:Y:S01]  /*4df0*/  FMUL.FTZ R116, R101, R112 ;  /* 0x0000007065747220 */ /* 0x000fe20000410000 */
[----:B------:R-:W-:Y:S02]  /*4e00*/  HADD2.F32 R103, -RZ, R103.H1_H1 ;  /* 0x30000067ff677230 */ /* 0x000fe40000004100 */
[----:B------:R-:W-:Y:S01]  /*4e10*/  FMUL.FTZ R112, R45, R110 ;  /* 0x0000006e2d707220 */ /* 0x000fe20000410000 */
[----:B------:R-:W-:-:S02]  /*4e20*/  HADD2.F32 R106, -RZ, R13.H1_H1 ;  /* 0x3000000dff6a7230 */ /* 0x000fc40000004100 */
[-C--:B------:R-:W-:Y:S01]  /*4e30*/  FFMA.FTZ R114, R101, R12.reuse, -R114 ;  /* 0x0000000c65727223 */ /* 0x080fe20000010872 */
[----:B------:R-:W-:Y:S01]  /*4e40*/  FFMA.FTZ R105, R105, R12, R116 ;  /* 0x0000000c69697223 */ /* 0x000fe20000010074 */
[C---:B------:R-:W-:Y:S01]  /*4e50*/  FMUL.FTZ R110, R103.reuse, R110 ;  /* 0x0000006e676e7220 */ /* 0x040fe20000410000 */
[----:B------:R-:W-:Y:S01]  /*4e60*/  FFMA.FTZ R104, R104, R109, R111 ;  /* 0x0000006d68687223 */ /* 0x000fe2000001006f */
[-C--:B------:R-:W-:Y:S01]  /*4e70*/  FFMA.FTZ R112, R103, R106.reuse, -R112 ;  /* 0x0000006a67707223 */ /* 0x080fe20000010870 */
[----:B------:R-:W-:Y:S01]  /*4e80*/  F2FP.SATFINITE.E4M3.F32.PACK_AB_MERGE_C R107, R114, R107, RZ ;  /* 0x0000006b726b723e */ /* 0x000fe200048070ff */
[----:B------:R-:W-:Y:S01]  /*4e90*/  FFMA.FTZ R45, R45, R106, R110 ;  /* 0x0000006a2d2d7223 */ /* 0x000fe2000001006e */
[----:B------:R-:W-:Y:S02]  /*4ea0*/  F2FP.SATFINITE.E4M3.F32.PACK_AB_MERGE_C R105, R105, R108, RZ ;  /* 0x0000006c6969723e */ /* 0x000fe400048070ff */
[----:B------:R-:W-:Y:S02]  /*4eb0*/  F2FP.SATFINITE.E4M3.F32.PACK_AB_MERGE_C R15, R38, R37, R15 ;  /* 0x00000025260f723e */ /* 0x000fe4000480700f */
[----:B------:R-:W-:-:S02]  /*4ec0*/  F2FP.SATFINITE.E4M3.F32.PACK_AB_MERGE_C R14, R41, R14, RZ ;  /* 0x0000000e290e723e */ /* 0x000fc400048070ff */
[----:B------:R-:W-:Y:S02]  /*4ed0*/  F2FP.SATFINITE.E4M3.F32.PACK_AB_MERGE_C R43, R112, R47, R107 ;  /* 0x0000002f702b723e */ /* 0x000fe4000480706b */
[----:B------:R-:W-:Y:S01]  /*4ee0*/  F2FP.SATFINITE.E4M3.F32.PACK_AB_MERGE_C R47, R45, R104, R105 ;  /* 0x000000682d2f723e */ /* 0x000fe20004807069 */
[----:B------:R-:W-:Y:S01]  /*4ef0*/  IMAD.MOV.U32 R45, RZ, RZ, R15 ;  /* 0x000000ffff2d7224 */ /* 0x000fe200078e000f */
[----:B------:R-:W-:-:S07]  /*4f00*/  F2FP.SATFINITE.E4M3.F32.PACK_AB_MERGE_C R41, R39, R36, R14 ;  /* 0x000000242729723e */ /* 0x000fce000480700e */
.L_x_321:
[----:B------:R-:W-:Y:S05]  /*4f10*/  BSYNC B2 ;  /* 0x0000000000027941 */ /* 0x000fea0003800000 */
.L_x_320:
[----:B0-----:R0:W-:Y:S04]  /*4f20*/  STG.E.128 desc[UR40][R86.64], R40 ;  /* 0x0000002856007986 */ /* 0x0011e8000c101d28 */
[----:B--2---:R0:W-:Y:S02]  /*4f30*/  @!P4 STG.E.128 desc[UR40][R84.64], R44 ;  /* 0x0000002c5400c986 */ /* 0x0041e4000c101d28 */
.L_x_319:
[----:B------:R-:W-:Y:S05]  /*4f40*/  BSYNC B1 ;  /* 0x0000000000017941 */ /* 0x000fea0003800000 */
.L_x_318:
[----:B------:R-:W-:-:S13]  /*4f50*/  ISETP.NE.AND P4, PT, R31, RZ, PT ;  /* 0x000000ff1f00720c */ /* 0x000fda0003f85270 */
[----:B------:R-:W-:Y:S05]  /*4f60*/  @!P4 BRA `(.L_x_302) ;  /* 0x000000100028c947 */ /* 0x000fea0003800000 */
[----:B------:R-:W2:Y:S04]  /*4f70*/  LDL R36, [R1] ;  /* 0x0000000001247983 */ /* 0x000ea80000100800 */
[----:B------:R-:W3:Y:S04]  /*4f80*/  LDL R15, [R1+0x50] ;  /* 0x00005000010f7983 */ /* 0x000ee80000100800 */
[----:B------:R-:W4:Y:S01]  /*4f90*/  LDL R14, [R1+0x4] ;  /* 0x00000400010e7983 */ /* 0x000f220000100800 */
[----:B------:R-:W-:Y:S01]  /*4fa0*/  ISETP.NE.AND P5, PT, R83, RZ, PT ;  /* 0x000000ff5300720c */ /* 0x000fe20003fa5270 */
[----:B------:R-:W-:Y:S03]  /*4fb0*/  BSSY B1, `(.L_x_322) ;  /* 0x00000e6000017945 */ /* 0x000fe60003800000 */
[----:B------:R-:W-:-:S02]  /*4fc0*/  SEL R100, R63, R100, !P5 ;  /* 0x000000643f647207 */ /* 0x000fc40006800000 */
[----:B0-----:R-:W-:Y:S02]  /*4fd0*/  IADD3 R41, P4, P5, R60, R80, R7 ;  /* 0x000000503c297210 */ /* 0x001fe40007d9e007 */
[----:B------:R-:W-:Y:S02]  /*4fe0*/  SHF.R.S32.HI R13, RZ, 0x1f, R100 ;  /* 0x0000001fff0d7819 */ /* 0x000fe40000011464 */
[----:B------:R-:W-:Y:S02]  /*4ff0*/  IADD3.X R42, R82, R99, R3, P4, P5 ;  /* 0x00000063522a7210 */ /* 0x000fe400027ea403 */
[----:B------:R-:W-:Y:S02]  /*5000*/  LEA.HI R13, R13, R100, RZ, 0x5 ;  /* 0x000000640d0d7211 */ /* 0x000fe400078f28ff */
[----:B------:R-:W-:Y:S02]  /*5010*/  ISETP.GE.AND P5, PT, R156, R93, PT ;  /* 0x0000005d9c00720c */ /* 0x000fe40003fa6270 */
[----:B------:R-:W-:-:S02]  /*5020*/  SHF.R.S32.HI R13, RZ, 0x5, R13 ;  /* 0x00000005ff0d7819 */ /* 0x000fc4000001140d */
[----:B------:R-:W-:Y:S02]  /*5030*/  IADD3 R40, P4, R41, R78, RZ ;  /* 0x0000004e29287210 */ /* 0x000fe40007f9e0ff */
[----:B------:R-:W-:-:S03]  /*5040*/  LEA.HI.SX32 R13, R74, R13, 0x1c ;  /* 0x0000000d4a0d7211 */ /* 0x000fc600078fe2ff */
[----:B------:R-:W-:Y:S01]  /*5050*/  IMAD.X R41, R42, 0x1, R79, P4 ;  /* 0x000000012a297824 */ /* 0x000fe200020e064f */
[C---:B------:R-:W-:Y:S01]  /*5060*/  LEA.HI R12, R13.reuse, R13, RZ, 0x1 ;  /* 0x0000000d0d0c7211 */ /* 0x040fe200078f08ff */
[----:B------:R-:W-:-:S04]  /*5070*/  IMAD.SHL.U32 R43, R13, 0x10, RZ ;  /* 0x000000100d2b7824 */ /* 0x000fc800078e00ff */
[----:B------:R-:W-:-:S05]  /*5080*/  IMAD.SHL.U32 R13, R12, 0x800, RZ ;  /* 0x000008000c0d7824 */ /* 0x000fca00078e00ff */
[----:B------:R-:W-:Y:S02]  /*5090*/  LOP3.LUT R13, R13, 0xfffff000, RZ, 0xc0, !PT ;  /* 0xfffff0000d0d7812 */ /* 0x000fe400078ec0ff */
        /* <DEDUP_REMOVED lines=10> */
[--C-:B------:R-:W-:Y:S02]  /*5140*/  SHF.R.U32.HI R86, RZ, 0x8, R9.reuse ;  /* 0x00000008ff567819 */ /* 0x100fe40000011609 */
[----:B------:R-:W-:Y:S02]  /*5150*/  LOP3.LUT R8, R9, 0xff0000ff, RZ, 0xc0, !PT ;  /* 0xff0000ff09087812 */ /* 0x000fe400078ec0ff */
[----:B------:R-:W-:Y:S01]  /*5160*/  SHF.R.U32.HI R47, RZ, 0x10, R9 ;  /* 0x00000010ff2f7819 */ /* 0x000fe20000011609 */
[----:B------:R-:W-:Y:S01]  /*5170*/  IMAD.SHL.U32 R9, R86, 0x100, RZ ;  /* 0x0000010056097824 */ /* 0x000fe200078e00ff */
[----:B------:R-:W-:Y:S02]  /*5180*/  SHF.R.U32.HI R46, RZ, 0x8, R11 ;  /* 0x00000008ff2e7819 */ /* 0x000fe4000001160b */
[----:B------:R-:W-:Y:S02]  /*5190*/  SHF.R.U32.HI R45, RZ, 0x8, R35 ;  /* 0x00000008ff2d7819 */ /* 0x000fe40000011623 */
[----:B------:R-:W-:-:S02]  /*51a0*/  LOP3.LUT R10, R11, 0xff0000ff, RZ, 0xc0, !PT ;  /* 0xff0000ff0b0a7812 */ /* 0x000fc400078ec0ff */
[----:B------:R-:W-:Y:S01]  /*51b0*/  SHF.R.U32.HI R44, RZ, 0x10, R11 ;  /* 0x00000010ff2c7819 */ /* 0x000fe2000001160b */
[----:B------:R-:W-:Y:S01]  /*51c0*/  IMAD.SHL.U32 R11, R46, 0x100, RZ ;  /* 0x000001002e0b7824 */ /* 0x000fe200078e00ff */
[----:B------:R-:W-:Y:S01]  /*51d0*/  LOP3.LUT R8, R8, 0xff00, R9, 0xf8, !PT ;  /* 0x0000ff0008087812 */ /* 0x000fe200078ef809 */
[----:B------:R-:W-:Y:S01]  /*51e0*/  IMAD.U32 R9, R47, 0x10000, RZ ;  /* 0x000100002f097824 */ /* 0x000fe200078e00ff */
[--C-:B------:R-:W-:Y:S01]  /*51f0*/  SHF.R.U32.HI R42, RZ, 0x8, R33.reuse ;  /* 0x00000008ff2a7819 */ /* 0x100fe20000011621 */
[----:B------:R-:W-:Y:S01]  /*5200*/  IMAD.SHL.U32 R45, R45, 0x100, RZ ;  /* 0x000001002d2d7824 */ /* 0x000fe200078e00ff */
[----:B------:R-:W-:Y:S02]  /*5210*/  LOP3.LUT R32, R33, 0xff0000ff, RZ, 0xc0, !PT ;  /* 0xff0000ff21207812 */ /* 0x000fe400078ec0ff */
[----:B------:R-:W-:Y:S01]  /*5220*/  SHF.R.U32.HI R85, RZ, 0x10, R33 ;  /* 0x00000010ff557819 */ /* 0x000fe20000011621 */
[----:B0-----:R-:W-:Y:S01]  /*5230*/  IMAD.MOV.U32 R33, RZ, RZ, R12 ;  /* 0x000000ffff217224 */ /* 0x001fe200078e000c */
[----:B------:R-:W-:-:S02]  /*5240*/  LOP3.LUT R34, R35, 0xff0000ff, RZ, 0xc0, !PT ;  /* 0xff0000ff23227812 */ /* 0x000fc400078ec0ff */
[----:B------:R-:W-:Y:S01]  /*5250*/  SHF.R.U32.HI R84, RZ, 0x10, R35 ;  /* 0x00000010ff547819 */ /* 0x000fe20000011623 */
[----:B------:R-:W-:Y:S01]  /*5260*/  IMAD.SHL.U32 R35, R42, 0x100, RZ ;  /* 0x000001002a237824 */ /* 0x000fe200078e00ff */
[----:B------:R-:W-:Y:S02]  /*5270*/  LOP3.LUT R11, R10, 0xff00, R11, 0xf8, !PT ;  /* 0x0000ff000a0b7812 */ /* 0x000fe400078ef80b */
[----:B------:R-:W-:Y:S01]  /*5280*/  LOP3.LUT R10, R8, 0xff0000, R9, 0xf8, !PT ;  /* 0x00ff0000080a7812 */ /* 0x000fe200078ef809 */
[----:B------:R-:W-:Y:S01]  /*5290*/  IMAD.U32 R8, R44, 0x10000, RZ ;  /* 0x000100002c087824 */ /* 0x000fe200078e00ff */
[----:B------:R-:W-:Y:S01]  /*52a0*/  LOP3.LUT R47, R34, 0xff00, R45, 0xf8, !PT ;  /* 0x0000ff00222f7812 */ /* 0x000fe200078ef82d */
[----:B------:R-:W-:Y:S01]  /*52b0*/  IMAD.U32 R84, R84, 0x10000, RZ ;  /* 0x0001000054547824 */ /* 0x000fe200078e00ff */
[----:B------:R-:W-:Y:S02]  /*52c0*/  F2FP.F16.E4M3.UNPACK_B R44, R97.H1 ;  /* 0x00000061ff2c723e */ /* 0x000fe400030006ff */
[----:B--2---:R-:W-:-:S02]  /*52d0*/  F2FP.F16.E4M3.UNPACK_B R42, R36.H1 ;  /* 0x00000024ff2a723e */ /* 0x004fc400030006ff */
[----:B------:R-:W-:Y:S01]  /*52e0*/  F2FP.F16.E4M3.UNPACK_B R34, R33.H1 ;  /* 0x00000021ff22723e */ /* 0x000fe200030006ff */
[----:B------:R-:W-:Y:S01]  /*52f0*/  HADD2.F32 R9, -RZ, R44.H0_H0 ;  /* 0x2000002cff097230 */ /* 0x000fe20000004100 */
[----:B------:R-:W-:Y:S01]  /*5300*/  LOP3.LUT R46, R32, 0xff00, R35, 0xf8, !PT ;  /* 0x0000ff00202e7812 */ /* 0x000fe200078ef823 */
[----:B------:R-:W-:Y:S01]  /*5310*/  HADD2.F32 R32, -RZ, R42.H0_H0 ;  /* 0x2000002aff207230 */ /* 0x000fe20000004100 */
[----:B------:R-:W-:Y:S01]  /*5320*/  F2FP.F16.E4M3.UNPACK_B R35, R95.H1 ;  /* 0x0000005fff23723e */ /* 0x000fe200030006ff */
[----:B------:R-:W-:Y:S01]  /*5330*/  HADD2.F32 R12, -RZ, R34.H0_H0 ;  /* 0x20000022ff0c7230 */ /* 0x000fe20000004100 */
[----:B------:R-:W-:Y:S01]  /*5340*/  LOP3.LUT R8, R11, 0xff0000, R8, 0xf8, !PT ;  /* 0x00ff00000b087812 */ /* 0x000fe200078ef808 */
[----:B------:R-:W-:Y:S02]  /*5350*/  IMAD.U32 R11, R85, 0x10000, RZ ;  /* 0x00010000550b7824 */ /* 0x000fe400078e00ff */
[----:B------:R-:W-:Y:S01]  /*5360*/  FMUL.FTZ R85, R32, R9 ;  /* 0x0000000920557220 */ /* 0x000fe20000410000 */
[----:B------:R-:W-:-:S02]  /*5370*/  HADD2.F32 R45, -RZ, R35.H0_H0 ;  /* 0x20000023ff2d7230 */ /* 0x000fc40000004100 */
[----:B------:R-:W-:Y:S01]  /*5380*/  FMUL.FTZ R87, R12, R9 ;  /* 0x000000090c577220 */ /* 0x000fe20000410000 */
[----:B------:R-:W-:Y:S01]  /*5390*/  HADD2.F32 R44, -RZ, R44.H1_H1 ;  /* 0x3000002cff2c7230 */ /* 0x000fe20000004100 */
[----:B------:R-:W-:Y:S01]  /*53a0*/  LOP3.LUT R11, R46, 0xff0000, R11, 0xf8, !PT ;  /* 0x00ff00002e0b7812 */ /* 0x000fe200078ef80b */
[----:B------:R-:W-:Y:S02]  /*53b0*/  HADD2.F32 R46, -RZ, R35.H1_H1 ;  /* 0x30000023ff2e7230 */ /* 0x000fe40000004100 */
[-C--:B------:R-:W-:Y:S01]  /*53c0*/  FFMA.FTZ R12, R12, R45.reuse, -R85 ;  /* 0x0000002d0c0c7223 */ /* 0x080fe20000010855 */
[----:B------:R-:W-:Y:S01]  /*53d0*/  FFMA.FTZ R32, R32, R45, R87 ;  /* 0x0000002d20207223 */ /* 0x000fe20000010057 */
[----:B------:R-:W-:Y:S01]  /*53e0*/  HADD2.F32 R35, -RZ, R34.H1_H1 ;  /* 0x30000022ff237230 */ /* 0x000fe20000004100 */
[----:B------:R-:W-:Y:S01]  /*53f0*/  F2FP.F16.E4M3.UNPACK_B R97, R97 ;  /* 0x00000061ff61723e */ /* 0x000fe200020006ff */
[----:B------:R-:W-:Y:S01]  /*5400*/  HADD2.F32 R45, -RZ, R42.H1_H1 ;  /* 0x3000002aff2d7230 */ /* 0x000fe20000004100 */
[----:B------:R-:W-:-:S02]  /*5410*/  F2FP.F16.E4M3.UNPACK_B R36, R36 ;  /* 0x00000024ff24723e */ /* 0x000fc400020006ff */
[----:B------:R-:W-:Y:S01]  /*5420*/  F2FP.F16.E4M3.UNPACK_B R42, R33 ;  /* 0x00000021ff2a723e */ /* 0x000fe200020006ff */
[-C--:B------:R-:W-:Y:S01]  /*5430*/  FMUL.FTZ R86, R35, R44.reuse ;  /* 0x0000002c23567220 */ /* 0x080fe20000410000 */
[----:B------:R-:W-:Y:S01]  /*5440*/  LOP3.LUT R9, R47, 0xff0000, R84, 0xf8, !PT ;  /* 0x00ff00002f097812 */ /* 0x000fe200078ef854 */
[----:B------:R-:W-:Y:S01]  /*5450*/  FMUL.FTZ R84, R45, R44 ;  /* 0x0000002c2d547220 */ /* 0x000fe20000410000 */
[----:B------:R-:W-:Y:S01]  /*5460*/  F2FP.F16.E4M3.UNPACK_B R95, R95 ;  /* 0x0000005fff5f723e */ /* 0x000fe200020006ff */
[----:B------:R-:W-:Y:S02]  /*5470*/  HADD2.F32 R47, -RZ, R97.H0_H0 ;  /* 0x20000061ff2f7230 */ /* 0x000fe40000004100 */
[----:B------:R-:W-:Y:S02]  /*5480*/  HADD2.F32 R44, -RZ, R36.H0_H0 ;  /* 0x20000024ff2c7230 */ /* 0x000fe40000004100 */
[----:B------:R-:W-:Y:S01]  /*5490*/  FFMA.FTZ R33, R35, R46, -R84 ;  /* 0x0000002e23217223 */ /* 0x000fe20000010854 */
[----:B------:R-:W-:-:S02]  /*54a0*/  HADD2.F32 R34, -RZ, R42.H0_H0 ;  /* 0x2000002aff227230 */ /* 0x000fc40000004100 */
[----:B------:R-:W-:Y:S01]  /*54b0*/  FFMA.FTZ R35, R45, R46, R86 ;  /* 0x0000002e2d237223 */ /* 0x000fe20000010056 */
[----:B------:R-:W-:Y:S02]  /*54c0*/  HADD2.F32 R45, -RZ, R95.H0_H0 ;  /* 0x2000005fff2d7230 */ /* 0x000fe40000004100 */
[-C--:B------:R-:W-:Y:S01]  /*54d0*/  FMUL.FTZ R85, R44, R47.reuse ;  /* 0x0000002f2c557220 */ /* 0x080fe20000410000 */
[----:B------:R-:W-:Y:S02]  /*54e0*/  HADD2.F32 R97, -RZ, R97.H1_H1 ;  /* 0x30000061ff617230 */ /* 0x000fe40000004100 */
[C---:B------:R-:W-:Y:S01]  /*54f0*/  FMUL.FTZ R87, R34.reuse, R47 ;  /* 0x0000002f22577220 */ /* 0x040fe20000410000 */
[----:B------:R-:W-:Y:S02]  /*5500*/  HADD2.F32 R47, -RZ, R36.H1_H1 ;  /* 0x30000024ff2f7230 */ /* 0x000fe40000004100 */
[----:B------:R-:W-:Y:S01]  /*5510*/  FFMA.FTZ R34, R34, R45, -R85 ;  /* 0x0000002d22227223 */ /* 0x000fe20000010855 */
[----:B------:R-:W-:-:S02]  /*5520*/  HADD2.F32 R42, -RZ, R42.H1_H1 ;  /* 0x3000002aff2a7230 */ /* 0x000fc40000004100 */
[----:B------:R-:W-:Y:S01]  /*5530*/  FFMA.FTZ R36, R44, R45, R87 ;  /* 0x0000002d2c247223 */ /* 0x000fe20000010057 */
[----:B------:R-:W-:Y:S02]  /*5540*/  HADD2.F32 R95, -RZ, R95.H1_H1 ;  /* 0x3000005fff5f7230 */ /* 0x000fe40000004100 */
[-C--:B------:R-:W-:Y:S01]  /*5550*/  FMUL.FTZ R45, R47, R97.reuse ;  /* 0x000000612f2d7220 */ /* 0x080fe20000410000 */
[----:B------:R-:W-:Y:S01]  /*5560*/  F2FP.F16.E4M3.UNPACK_B R44, R96.H1 ;  /* 0x00000060ff2c723e */ /* 0x000fe200030006ff */
[C---:B------:R-:W-:Y:S01]  /*5570*/  FMUL.FTZ R100, R42.reuse, R97 ;  /* 0x000000612a647220 */ /* 0x040fe20000410000 */
[----:B------:R-:W-:Y:S01]  /*5580*/  F2FP.F16.E4M3.UNPACK_B R46, R38.H1 ;  /* 0x00000026ff2e723e */ /* 0x000fe200030006ff */
[----:B------:R-:W-:Y:S01]  /*5590*/  FFMA.FTZ R45, R42, R95, -R45 ;  /* 0x0000005f2a2d7223 */ /* 0x000fe2000001082d */
[----:B------:R-:W-:Y:S01]  /*55a0*/  F2FP.F16.E4M3.UNPACK_B R86, R94.H1 ;  /* 0x0000005eff56723e */ /* 0x000fe200030006ff */
[----:B------:R-:W-:Y:S01]  /*55b0*/  HADD2.F32 R93, -RZ, R44.H0_H0 ;  /* 0x2000002cff5d7230 */ /* 0x000fe20000004100 */
[----:B------:R-:W-:Y:S01]  /*55c0*/  F2FP.F16.E4M3.UNPACK_B R42, R14.H1 ;  /* 0x0000000eff2a723e */ /* 0x000fe200030006ff */
[----:B------:R-:W-:-:S02]  /*55d0*/  HADD2.F32 R84, -RZ, R46.H0_H0 ;  /* 0x2000002eff547230 */ /* 0x000fc40000004100 */
[----:B------:R-:W-:Y:S01]  /*55e0*/  FFMA.FTZ R47, R47, R95, R100 ;  /* 0x0000005f2f2f7223 */ /* 0x000fe20000010064 */
[----:B------:R-:W-:Y:S01]  /*55f0*/  HADD2.F32 R95, -RZ, R44.H1_H1 ;  /* 0x3000002cff5f7230 */ /* 0x000fe20000004100 */
[----:B------:R-:W-:Y:S01]  /*5600*/  F2FP.F16.E4M3.UNPACK_B R96, R96 ;  /* 0x00000060ff60723e */ /* 0x000fe200020006ff */
[----:B------:R-:W-:Y:S02]  /*5610*/  HADD2.F32 R44, -RZ, R42.H0_H0 ;  /* 0x2000002aff2c7230 */ /* 0x000fe40000004100 */
[-C--:B------:R-:W-:Y:S01]  /*5620*/  FMUL.FTZ R97, R84, R93.reuse ;  /* 0x0000005d54617220 */ /* 0x080fe20000410000 */
[----:B------:R-:W-:Y:S01]  /*5630*/  HADD2.F32 R87, -RZ, R86.H0_H0 ;  /* 0x20000056ff577230 */ /* 0x000fe20000004100 */
[----:B------:R-:W-:Y:S01]  /*5640*/  F2FP.F16.E4M3.UNPACK_B R14, R14 ;  /* 0x0000000eff0e723e */ /* 0x000fe200020006ff */
[----:B------:R-:W-:Y:S02]  /*5650*/  HADD2.F32 R85, -RZ, R46.H1_H1 ;  /* 0x3000002eff557230 */ /* 0x000fe40000004100 */
[----:B------:R-:W-:Y:S01]  /*5660*/  FMUL.FTZ R93, R44, R93 ;  /* 0x0000005d2c5d7220 */ /* 0x000fe20000410000 */
[----:B------:R-:W-:-:S02]  /*5670*/  HADD2.F32 R46, -RZ, R42.H1_H1 ;  /* 0x3000002aff2e7230 */ /* 0x000fc40000004100 */
[----:B------:R-:W-:Y:S01]  /*5680*/  FFMA.FTZ R42, R44, R87, -R97 ;  /* 0x000000572c2a7223 */ /* 0x000fe20000010861 */
[----:B------:R-:W-:Y:S02]  /*5690*/  HADD2.F32 R86, -RZ, R86.H1_H1 ;  /* 0x30000056ff567230 */ /* 0x000fe40000004100 */
[C---:B------:R-:W-:Y:S01]  /*56a0*/  FMUL.FTZ R97, R85.reuse, R95 ;  /* 0x0000005f55617220 */ /* 0x040fe20000410000 */
[----:B------:R-:W-:Y:S01]  /*56b0*/  FFMA.FTZ R84, R84, R87, R93 ;  /* 0x0000005754547223 */ /* 0x000fe2000001005d */
[C---:B------:R-:W-:Y:S01]  /*56c0*/  FMUL.FTZ R44, R46.reuse, R95 ;  /* 0x0000005f2e2c7220 */ /* 0x040fe20000410000 */
[----:B------:R-:W-:Y:S01]  /*56d0*/  F2FP.F16.E4M3.UNPACK_B R94, R94 ;  /* 0x0000005eff5e723e */ /* 0x000fe200020006ff */
[-C--:B------:R-:W-:Y:S01]  /*56e0*/  FFMA.FTZ R103, R46, R86.reuse, -R97 ;  /* 0x000000562e677223 */ /* 0x080fe20000010861 */
[----:B------:R-:W-:Y:S02]  /*56f0*/  HADD2.F32 R93, -RZ, R96.H0_H0 ;  /* 0x20000060ff5d7230 */ /* 0x000fe40000004100 */
[----:B------:R-:W-:Y:S01]  /*5700*/  FFMA.FTZ R105, R85, R86, R44 ;  /* 0x0000005655697223 */ /* 0x000fe2000001002c */
[----:B------:R-:W-:Y:S01]  /*5710*/  F2FP.F16.E4M3.UNPACK_B R44, R38 ;  /* 0x00000026ff2c723e */ /* 0x000fe200020006ff */
[----:B------:R-:W-:Y:S01]  /*5720*/  HADD2.F32 R38, -RZ, R14.H0_H0 ;  /* 0x2000000eff267230 */ /* 0x000fe20000004100 */
[----:B------:R-:W-:Y:S01]  /*5730*/  F2FP.SATFINITE.E4M3.F32.PACK_AB_MERGE_C R12, R33, R12, RZ ;  /* 0x0000000c210c723e */ /* 0x000fe200048070ff */
[----:B------:R-:W-:Y:S01]  /*5740*/  HADD2.F32 R95, -RZ, R96.H1_H1 ;  /* 0x30000060ff5f7230 */ /* 0x000fe20000004100 */
[----:B------:R-:W-:Y:S01]  /*5750*/  F2FP.SATFINITE.E4M3.F32.PACK_AB_MERGE_C R32, R35, R32, RZ ;  /* 0x000000202320723e */ /* 0x000fe200048070ff */
[--C-:B------:R-:W-:Y:S01]  /*5760*/  HADD2.F32 R46, -RZ, R44.reuse.H0_H0 ;  /* 0x2000002cff2e7230 */ /* 0x100fe20000004100 */
[----:B------:R-:W-:Y:S01]  /*5770*/  F2FP.SATFINITE.E4M3.F32.PACK_AB_MERGE_C R12, R45, R34, R12 ;  /* 0x000000222d0c723e */ /* 0x000fe2000480700c */
[----:B------:R-:W-:Y:S01]  /*5780*/  HADD2.F32 R44, -RZ, R44.H1_H1 ;  /* 0x3000002cff2c7230 */ /* 0x000fe20000004100 */
[----:B------:R-:W-:Y:S01]  /*5790*/  F2FP.F16.E4M3.UNPACK_B R35, R37 ;  /* 0x00000025ff23723e */ /* 0x000fe200020006ff */
[----:B------:R-:W-:-:S02]  /*57a0*/  HADD2.F32 R85, -RZ, R94.H0_H0 ;  /* 0x2000005eff557230 */ /* 0x000fc40000004100 */
[-C--:B------:R-:W-:Y:S01]  /*57b0*/  FMUL.FTZ R97, R46, R93.reuse ;  /* 0x0000005d2e617220 */ /* 0x080fe20000410000 */
[----:B------:R-:W-:Y:S02]  /*57c0*/  HADD2.F32 R14, -RZ, R14.H1_H1 ;  /* 0x3000000eff0e7230 */ /* 0x000fe40000004100 */
[----:B------:R-:W-:Y:S01]  /*57d0*/  FMUL.FTZ R93, R38, R93 ;  /* 0x0000005d265d7220 */ /* 0x000fe20000410000 */
[----:B------:R-:W-:Y:S01]  /*57e0*/  F2FP.F16.E4M3.UNPACK_B R34, R11 ;  /* 0x0000000bff22723e */ /* 0x000fe200020006ff */
[----:B------:R-:W-:Y:S01]  /*57f0*/  HADD2.F32 R87, -RZ, R94.H1_H1 ;  /* 0x3000005eff577230 */ /* 0x000fe20000004100 */
[----:B------:R-:W-:Y:S01]  /*5800*/  F2FP.F16.E4M3.UNPACK_B R33, R13 ;  /* 0x0000000dff21723e */ /* 0x000fe200020006ff */
[----:B------:R-:W-:Y:S01]  /*5810*/  FMUL.FTZ R101, R44, R95 ;  /* 0x0000005f2c657220 */ /* 0x000fe20000410000 */
[----:B------:R-:W-:Y:S01]  /*5820*/  FFMA.FTZ R97, R38, R85, -R97 ;  /* 0x0000005526617223 */ /* 0x000fe20000010861 */
[----:B------:R-:W-:Y:S01]  /*5830*/  FMUL.FTZ R95, R14, R95 ;  /* 0x0000005f0e5f7220 */ /* 0x000fe20000410000 */
[----:B------:R-:W-:Y:S01]  /*5840*/  FFMA.FTZ R38, R46, R85, R93 ;  /* 0x000000552e267223 */ /* 0x000fe2000001005d */
[----:B------:R-:W-:Y:S01]  /*5850*/  F2FP.SATFINITE.E4M3.F32.PACK_AB_MERGE_C R103, R103, R42, RZ ;  /* 0x0000002a6767723e */ /* 0x000fe200048070ff */
[----:B------:R-:W-:Y:S01]  /*5860*/  HADD2.F32 R42, -RZ, R35.H0_H0 ;  /* 0x20000023ff2a7230 */ /* 0x000fe20000004100 */
[----:B------:R-:W-:Y:S01]  /*5870*/  F2FP.SATFINITE.E4M3.F32.PACK_AB_MERGE_C R36, R47, R36, R32 ;  /* 0x000000242f24723e */ /* 0x000fe20004807020 */
[----:B------:R-:W-:Y:S01]  /*5880*/  HADD2.F32 R85, -RZ, R34.H0_H0 ;  /* 0x20000022ff557230 */ /* 0x000fe20000004100 */
[----:B------:R-:W-:Y:S01]  /*5890*/  F2FP.F16.E4M3.UNPACK_B R45, R10 ;  /* 0x0000000aff2d723e */ /* 0x000fe200020006ff */
[----:B------:R-:W-:-:S02]  /*58a0*/  HADD2.F32 R32, -RZ, R33.H0_H0 ;  /* 0x20000021ff207230 */ /* 0x000fc40000004100 */
[-C--:B------:R-:W-:Y:S01]  /*58b0*/  FFMA.FTZ R95, R44, R87.reuse, R95 ;  /* 0x000000572c5f7223 */ /* 0x080fe2000001005f */
[----:B------:R-:W-:Y:S01]  /*58c0*/  FFMA.FTZ R14, R14, R87, -R101 ;  /* 0x000000570e0e7223 */ /* 0x000fe20000010865 */
[----:B------:R-:W-:Y:S02]  /*58d0*/  HADD2.F32 R44, -RZ, R35.H1_H1 ;  /* 0x30000023ff2c7230 */ /* 0x000fe40000004100 */
[-C--:B------:R-:W-:Y:S01]  /*58e0*/  FMUL.FTZ R87, R42, R85.reuse ;  /* 0x000000552a577220 */ /* 0x080fe20000410000 */
[----:B------:R-:W-:Y:S02]  /*58f0*/  HADD2.F32 R47, -RZ, R45.H0_H0 ;  /* 0x2000002dff2f7230 */ /* 0x000fe40000004100 */
[----:B------:R-:W-:Y:S01]  /*5900*/  FMUL.FTZ R35, R32, R85 ;  /* 0x0000005520237220 */ /* 0x000fe20000410000 */
[----:B------:R-:W-:Y:S01]  /*5910*/  HADD2.F32 R85, -RZ, R34.H1_H1 ;  /* 0x30000022ff557230 */ /* 0x000fe20000004100 */
[----:B------:R-:W-:Y:S01]  /*5920*/  F2FP.F16.E4M3.UNPACK_B R37, R37.H1 ;  /* 0x00000025ff25723e */ /* 0x000fe200030006ff */
[----:B------:R-:W-:-:S02]  /*5930*/  HADD2.F32 R34, -RZ, R33.H1_H1 ;  /* 0x30000021ff227230 */ /* 0x000fc40000004100 */
[-C--:B------:R-:W-:Y:S01]  /*5940*/  FFMA.FTZ R32, R32, R47.reuse, -R87 ;  /* 0x0000002f20207223 */ /* 0x080fe20000010857 */
[----:B------:R-:W-:Y:S01]  /*5950*/  FFMA.FTZ R33, R42, R47, R35 ;  /* 0x0000002f2a217223 */ /* 0x000fe20000010023 */
[----:B------:R-:W-:Y:S02]  /*5960*/  HADD2.F32 R45, -RZ, R45.H1_H1 ;  /* 0x3000002dff2d7230 */ /* 0x000fe40000004100 */
[-C--:B------:R-:W-:Y:S01]  /*5970*/  FMUL.FTZ R47, R44, R85.reuse ;  /* 0x000000552c2f7220 */ /* 0x080fe20000410000 */
[C---:B------:R-:W-:Y:S01]  /*5980*/  FMUL.FTZ R85, R34.reuse, R85 ;  /* 0x0000005522557220 */ /* 0x040fe20000410000 */
[----:B------:R-:W-:Y:S01]  /*5990*/  F2FP.F16.E4M3.UNPACK_B R46, R11.H1 ;  /* 0x0000000bff2e723e */ /* 0x000fe200030006ff */
[----:B------:R-:W-:Y:S01]  /*59a0*/  HADD2.F32 R42, -RZ, R37.H0_H0 ;  /* 0x20000025ff2a7230 */ /* 0x000fe20000004100 */
[----:B------:R-:W-:Y:S01]  /*59b0*/  F2FP.F16.E4M3.UNPACK_B R35, R13.H1 ;  /* 0x0000000dff23723e */ /* 0x000fe200030006ff */
[-C--:B------:R-:W-:Y:S01]  /*59c0*/  FFMA.FTZ R13, R34, R45.reuse, -R47 ;  /* 0x0000002d220d7223 */ /* 0x080fe2000001082f */
[----:B------:R-:W-:Y:S01]  /*59d0*/  FFMA.FTZ R34, R44, R45, R85 ;  /* 0x0000002d2c227223 */ /* 0x000fe20000010055 */
[----:B------:R-:W-:Y:S01]  /*59e0*/  F2FP.F16.E4M3.UNPACK_B R10, R10.H1 ;  /* 0x0000000aff0a723e */ /* 0x000fe200030006ff */
[--C-:B------:R-:W-:Y:S01]  /*59f0*/  HADD2.F32 R45, -RZ, R46.reuse.H0_H0 ;  /* 0x2000002eff2d7230 */ /* 0x100fe20000004100 */
[----:B------:R-:W-:Y:S01]  /*5a00*/  F2FP.SATFINITE.E4M3.F32.PACK_AB_MERGE_C R84, R105, R84, RZ ;  /* 0x000000546954723e */ /* 0x000fe200048070ff */
[----:B------:R-:W-:Y:S01]  /*5a10*/  HADD2.F32 R11, -RZ, R35.H0_H0 ;  /* 0x20000023ff0b7230 */ /* 0x000fe20000004100 */
[----:B------:R-:W-:Y:S01]  /*5a20*/  F2FP.F16.E4M3.UNPACK_B R93, R9.H1 ;  /* 0x00000009ff5d723e */ /* 0x000fe200030006ff */
[----:B------:R-:W-:Y:S01]  /*5a30*/  HADD2.F32 R44, -RZ, R37.H1_H1 ;  /* 0x30000025ff2c7230 */ /* 0x000fe20000004100 */
[----:B------:R-:W-:Y:S01]  /*5a40*/  F2FP.SATFINITE.E4M3.F32.PACK_AB_MERGE_C R38, R95, R38, R84 ;  /* 0x000000265f26723e */ /* 0x000fe20004807054 */
[----:B------:R-:W-:-:S02]  /*5a50*/  HADD2.F32 R47, -RZ, R46.H1_H1 ;  /* 0x3000002eff2f7230 */ /* 0x000fc40000004100 */
[-C--:B------:R-:W-:Y:S01]  /*5a60*/  FMUL.FTZ R84, R42, R45.reuse ;  /* 0x0000002d2a547220 */ /* 0x080fe20000410000 */
[----:B------:R-:W-:Y:S02]  /*5a70*/  HADD2.F32 R35, -RZ, R35.H1_H1 ;  /* 0x30000023ff237230 */ /* 0x000fe40000004100 */
[----:B------:R-:W-:Y:S01]  /*5a80*/  FMUL.FTZ R45, R11, R45 ;  /* 0x0000002d0b2d7220 */ /* 0x000fe20000410000 */
[--C-:B------:R-:W-:Y:S02]  /*5a90*/  HADD2.F32 R37, -RZ, R10.reuse.H0_H0 ;  /* 0x2000000aff257230 */ /* 0x100fe40000004100 */
[-C--:B------:R-:W-:Y:S01]  /*5aa0*/  FMUL.FTZ R86, R44, R47.reuse ;  /* 0x0000002f2c567220 */ /* 0x080fe20000410000 */
[----:B------:R-:W-:Y:S02]  /*5ab0*/  HADD2.F32 R46, -RZ, R10.H1_H1 ;  /* 0x3000000aff2e7230 */ /* 0x000fe40000004100 */
[----:B------:R-:W-:Y:S01]  /*5ac0*/  FMUL.FTZ R47, R35, R47 ;  /* 0x0000002f232f7220 */ /* 0x000fe20000410000 */
[----:B------:R-:W-:Y:S01]  /*5ad0*/  F2FP.F16.E4M3.UNPACK_B R87, R9 ;  /* 0x00000009ff57723e */ /* 0x000fe200020006ff */
[-C--:B------:R-:W-:Y:S01]  /*5ae0*/  FFMA.FTZ R10, R11, R37.reuse, -R84 ;  /* 0x000000250b0a7223 */ /* 0x080fe20000010854 */
[----:B------:R-:W-:Y:S01]  /*5af0*/  FFMA.FTZ R11, R42, R37, R45 ;  /* 0x000000252a0b7223 */ /* 0x000fe2000001002d */
[-C--:B------:R-:W-:Y:S01]  /*5b00*/  FFMA.FTZ R35, R35, R46.reuse, -R86 ;  /* 0x0000002e23237223 */ /* 0x080fe20000010856 */
[----:B------:R-:W-:Y:S01]  /*5b10*/  FFMA.FTZ R42, R44, R46, R47 ;  /* 0x0000002e2c2a7223 */ /* 0x000fe2000001002f */
[----:B------:R-:W-:Y:S01]  /*5b20*/  F2FP.F16.E4M3.UNPACK_B R46, R39.H1 ;  /* 0x00000027ff2e723e */ /* 0x000fe200030006ff */
[----:B------:R-:W-:Y:S01]  /*5b30*/  HADD2.F32 R95, -RZ, R93.H0_H0 ;  /* 0x2000005dff5f7230 */ /* 0x000fe20000004100 */
[----:B------:R-:W-:Y:S01]  /*5b40*/  F2FP.F16.E4M3.UNPACK_B R37, R15 ;  /* 0x0000000fff25723e */ /* 0x000fe200020006ff */
[----:B------:R-:W-:Y:S01]  /*5b50*/  HADD2.F32 R94, -RZ, R87.H0_H0 ;  /* 0x20000057ff5e7230 */ /* 0x000fe20000004100 */
[----:B------:R-:W-:Y:S01]  /*5b60*/  F2FP.F16.E4M3.UNPACK_B R45, R39 ;  /* 0x00000027ff2d723e */ /* 0x000fe200020006ff */
[----:B------:R-:W-:Y:S01]  /*5b70*/  HADD2.F32 R93, -RZ, R93.H1_H1 ;  /* 0x3000005dff5d7230 */ /* 0x000fe20000004100 */
[----:B------:R-:W-:Y:S01]  /*5b80*/  F2FP.F16.E4M3.UNPACK_B R15, R15.H1 ;  /* 0x0000000fff0f723e */ /* 0x000fe200030006ff */
[----:B------:R-:W-:Y:S01]  /*5b90*/  HADD2.F32 R39, -RZ, R37.H0_H0 ;  /* 0x20000025ff277230 */ /* 0x000fe20000004100 */
[-C--:B------:R-:W-:Y:S01]  /*5ba0*/  F2FP.F16.E4M3.UNPACK_B R9, R8.reuse ;  /* 0x00000008ff09723e */ /* 0x080fe200020006ff */
[----:B------:R-:W-:Y:S01]  /*5bb0*/  HADD2.F32 R47, -RZ, R45.H0_H0 ;  /* 0x2000002dff2f7230 */ /* 0x000fe20000004100 */
[----:B------:R-:W-:Y:S01]  /*5bc0*/  F2FP.F16.E4M3.UNPACK_B R84, R8.H1 ;  /* 0x00000008ff54723e */ /* 0x000fe200030006ff */
[----:B------:R-:W-:Y:S01]  /*5bd0*/  HADD2.F32 R8, -RZ, R46.H0_H0 ;  /* 0x2000002eff087230 */ /* 0x000fe20000004100 */
[----:B------:R-:W-:Y:S01]  /*5be0*/  F2FP.SATFINITE.E4M3.F32.PACK_AB_MERGE_C R14, R14, R97, R103 ;  /* 0x000000610e0e723e */ /* 0x000fe20004807067 */
[----:B------:R-:W-:-:S02]  /*5bf0*/  HADD2.F32 R44, -RZ, R15.H0_H0 ;  /* 0x2000000fff2c7230 */ /* 0x000fc40000004100 */
[----:B------:R-:W-:Y:S01]  /*5c00*/  FMUL.FTZ R96, R47, R94 ;  /* 0x0000005e2f607220 */ /* 0x000fe20000410000 */
[----:B------:R-:W-:Y:S02]  /*5c10*/  HADD2.F32 R85, -RZ, R84.H0_H0 ;  /* 0x20000054ff557230 */ /* 0x000fe40000004100 */
[-C--:B------:R-:W-:Y:S01]  /*5c20*/  FMUL.FTZ R97, R8, R95.reuse ;  /* 0x0000005f08617220 */ /* 0x080fe20000410000 */
[----:B------:R-:W-:Y:S02]  /*5c30*/  HADD2.F32 R46, -RZ, R46.H1_H1 ;  /* 0x3000002eff2e7230 */ /* 0x000fe40000004100 */
[C---:B------:R-:W-:Y:S01]  /*5c40*/  FMUL.FTZ R95, R44.reuse, R95 ;  /* 0x0000005f2c5f7220 */ /* 0x040fe20000410000 */
[----:B------:R-:W-:Y:S02]  /*5c50*/  HADD2.F32 R15, -RZ, R15.H1_H1 ;  /* 0x3000000fff0f7230 */ /* 0x000fe40000004100 */
[----:B------:R-:W-:Y:S01]  /*5c60*/  FFMA.FTZ R97, R44, R85, -R97 ;  /* 0x000000552c617223 */ /* 0x000fe20000010861 */
[----:B------:R-:W-:-:S02]  /*5c70*/  HADD2.F32 R86, -RZ, R9.H0_H0 ;  /* 0x20000009ff567230 */ /* 0x000fc40000004100 */
[----:B------:R-:W-:Y:S01]  /*5c80*/  FMUL.FTZ R94, R39, R94 ;  /* 0x0000005e275e7220 */ /* 0x000fe20000410000 */
[----:B------:R-:W-:Y:S02]  /*5c90*/  HADD2.F32 R45, -RZ, R45.H1_H1 ;  /* 0x3000002dff2d7230 */ /* 0x000fe40000004100 */
[-C--:B------:R-:W-:Y:S01]  /*5ca0*/  FMUL.FTZ R100, R46, R93.reuse ;  /* 0x0000005d2e647220 */ /* 0x080fe20000410000 */
[----:B------:R-:W-:Y:S02]  /*5cb0*/  HADD2.F32 R44, -RZ, R87.H1_H1 ;  /* 0x30000057ff2c7230 */ /* 0x000fe40000004100 */
[----:B------:R-:W-:Y:S01]  /*5cc0*/  FMUL.FTZ R93, R15, R93 ;  /* 0x0000005d0f5d7220 */ /* 0x000fe20000410000 */
[----:B------:R-:W-:Y:S02]  /*5cd0*/  HADD2.F32 R84, -RZ, R84.H1_H1 ;  /* 0x30000054ff547230 */ /* 0x000fe40000004100 */
[----:B------:R-:W-:Y:S01]  /*5ce0*/  FFMA.FTZ R95, R8, R85, R95 ;  /* 0x00000055085f7223 */ /* 0x000fe2000001005f */
[----:B------:R-:W-:-:S02]  /*5cf0*/  HADD2.F32 R37, -RZ, R37.H1_H1 ;  /* 0x30000025ff257230 */ /* 0x000fc40000004100 */
[-C--:B------:R-:W-:Y:S01]  /*5d00*/  FFMA.FTZ R96, R39, R86.reuse, -R96 ;  /* 0x0000005627607223 */ /* 0x080fe20000010860 */
[----:B------:R-:W-:Y:S01]  /*5d10*/  FFMA.FTZ R94, R47, R86, R94 ;  /* 0x000000562f5e7223 */ /* 0x000fe2000001005e */
[----:B------:R-:W-:Y:S02]  /*5d20*/  HADD2.F32 R8, -RZ, R9.H1_H1 ;  /* 0x30000009ff087230 */ /* 0x000fe40000004100 */
[----:B------:R-:W-:Y:S01]  /*5d30*/  FMUL.FTZ R86, R45, R44 ;  /* 0x0000002c2d567220 */ /* 0x000fe20000410000 */
[----:B------:R-:W-:Y:S01]  /*5d40*/  FFMA.FTZ R100, R15, R84, -R100 ;  /* 0x000000540f647223 */ /* 0x000fe20000010864 */
[C---:B------:R-:W-:Y:S01]  /*5d50*/  FMUL.FTZ R44, R37.reuse, R44 ;  /* 0x0000002c252c7220 */ /* 0x040fe20000410000 */
[----:B------:R-:W-:Y:S01]  /*5d60*/  FFMA.FTZ R46, R46, R84, R93 ;  /* 0x000000542e2e7223 */ /* 0x000fe2000001005d */
[----:B------:R-:W-:Y:S01]  /*5d70*/  FFMA.FTZ R37, R37, R8, -R86 ;  /* 0x0000000825257223 */ /* 0x000fe20000010856 */
[----:B------:R-:W-:Y:S01]  /*5d80*/  F2FP.SATFINITE.E4M3.F32.PACK_AB_MERGE_C R10, R35, R10, RZ ;  /* 0x0000000a230a723e */ /* 0x000fe200048070ff */
[----:B------:R-:W-:Y:S01]  /*5d90*/  FFMA.FTZ R45, R45, R8, R44 ;  /* 0x000000082d2d7223 */ /* 0x000fe2000001002c */
[----:B------:R-:W-:-:S02]  /*5da0*/  F2FP.SATFINITE.E4M3.F32.PACK_AB_MERGE_C R97, R100, R97, RZ ;  /* 0x000000616461723e */ /* 0x000fc400048070ff */
[----:B------:R-:W-:Y:S02]  /*5db0*/  F2FP.SATFINITE.E4M3.F32.PACK_AB_MERGE_C R11, R42, R11, RZ ;  /* 0x0000000b2a0b723e */ /* 0x000fe400048070ff */
[----:B------:R-:W-:Y:S02]  /*5dc0*/  F2FP.SATFINITE.E4M3.F32.PACK_AB_MERGE_C R46, R46, R95, RZ ;  /* 0x0000005f2e2e723e */ /* 0x000fe400048070ff */
[----:B------:R-:W-:Y:S02]  /*5dd0*/  F2FP.SATFINITE.E4M3.F32.PACK_AB_MERGE_C R15, R37, R96, R97 ;  /* 0x00000060250f723e */ /* 0x000fe40004807061 */
[----:B------:R-:W-:Y:S02]  /*5de0*/  F2FP.SATFINITE.E4M3.F32.PACK_AB_MERGE_C R13, R13, R32, R10 ;  /* 0x000000200d0d723e */ /* 0x000fe4000480700a */
[----:B------:R-:W-:Y:S02]  /*5df0*/  F2FP.SATFINITE.E4M3.F32.PACK_AB_MERGE_C R37, R34, R33, R11 ;  /* 0x000000212225723e */ /* 0x000fe4000480700b */
[----:B------:R-:W-:-:S07]  /*5e00*/  F2FP.SATFINITE.E4M3.F32.PACK_AB_MERGE_C R39, R45, R94, R46 ;  /* 0x0000005e2d27723e */ /* 0x000fce000480702e */
.L_x_323:
[----:B------:R-:W-:Y:S05]  /*5e10*/  BSYNC B1 ;  /* 0x0000000000017941 */ /* 0x000fea0003800000 */
.L_x_322:
[----:B0-----:R4:W-:Y:S01]  /*5e20*/  STG.E.128 desc[UR40][R40.64], R12 ;  /* 0x0000000c28007986 */ /* 0x0019e2000c101d28 */
[----:B------:R-:W-:-:S13]  /*5e30*/  ISETP.GE.AND P4, PT, R43, R98, PT ;  /* 0x000000622b00720c */ /* 0x000fda0003f86270 */
[----:B------:R-:W-:Y:S05]  /*5e40*/  @P4 BRA `(.L_x_302) ;  /* 0x0000000000704947 */ /* 0x000fea0003800000 */
[--C-:B------:R-:W-:Y:S02]  /*5e50*/  IADD3 R81, P4, P5, R60, R80, R43.reuse ;  /* 0x000000503c517210 */ /* 0x100fe40007d9e02b */
[----:B------:R-:W-:-:S04]  /*5e60*/  SHF.R.S32.HI R43, RZ, 0x1f, R43 ;  /* 0x0000001fff2b7819 */ /* 0x000fc8000001142b */
[----:B------:R-:W-:Y:S02]  /*5e70*/  IADD3.X R8, R82, R99, R43, P4, P5 ;  /* 0x0000006352087210 */ /* 0x000fe400027ea42b */
[----:B------:R-:W-:-:S05]  /*5e80*/  IADD3 R78, P4, R81, R78, RZ ;  /* 0x0000004e514e7210 */ /* 0x000fca0007f9e0ff */
[----:B------:R-:W-:-:S05]  /*5e90*/  IMAD.X R79, R8, 0x1, R79, P4 ;  /* 0x00000001084f7824 */ /* 0x000fca00020e064f */
[----:B--2---:R0:W-:Y:S01]  /*5ea0*/  STG.E.128 desc[UR40][R78.64], R36 ;  /* 0x000000244e007986 */ /* 0x0041e2000c101d28 */
[----:B------:R-:W-:Y:S05]  /*5eb0*/  BRA `(.L_x_302) ;  /* 0x0000000000547947 */ /* 0x000fea0003800000 */
.L_x_295:
[----:B------:R-:W-:-:S13]  /*5ec0*/  ISETP.NE.AND P3, PT, R155, 0x3, PT ;  /* 0x000000039b00780c */ /* 0x000fda0003f65270 */
[----:B------:R-:W-:Y:S05]  /*5ed0*/  @!P3 BRA `(.L_x_324) ;  /* 0x000000000004b947 */ /* 0x000fea0003800000 */
[----:B------:R-:W-:Y:S01]  /*5ee0*/  BPT.TRAP 0x1 ;  /* 0x000000040000795c */ /* 0x000fe20000300000 */
.L_x_324:
[----:B------:R-:W-:Y:S01]  /*5ef0*/  IMAD R89, R19, 0x8, R18 ;  /* 0x0000000813597824 */ /* 0x000fe200078e0212 */
[----:B------:R-:W-:Y:S01]  /*5f00*/  SHF.L.U32 R92, R153, 0x1f, RZ ;  /* 0x0000001f995c7819 */ /* 0x000fe200000006ff */
[----:B------:R-:W-:Y:S01]  /*5f10*/  IMAD R91, R2, -0x80, R27 ;  /* 0xffffff80025b7824 */ /* 0x000fe200078e021b */
[----:B------:R-:W-:Y:S02]  /*5f20*/  BSSY B1, `(.L_x_325) ;  /* 0x0000005000017945 */ /* 0x000fe40003800000 */
[----:B------:R-:W0:Y:S02]  /*5f30*/  SYNCS.PHASECHK.TRANS64.TRYWAIT P5, [R89+URZ+0x19c90], R92 ;  /* 0x019c905c590075a7 */ /* 0x000e2400080a017f */
[----:B------:R-:W-:-:S04]  /*5f40*/  VIMNMX R91, R91, 0x80, PT ;  /* 0x000000805b5b7848 */ /* 0x000fc80003fe0100 */
[----:B------:R-:W-:Y:S01]  /*5f50*/  ISETP.GE.AND P4, PT, R152, R91, PT ;  /* 0x0000005b9800720c */ /* 0x000fe20003f86270 */
[----:B0-----:R-:W-:-:S12]  /*5f60*/  @!P5 BRA `(.L_x_326) ;  /* 0x0000011400dcd947 */ /* 0x001fd80003800000 */
.L_x_542:
[----:B------:R-:W-:Y:S05]  /*5f70*/  BSYNC B1 ;  /* 0x0000000000017941 */ /* 0x000fea0003800000 */
.L_x_325:
[----:B------:R-:W-:Y:S05]  /*5f80*/  @P4 BRA `(.L_x_302) ;  /* 0x0000000000204947 */ /* 0x000fea0003800000 */
[----:B------:R-:W-:Y:S01]  /*5f90*/  ISETP.NE.AND P4, PT, R62, RZ, PT ;  /* 0x000000ff3e00720c */ /* 0x000fe20003f85270 */
[----:B------:R-:W1:Y:S01]  /*5fa0*/  @!P1 LDS.128 R8, [R90+0x15800] ;  /* 0x015800005a089984 */ /* 0x000e620000000c00 */
[----:B------:R-:W-:-:S11]  /*5fb0*/  ISETP.NE.AND P5, PT, R31, RZ, PT ;  /* 0x000000ff1f00720c */ /* 0x000fd60003fa5270 */
[----:B------:R-:W2:Y:S04]  /*5fc0*/  @P4 LDS.128 R12, [R90+0x13800] ;  /* 0x013800005a0c4984 */ /* 0x000ea80000000c00 */
[----:B------:R-:W3:Y:S04]  /*5fd0*/  @P5 LDS.128 R32, [R90+0x14800] ;  /* 0x014800005a205984 */ /* 0x000ee80000000c00 */
[----:B-1----:R1:W-:Y:S04]  /*5fe0*/  @!P1 STG.E.128 desc[UR40][R36.64+0x40], R8 ;  /* 0x0000400824009986 */ /* 0x0023e8000c101d28 */
[----:B--2---:R1:W-:Y:S04]  /*5ff0*/  @P4 STG.E.128 desc[UR40][R36.64], R12 ;  /* 0x0000000c24004986 */ /* 0x0043e8000c101d28 */
[----:B---3--:R1:W-:Y:S02]  /*6000*/  @P5 STG.E.128 desc[UR40][R36.64+0x20], R32 ;  /* 0x0000202024005986 */ /* 0x0083e4000c101d28 */
.L_x_302:
[----:B------:R-:W-:Y:S05]  /*6010*/  BSYNC B0 ;  /* 0x0000000000007941 */ /* 0x000fea0003800000 */
.L_x_294:
[----:B-123--:R-:W1:Y:S01]  /*6020*/  S2R R8, SR_TID.X ;  /* 0x0000000000087919 */ /* 0x00ee620000002100 */
[----:B------:R-:W-:Y:S01]  /*6030*/  @!PT LDS RZ, [RZ] ;  /* 0x00000000fffff984 */ /* 0x000fe20000000800 */
[----:B------:R-:W-:Y:S01]  /*6040*/  @!PT LDS RZ, [RZ] ;  /* 0x00000000fffff984 */ /* 0x000fe20000000800 */
[----:B------:R-:W-:Y:S01]  /*6050*/  @!PT LDS RZ, [RZ] ;  /* 0x00000000fffff984 */ /* 0x000fe20000000800 */
[----:B------:R-:W-:Y:S01]  /*6060*/  @!PT LDS RZ, [RZ] ;  /* 0x00000000fffff984 */ /* 0x000fe20000000800 */
[----:B------:R2:W-:Y:S06]  /*6070*/  MEMBAR.ALL.CTA ;  /* 0x0000000000007992 */ /* 0x0005ec0000008000 */
[----:B--2---:R-:W2:Y:S01]  /*6080*/  FENCE.VIEW.ASYNC.S ;  /* 0x00000000000073c6 */ /* 0x004ea20000000000 */
[----:B------:R-:W-:Y:S05]  /*6090*/  WARPSYNC.ALL ;  /* 0x0000000000007948 */ /* 0x000fea0003800000 */
[----:B------:R-:W-:Y:S01]  /*60a0*/  BSSY B0, `(.L_x_327) ;  /* 0x0000009000007945 */ /* 0x000fe20003800000 */
[----:B-1----:R-:W-:Y:S01]  /*60b0*/  LOP3.LUT R8, R8, 0x7f, RZ, 0xc0, !PT ;  /* 0x0000007f08087812 */ /* 0x002fe200078ec0ff */
[----:B--2---:R1:W-:Y:S03]  /*60c0*/  BAR.SYNC.DEFER_BLOCKING R64, 0x80 ;  /* 0x000200400000751d */ /* 0x0043e60000010000 */
[----:B------:R-:W-:-:S13]  /*60d0*/  ISETP.NE.AND P4, PT, R8, RZ, PT ;  /* 0x000000ff0800720c */ /* 0x000fda0003f85270 */
[----:B------:R-:W-:-:S05]  /*60e0*/  @!P4 VIADD R8, R89, 0x19ca0 ;  /* 0x00019ca05908c836 */ /* 0x000fca0000000000 */
[----:B------:R-:W-:-:S04]  /*60f0*/  @!P4 PRMT R8, RZ, 0x654, R8 ;  /* 0x00000654ff08c816 */ /* 0x000fc80000000008 */
[----:B------:R1:W-:Y:S01]  /*6100*/  @!P4 SYNCS.ARRIVE.TRANS64.RED.A1T0 RZ, [R8+URZ], RZ ;  /* 0x000000ff08ffc9a7 */ /* 0x0003e2000810043f */
[----:B------:R-:W-:Y:S05]  /*6110*/  @!P3 BRA `(.L_x_328) ;  /* 0x000000000004b947 */ /* 0x000fea0003800000 */
[----:B------:R-:W-:Y:S01]  /*6120*/  BPT.TRAP 0x1 ;  /* 0x000000040000795c */ /* 0x000fe20000300000 */
.L_x_328:
[----:B------:R-:W-:Y:S05]  /*6130*/  BSYNC B0 ;  /* 0x0000000000007941 */ /* 0x000fea0003800000 */
.L_x_327:
[----:B------:R-:W2:Y:S01]  /*6140*/  SYNCS.PHASECHK.TRANS64.TRYWAIT P5, [R89+URZ+0x19cb0], R92 ;  /* 0x019cb05c590075a7 */ /* 0x000ea200080a017f */
[----:B------:R-:W-:Y:S01]  /*6150*/  BSSY B0, `(.L_x_329) ;  /* 0x0000003000007945 */ /* 0x000fe20003800000 */
[----:B------:R-:W-:-:S03]  /*6160*/  ISETP.GE.AND P3, PT, R152, R91, PT ;  /* 0x0000005b9800720c */ /* 0x000fc60003f66270 */
[----:B--2---:R-:W-:Y:S10]  /*6170*/  @!P5 BRA `(.L_x_330) ;  /* 0x00000114006cd947 */ /* 0x004ff40003800000 */
.L_x_543:
[----:B------:R-:W-:Y:S05]  /*6180*/  BSYNC B0 ;  /* 0x0000000000007941 */ /* 0x000fea0003800000 */
.L_x_329:
[----:B------:R-:W-:Y:S04]  /*6190*/  BSSY B0, `(.L_x_331) ;  /* 0x0000016000007945 */ /* 0x000fe80003800000 */
[----:B------:R-:W-:Y:S05]  /*61a0*/  @P3 BRA `(.L_x_332) ;  /* 0x0000000000503947 */ /* 0x000fea0003800000 */
[----:B------:R-:W-:Y:S01]  /*61b0*/  ULDC UR8, c[0x0][0x2e4] ;  /* 0x0000b90000087ab9 */ /* 0x000fe20000000800 */
[----:B----4-:R-:W-:Y:S01]  /*61c0*/  IMAD.WIDE R12, R2, 0x80, R48 ;  /* 0x00000080020c7825 */ /* 0x010fe200078e0230 */
[----:B------:R-:W-:Y:S01]  /*61d0*/  ISETP.GE.AND P5, PT, R22, UR8, PT ;  /* 0x0000000816007c0c */ /* 0x000fe2000bfa6270 */
[----:B------:R-:W-:Y:S01]  /*61e0*/  ULDC.64 UR4, c[0x0][0x318] ;  /* 0x0000c60000047ab9 */ /* 0x000fe20000000a00 */
[----:B------:R-:W-:Y:S01]  /*61f0*/  ULDC.64 UR6, c[0x0][0x308] ;  /* 0x0000c20000067ab9 */ /* 0x000fe20000000a00 */
[----:B------:R-:W-:Y:S02]  /*6200*/  IMAD.MOV.U32 R14, RZ, RZ, R58 ;  /* 0x000000ffff0e7224 */ /* 0x000fe400078e003a */
[----:B------:R-:W-:Y:S02]  /*6210*/  IMAD.MOV.U32 R15, RZ, RZ, R0 ;  /* 0x000000ffff0f7224 */ /* 0x000fe400078e0000 */
[----:B------:R-:W-:Y:S02]  /*6220*/  IMAD R13, R13, UR4, RZ ;  /* 0x000000040d0d7c24 */ /* 0x000fe4000f8e02ff */
[----:B------:R-:W-:-:S04]  /*6230*/  IMAD.WIDE.U32 R14, R12, UR4, R14 ;  /* 0x000000040c0e7c25 */ /* 0x000fc8000f8e000e */
[----:B-1----:R-:W1:Y:S01]  /*6240*/  @!P5 LDS.128 R8, [R90+0x9000] ;  /* 0x009000005a08d984 */ /* 0x002e620000000c00 */
[----:B------:R-:W-:Y:S01]  /*6250*/  IMAD R13, R12, UR5, R13 ;  /* 0x000000050c0d7c24 */ /* 0x000fe2000f8e020d */
[----:B------:R-:W-:-:S04]  /*6260*/  IADD3 R32, P3, R14, UR6, RZ ;  /* 0x000000060e207c10 */ /* 0x000fc8000ff7e0ff */
[----:B------:R-:W-:Y:S02]  /*6270*/  IADD3.X R33, R15, UR7, R13, P3, !PT ;  /* 0x000000070f217c10 */ /* 0x000fe40009ffe40d */
[----:B------:R-:W-:-:S03]  /*6280*/  ISETP.GE.AND P3, PT, R156, UR8, PT ;  /* 0x000000089c007c0c */ /* 0x000fc6000bf66270 */
[----:B-1----:R-:W-:Y:S01]  /*6290*/  @!P5 STG.E.128 desc[UR40][R32.64], R8 ;  /* 0x000000082000d986 */ /* 0x002fe2000c101d28 */
[----:B------:R-:W-:-:S09]  /*62a0*/  ISETP.GE.AND P5, PT, R67, UR8, PT ;  /* 0x0000000843007c0c */ /* 0x000fd2000bfa6270 */
[----:B------:R-:W1:Y:S04]  /*62b0*/  @!P3 LDS.128 R8, [R90+0xa000] ;  /* 0x00a000005a08b984 */ /* 0x000e680000000c00 */
[----:B------:R-:W3:Y:S04]  /*62c0*/  @!P5 LDS.128 R12, [R90+0xb000] ;  /* 0x00b000005a0cd984 */ /* 0x000ee80000000c00 */
[----:B-1----:R1:W-:Y:S04]  /*62d0*/  @!P3 STG.E.128 desc[UR40][R32.64+0x20], R8 ;  /* 0x000020082000b986 */ /* 0x0023e8000c101d28 */
[----:B---3--:R1:W-:Y:S02]  /*62e0*/  @!P5 STG.E.128 desc[UR40][R32.64+0x40], R12 ;  /* 0x0000400c2000d986 */ /* 0x0083e4000c101d28 */
.L_x_332:
[----:B------:R-:W-:Y:S05]  /*62f0*/  BSYNC B0 ;  /* 0x0000000000007941 */ /* 0x000fea0003800000 */
.L_x_331:
[----:B------:R-:W-:Y:S01]  /*6300*/  @!PT LDS RZ, [RZ] ;  /* 0x00000000fffff984 */ /* 0x000fe20000000800 */
[----:B------:R-:W-:Y:S01]  /*6310*/  @!PT LDS RZ, [RZ] ;  /* 0x00000000fffff984 */ /* 0x000fe20000000800 */
[----:B------:R-:W-:Y:S01]  /*6320*/  @!PT LDS RZ, [RZ] ;  /* 0x00000000fffff984 */ /* 0x000fe20000000800 */
[----:B------:R-:W-:Y:S01]  /*6330*/  @!PT LDS RZ, [RZ] ;  /* 0x00000000fffff984 */ /* 0x000fe20000000800 */
[----:B------:R3:W-:Y:S06]  /*6340*/  MEMBAR.ALL.CTA ;  /* 0x0000000000007992 */ /* 0x0007ec0000008000 */
[----:B---3--:R-:W3:Y:S01]  /*6350*/  FENCE.VIEW.ASYNC.S ;  /* 0x00000000000073c6 */ /* 0x008ee20000000000 */
[----:B0-2---:R-:W-:Y:S01]  /*6360*/  @!P4 VIADD R89, R89, 0x19cc0 ;  /* 0x00019cc05959c836 */ /* 0x005fe20000000000 */
[----:B---3--:R0:W-:Y:S04]  /*6370*/  BAR.SYNC.DEFER_BLOCKING R64, 0x80 ;  /* 0x000200400000751d */ /* 0x0081e80000010000 */
[----:B------:R-:W-:Y:S01]  /*6380*/  @!P4 PRMT R89, RZ, 0x654, R89 ;  /* 0x00000654ff59c816 */ /* 0x000fe20000000059 */
[----:B------:R-:W-:Y:S01]  /*6390*/  VIADD R19, R19, 0x1 ;  /* 0x0000000113137836 */ /* 0x000fe20000000000 */
[----:B------:R-:W-:-:S02]  /*63a0*/  PLOP3.LUT P3, PT, PT, PT, PT, 0x8, 0x0 ;  /* 0x000000000000781c */ /* 0x000fc40003f6e170 */
[----:B------:R0:W-:Y:S02]  /*63b0*/  @!P4 SYNCS.ARRIVE.TRANS64.RED.A1T0 RZ, [R89+URZ], RZ ;  /* 0x000000ff59ffc9a7 */ /* 0x0001e4000810043f */
[----:B------:R-:W-:-:S04]  /*63c0*/  ISETP.NE.AND P4, PT, R19, 0x2, PT ;  /* 0x000000021300780c */ /* 0x000fc80003f85270 */
[----:B-1----:R-:W-:Y:S02]  /*63d0*/  SEL R8, RZ, 0x1, P4 ;  /* 0x00000001ff087807 */ /* 0x002fe40002000000 */
[----:B------:R-:W-:Y:S02]  /*63e0*/  SEL R19, R19, RZ, P4 ;  /* 0x000000ff13137207 */ /* 0x000fe40002000000 */
[----:B------:R-:W-:Y:S01]  /*63f0*/  LOP3.LUT R153, R153, R8, RZ, 0x3c, !PT ;  /* 0x0000000899997212 */ /* 0x000fe200078e3cff */
[----:B0-----:R-:W-:Y:S06]  /*6400*/  @P2 BRA `(.L_x_333) ;  /* 0xffffffbc00902947 */ /* 0x001fec000383ffff */
.L_x_289:
[----:B------:R-:W0:Y:S01]  /*6410*/  LDC R0, c[0x0][0x428] ;  /* 0x00010a00ff007b82 */ /* 0x000e220000000800 */
[----:B------:R-:W-:Y:S04]  /*6420*/  BSSY B0, `(.L_x_334) ;  /* 0x0000004000007945 */ /* 0x000fe80003800000 */
[----:B------:R-:W-:Y:S05]  /*6430*/  @P3 BRA `(.L_x_335) ;  /* 0x0000000000083947 */ /* 0x000fea0003800000 */
[----:B------:R-:W1:Y:S02]  /*6440*/  FENCE.VIEW.ASYNC.G ;  /* 0x00000000000073c6 */ /* 0x000e640000000100 */
[----:B-1----:R-:W-:Y:S06]  /*6450*/  BAR.ARV 0xc, 0x200 ;  /* 0x0308000000007b1d */ /* 0x002fec0000002000 */
.L_x_335:
[----:B------:R-:W-:Y:S05]  /*6460*/  BSYNC B0 ;  /* 0x0000000000007941 */ /* 0x000fea0003800000 */
.L_x_334:
[----:B------:R-:W2:Y:S01]  /*6470*/  LDL R4, [R1+0x3c] ;  /* 0x00003c0001047983 */ /* 0x000ea20000100800 */
[----:B------:R-:W-:-:S03]  /*6480*/  ULDC.64 UR4, c[0x0][0x990] ;  /* 0x0002640000047ab9 */ /* 0x000fc60000000a00 */
[----:B------:R-:W3:Y:S01]  /*6490*/  LDL R5, [R1+0x28] ;  /* 0x0000280001057983 */ /* 0x000ee20000100800 */
[----:B------:R-:W-:Y:S01]  /*64a0*/  ISETP.NE.U32.AND P0, PT, RZ, UR4, PT ;  /* 0x00000004ff007c0c */ /* 0x000fe2000bf05070 */
[----:B------:R-:W-:Y:S01]  /*64b0*/  ULDC.64 UR6, c[0x0][0x998] ;  /* 0x0002660000067ab9 */ /* 0x000fe20000000a00 */
[----:B0-----:R-:W-:Y:S01]  /*64c0*/  ISETP.NE.AND P4, PT, R0, 0x1, PT ;  /* 0x000000010000780c */ /* 0x001fe20003f85270 */
[----:B------:R-:W-:Y:S01]  /*64d0*/  IMAD.MOV.U32 R7, RZ, RZ, R30 ;  /* 0x000000ffff077224 */ /* 0x000fe200078e001e */
[----:B------:R-:W-:Y:S02]  /*64e0*/  ISETP.NE.AND.EX P0, PT, RZ, UR5, PT, P0 ;  /* 0x00000005ff007c0c */ /* 0x000fe4000bf05300 */
[----:B------:R-:W-:-:S04]  /*64f0*/  ISETP.NE.U32.AND P1, PT, RZ, UR6, PT ;  /* 0x00000006ff007c0c */ /* 0x000fc8000bf25070 */
[----:B------:R-:W-:-:S05]  /*6500*/  ISETP.NE.AND.EX P1, PT, RZ, UR7, PT, P1 ;  /* 0x00000007ff007c0c */ /* 0x000fca000bf25310 */
[----:B------:R-:W0:Y:S08]  /*6510*/  @P4 LDC R3, c[0x0][0x42c] ;  /* 0x00010b00ff034b82 */ /* 0x000e300000000800 */
[----:B------:R-:W2:Y:S08]  /*6520*/  @P0 LDC.64 R10, c[0x0][0x9a8] ;  /* 0x00026a00ff0a0b82 */ /* 0x000eb00000000a00 */
[----:B------:R-:W1:Y:S08]  /*6530*/  @P4 LDC R2, c[0x0][0x430] ;  /* 0x00010c00ff024b82 */ /* 0x000e700000000800 */
[----:B----4-:R-:W4:Y:S01]  /*6540*/  @P1 LDC.64 R12, c[0x0][0x9b8] ;  /* 0x00026e00ff0c1b82 */ /* 0x010f220000000a00 */
[----:B0-----:R-:W-:-:S07]  /*6550*/  @P4 IMAD.HI.U32 R3, R30, R3, RZ ;  /* 0x000000031e034227 */ /* 0x001fce00078e00ff */
[----:B------:R-:W0:Y:S08]  /*6560*/  @P0 LDC.64 R14, c[0x0][0x9b0] ;  /* 0x00026c00ff0e0b82 */ /* 0x000e300000000a00 */
[----:B------:R-:W0:Y:S01]  /*6570*/  @P1 LDC.64 R20, c[0x0][0x9c0] ;  /* 0x00027000ff141b82 */ /* 0x000e220000000a00 */
[----:B-1----:R-:W-:-:S04]  /*6580*/  @P4 SHF.R.U32.HI R7, RZ, R2, R3 ;  /* 0x00000002ff074219 */ /* 0x002fc80000011603 */
[----:B------:R-:W-:Y:S01]  /*6590*/  @P0 SHF.R.S32.HI R9, RZ, 0x1f, R7 ;  /* 0x0000001fff090819 */ /* 0x000fe20000011407 */
[C---:B--2---:R-:W-:Y:S02]  /*65a0*/  @P0 IMAD R0, R4.reuse, R10, RZ ;  /* 0x0000000a04000224 */ /* 0x044fe400078e02ff */
[----:B----4-:R-:W-:Y:S02]  /*65b0*/  @P1 IMAD R4, R4, R12, RZ ;  /* 0x0000000c04041224 */ /* 0x010fe400078e02ff */
[C---:B---3--:R-:W-:Y:S02]  /*65c0*/  @P0 IMAD R11, R5.reuse, R11, R0 ;  /* 0x0000000b050b0224 */ /* 0x048fe400078e0200 */
[----:B------:R-:W-:-:S04]  /*65d0*/  @P0 IMAD.WIDE.U32 R2, R5, R10, RZ ;  /* 0x0000000a05020225 */ /* 0x000fc800078e00ff */
[----:B------:R-:W-:Y:S01]  /*65e0*/  @P0 IMAD.IADD R3, R3, 0x1, R11 ;  /* 0x0000000103030824 */ /* 0x000fe200078e020b */
[----:B------:R-:W-:Y:S01]  /*65f0*/  @P1 SHF.R.S32.HI R11, RZ, 0x1f, R7 ;  /* 0x0000001fff0b1819 */ /* 0x000fe20000011407 */
[C---:B------:R-:W-:Y:S02]  /*6600*/  @P1 IMAD R13, R5.reuse, R13, R4 ;  /* 0x0000000d050d1224 */ /* 0x040fe400078e0204 */
[----:B------:R-:W-:-:S04]  /*6610*/  @P1 IMAD.WIDE.U32 R4, R5, R12, RZ ;  /* 0x0000000c05041225 */ /* 0x000fc800078e00ff */
[----:B0-----:R-:W-:Y:S02]  /*6620*/  @P0 IMAD R0, R9, R14, RZ ;  /* 0x0000000e09000224 */ /* 0x001fe400078e02ff */
[----:B------:R-:W-:Y:S02]  /*6630*/  @P1 IMAD R6, R11, R20, RZ ;  /* 0x000000140b061224 */ /* 0x000fe400078e02ff */
[----:B------:R-:W-:Y:S02]  /*6640*/  @P1 IMAD.IADD R5, R5, 0x1, R13 ;  /* 0x0000000105051824 */ /* 0x000fe400078e020d */
[C---:B------:R-:W-:Y:S02]  /*6650*/  @P0 IMAD R9, R7.reuse, R15, R0 ;  /* 0x0000000f07090224 */ /* 0x040fe400078e0200 */
[----:B------:R-:W-:-:S04]  /*6660*/  @P0 IMAD.WIDE.U32 R2, R7, R14, R2 ;  /* 0x0000000e07020225 */ /* 0x000fc800078e0002 */
[C---:B------:R-:W-:Y:S02]  /*6670*/  @P1 IMAD R11, R7.reuse, R21, R6 ;  /* 0x00000015070b1224 */ /* 0x040fe400078e0206 */
[----:B------:R-:W-:Y:S01]  /*6680*/  @P1 IMAD.WIDE.U32 R6, R7, R20, R4 ;  /* 0x0000001407061225 */ /* 0x000fe200078e0004 */
[----:B------:R-:W-:Y:S01]  /*6690*/  @P0 LEA R4, P2, R2, UR4, 0x2 ;  /* 0x0000000402040c11 */ /* 0x000fe2000f8410ff */
[----:B------:R-:W-:Y:S02]  /*66a0*/  ULDC UR4, c[0x0][0x988] ;  /* 0x0002620000047ab9 */ /* 0x000fe40000000800 */
[----:B------:R-:W-:Y:S01]  /*66b0*/  @P0 IMAD.IADD R5, R3, 0x1, R9 ;  /* 0x0000000103050824 */ /* 0x000fe200078e0209 */
[----:B------:R-:W-:Y:S01]  /*66c0*/  @P1 LEA R8, P3, R6, UR6, 0x2 ;  /* 0x0000000606081c11 */ /* 0x000fe2000f8610ff */
[----:B------:R-:W-:Y:S02]  /*66d0*/  @P1 IMAD.IADD R3, R7, 0x1, R11 ;  /* 0x0000000107031824 */ /* 0x000fe400078e020b */
[----:B------:R-:W-:Y:S01]  /*66e0*/  IMAD.MOV.U32 R0, RZ, RZ, 0x3f800000 ;  /* 0x3f800000ff007424 */ /* 0x000fe200078e00ff */
[----:B------:R-:W-:Y:S01]  /*66f0*/  @P0 LEA.HI.X R5, R2, UR5, R5, 0x2, P2 ;  /* 0x0000000502050c11 */ /* 0x000fe200090f1405 */
[----:B------:R-:W0:Y:S01]  /*6700*/  @P4 LDC R7, c[0x0][0x42c] ;  /* 0x00010b00ff074b82 */ /* 0x000e220000000800 */
[----:B------:R-:W-:Y:S01]  /*6710*/  @P1 LEA.HI.X R9, R6, UR7, R3, 0x2, P3 ;  /* 0x0000000706091c11 */ /* 0x000fe200098f1403 */
[----:B------:R-:W-:-:S04]  /*6720*/  IMAD.MOV.U32 R3, RZ, RZ, 0x3f800000 ;  /* 0x3f800000ff037424 */ /* 0x000fc800078e00ff */
[----:B------:R1:W2:Y:S02]  /*6730*/  @P1 LDG.E R0, desc[UR40][R8.64] ;  /* 0x0000002808001981 */ /* 0x0002a4000c1e1900 */
[----:B------:R-:W3:Y:S02]  /*6740*/  @P4 LDC R2, c[0x0][0x430] ;  /* 0x00010c00ff024b82 */ /* 0x000ee40000000800 */
[----:B------:R-:W2:Y:S01]  /*6750*/  @P0 LDG.E R3, desc[UR40][R4.64] ;  /* 0x0000002804030981 */ /* 0x000ea2000c1e1900 */
[----:B------:R-:W-:Y:S01]  /*6760*/  ISETP.GE.AND P1, PT, R88, 0x1, PT ;  /* 0x000000015800780c */ /* 0x000fe20003f26270 */
[----:B------:R-:W-:Y:S02]  /*6770*/  IMAD.MOV.U32 R10, RZ, RZ, R30 ;  /* 0x000000ffff0a7224 */ /* 0x000fe400078e001e */
[----:B0-----:R-:W-:-:S05]  /*6780*/  @P4 IMAD.HI.U32 R7, R30, R7, RZ ;  /* 0x000000071e074227 */ /* 0x001fca00078e00ff */
[----:B---3--:R-:W-:Y:S02]  /*6790*/  @P4 SHF.R.U32.HI R10, RZ, R2, R7 ;  /* 0x00000002ff0a4219 */ /* 0x008fe40000011607 */
[----:B------:R-:W-:Y:S02]  /*67a0*/  CS2R R20, SRZ ;  /* 0x0000000000147805 */ /* 0x000fe4000001ff00 */
[----:B------:R-:W-:Y:S01]  /*67b0*/  PLOP3.LUT P0, PT, PT, PT, PT, 0x80, 0x0 ;  /* 0x000000000000781c */ /* 0x000fe20003f0f070 */
[----:B------:R-:W-:Y:S01]  /*67c0*/  IMAD.MOV.U32 R135, RZ, RZ, RZ ;  /* 0x000000ffff877224 */ /* 0x000fe200078e00ff */
[----:B------:R-:W-:Y:S01]  /*67d0*/  CS2R R36, SRZ ;  /* 0x0000000000247805 */ /* 0x000fe2000001ff00 */
[----:B------:R0:W-:Y:S01]  /*67e0*/  STL [R1+0x44], R10 ;  /* 0x0000440a01007387 */ /* 0x0001e20000100800 */
        /* <DEDUP_REMOVED lines=14> */
[----:B0-----:R-:W-:Y:S02]  /*68d0*/  CS2R R10, SRZ ;  /* 0x00000000000a7805 */ /* 0x001fe4000001ff00 */
[----:B------:R-:W-:Y:S02]  /*68e0*/  CS2R R54, SRZ ;  /* 0x0000000000367805 */ /* 0x000fe4000001ff00 */
[----:B------:R-:W-:Y:S02]  /*68f0*/  CS2R R56, SRZ ;  /* 0x0000000000387805 */ /* 0x000fe4000001ff00 */
[----:B------:R-:W-:Y:S02]  /*6900*/  CS2R R58, SRZ ;  /* 0x00000000003a7805 */ /* 0x000fe4000001ff00 */
[----:B------:R-:W-:Y:S02]  /*6910*/  CS2R R60, SRZ ;  /* 0x00000000003c7805 */ /* 0x000fe4000001ff00 */
[----:B-1----:R-:W-:-:S02]  /*6920*/  CS2R R8, SRZ ;  /* 0x0000000000087805 */ /* 0x002fc4000001ff00 */
[----:B------:R-:W-:Y:S01]  /*6930*/  CS2R R62, SRZ ;  /* 0x00000000003e7805 */ /* 0x000fe2000001ff00 */
[----:B------:R-:W-:Y:S02]  /*6940*/  IMAD.MOV.U32 R64, RZ, RZ, RZ ;  /* 0x000000ffff407224 */ /* 0x000fe400078e00ff */
[----:B--2---:R-:W-:Y:S01]  /*6950*/  FMUL.FTZ R2, R3, R0 ;  /* 0x0000000003027220 */ /* 0x004fe20000410000 */
[----:B------:R-:W-:-:S03]  /*6960*/  IMAD.MOV.U32 R3, RZ, RZ, RZ ;  /* 0x000000ffff037224 */ /* 0x000fc600078e00ff */
[----:B------:R-:W-:Y:S01]  /*6970*/  FMUL.FTZ R2, R2, UR4 ;  /* 0x0000000402027c20 */ /* 0x000fe20008410000 */
[----:B------:R-:W-:Y:S01]  /*6980*/  IMAD.MOV.U32 R0, RZ, RZ, RZ ;  /* 0x000000ffff007224 */ /* 0x000fe200078e00ff */
[----:B------:R-:W-:Y:S06]  /*6990*/  @!P1 BRA `(.L_x_336) ;  /* 0x0000008c00789947 */ /* 0x000fec0003800000 */
[----:B------:R-:W0:Y:S01]  /*69a0*/  S2R R4, SR_TID.X ;  /* 0x0000000000047919 */ /* 0x000e220000002100 */
[----:B------:R-:W-:Y:S01]  /*69b0*/  VIADD R26, R18, 0xf000 ;  /* 0x0000f000121a7836 */ /* 0x000fe20000000000 */
[----:B------:R-:W-:Y:S04]  /*69c0*/  BSSY B6, `(.L_x_337) ;  /* 0x000001e000067945 */ /* 0x000fe80003800000 */
[----:B------:R-:W-:Y:S01]  /*69d0*/  LOP3.LUT P0, RZ, R26, 0x3ff, RZ, 0xc0, !PT ;  /* 0x000003ff1aff7812 */ /* 0x000fe2000780c0ff */
[----:B0-----:R-:W-:-:S05]  /*69e0*/  VIADD R28, R4, 0xffffff80 ;  /* 0xffffff80041c7836 */ /* 0x001fca0000000000 */
[----:B------:R-:W-:-:S04]  /*69f0*/  SHF.R.S32.HI R4, RZ, 0x1f, R28 ;  /* 0x0000001fff047819 */ /* 0x000fc8000001141c */
[----:B------:R-:W-:-:S04]  /*6a00*/  LEA.HI R4, R4, R28, RZ, 0x7 ;  /* 0x0000001c04047211 */ /* 0x000fc800078f38ff */
[----:B------:R-:W-:-:S05]  /*6a10*/  SHF.R.S32.HI R4, RZ, 0x7, R4 ;  /* 0x00000007ff047819 */ /* 0x000fca0000011404 */
[----:B------:R-:W0:Y:S02]  /*6a20*/  SHFL.IDX PT, R0, R4, RZ, 0x1f ;  /* 0x00001fff04007589 */ /* 0x000e2400000e0000 */
[----:B0-----:R-:W-:-:S05]  /*6a30*/  IMAD.HI R3, R0, 0x55555556, RZ ;  /* 0x5555555600037827 */ /* 0x001fca00078e02ff */
[----:B------:R-:W-:-:S05]  /*6a40*/  LEA.HI R3, R3, R3, RZ, 0x1 ;  /* 0x0000000303037211 */ /* 0x000fca00078f08ff */
[----:B------:R-:W-:-:S04]  /*6a50*/  IMAD R3, R3, -0x3, R0 ;  /* 0xfffffffd03037824 */ /* 0x000fc800078e0200 */
[----:B------:R-:W-:-:S05]  /*6a60*/  IMAD R3, R3, 0x800, R26 ;  /* 0x0000080003037824 */ /* 0x000fca00078e021a */
[----:B------:R-:W-:-:S04]  /*6a70*/  SHF.R.U32.HI R3, RZ, 0x4, R3 ;  /* 0x00000004ff037819 */ /* 0x000fc80000011603 */
[----:B------:R-:W-:Y:S01]  /*6a80*/  LOP3.LUT R46, R3, 0x3fff, RZ, 0xc0, !PT ;  /* 0x00003fff032e7812 */ /* 0x000fe200078ec0ff */
[----:B------:R-:W-:Y:S06]  /*6a90*/  @!P0 BRA `(.L_x_338) ;  /* 0x0000000000408947 */ /* 0x000fec0003800000 */
        /* <DEDUP_REMOVED lines=16> */
.L_x_338:
[----:B------:R-:W-:Y:S05]  /*6ba0*/  BSYNC B6 ;  /* 0x0000000000067941 */ /* 0x000fea0003800000 */
.L_x_337:
[----:B------:R-:W-:Y:S02]  /*6bb0*/  ULDC UR4, c[0x0][0x3d4] ;  /* 0x0000f50000047ab9 */ /* 0x000fe40000000800 */
[----:B------:R-:W-:-:S13]  /*6bc0*/  ISETP.LT.AND P0, PT, RZ, UR4, PT ;  /* 0x00000004ff007c0c */ /* 0x000fda000bf01270 */
[----:B------:R-:W-:Y:S05]  /*6bd0*/  @P0 BRA `(.L_x_339) ;  /* 0x0000000000400947 */ /* 0x000fea0003800000 */
[----:B------:R-:W2:Y:S02]  /*6be0*/  LDL R20, [R1+0x38] ;  /* 0x0000380001147983 */ /* 0x000ea40000100800 */
[----:B--2---:R-:W-:-:S04]  /*6bf0*/  LEA.HI R0, R20, R20, RZ, 0x1 ;  /* 0x0000001414007211 */ /* 0x004fc800078f08ff */
[----:B------:R-:W-:-:S05]  /*6c00*/  LOP3.LUT R0, R0, 0xfffffffe, RZ, 0xc0, !PT ;  /* 0xfffffffe00007812 */ /* 0x000fca00078ec0ff */
[----:B------:R-:W-:-:S05]  /*6c10*/  IMAD.IADD R0, R20, 0x1, -R0 ;  /* 0x0000000114007824 */ /* 0x000fca00078e0a00 */
[----:B------:R-:W-:-:S04]  /*6c20*/  SHF.L.U32 R3, R0, 0x1f, RZ ;  /* 0x0000001f00037819 */ /* 0x000fc800000006ff */
[----:B------:R0:W1:Y:S03]  /*6c30*/  SYNCS.PHASECHK.TRANS64.TRYWAIT P0, [R18+URZ+0x19c00], R3 ;  /* 0x019c0003120075a7 */ /* 0x000066000800017f */
[----:B-1----:R-:W-:Y:S05]  /*6c40*/  @!P0 NANOSLEEP.SYNCS 0x989680 ;  /* 0x009896800000895d */ /* 0x002fea0003900000 */
[----:B------:R-:W1:Y:S01]  /*6c50*/  @!P0 SYNCS.PHASECHK.TRANS64 P0, [R18+URZ+0x19c00], R3 ;  /* 0x019c0003120085a7 */ /* 0x000e62000800007f */
[----:B------:R-:W-:Y:S04]  /*6c60*/  BSSY B0, `(.L_x_340) ;  /* 0x0000006000007945 */ /* 0x000fe80003800000 */
[----:B-1----:R-:W-:Y:S05]  /*6c70*/  @P0 BRA `(.L_x_341) ;  /* 0x0000000000100947 */ /* 0x002fea0003800000 */
.L_x_342:
[----:B-1----:R1:W2:Y:S02]  /*6c80*/  SYNCS.PHASECHK.TRANS64.TRYWAIT P0, [R18+URZ+0x19c00], R3 ;  /* 0x019c0003120075a7 */ /* 0x0022a4000800017f */
[----:B--2---:R-:W-:Y:S05]  /*6c90*/  @!P0 NANOSLEEP.SYNCS 0x989680 ;  /* 0x009896800000895d */ /* 0x004fea0003900000 */
[----:B------:R-:W2:Y:S02]  /*6ca0*/  @!P0 SYNCS.PHASECHK.TRANS64 P0, [R18+URZ+0x19c00], R3 ;  /* 0x019c0003120085a7 */ /* 0x000ea4000800007f */
[----:B--2---:R-:W-:Y:S05]  /*6cb0*/  @!P0 BRA `(.L_x_342) ;  /* 0xfffffffc00f08947 */ /* 0x004fea000383ffff */
.L_x_341:
[----:B------:R-:W-:Y:S05]  /*6cc0*/  BSYNC B0 ;  /* 0x0000000000007941 */ /* 0x000fea0003800000 */
.L_x_340:
[----:B------:R-:W-:Y:S05]  /*6cd0*/  BRA `(.L_x_343) ;  /* 0x0000004000507947 */ /* 0x000fea0003800000 */
.L_x_339:
[----:B------:R-:W0:Y:S01]  /*6ce0*/  LDC.64 R36, c[0x0][0x3c8] ;  /* 0x0000f200ff247b82 */ /* 0x000e220000000a00 */
[----:B-----5:R-:W-:Y:S01]  /*6cf0*/  SHF.R.S32.HI R0, RZ, 0x1f, R24 ;  /* 0x0000001fff007819 */ /* 0x020fe20000011418 */
[--C-:B------:R-:W-:Y:S01]  /*6d00*/  IMAD.MOV.U32 R8, RZ, RZ, R16.reuse ;  /* 0x000000ffff087224 */ /* 0x100fe200078e0010 */
[----:B------:R-:W-:Y:S01]  /*6d10*/  SHF.R.S32.HI R9, RZ, 0x1f, R16 ;  /* 0x0000001fff097819 */ /* 0x000fe20000011410 */
[----:B------:R-:W-:Y:S01]  /*6d20*/  ULDC.64 UR4, c[0x0][0x3d8] ;  /* 0x0000f60000047ab9 */ /* 0x000fe20000000a00 */
[----:B------:R-:W-:Y:S01]  /*6d30*/  ULDC.64 UR8, c[0x0][0x3c8] ;  /* 0x0000f20000087ab9 */ /* 0x000fe20000000a00 */
[----:B------:R-:W-:Y:S01]  /*6d40*/  IMAD R3, R0, UR4, RZ ;  /* 0x0000000400037c24 */ /* 0x000fe2000f8e02ff */
[----:B------:R-:W-:Y:S01]  /*6d50*/  SHF.R.S32.HI R11, RZ, 0x1f, R22 ;  /* 0x0000001fff0b7819 */ /* 0x000fe20000011416 */
[----:B------:R-:W1:Y:S01]  /*6d60*/  LDC.64 R38, c[0x0][0x3e0] ;  /* 0x0000f800ff267b82 */ /* 0x000e620000000a00 */
[----:B------:R-:W-:Y:S01]  /*6d70*/  IMAD.WIDE.U32 R4, R24, UR4, R8 ;  /* 0x0000000418047c25 */ /* 0x000fe2000f8e0008 */
[----:B------:R-:W-:Y:S01]  /*6d80*/  LOP3.LUT P0, RZ, R26, 0x9f, RZ, 0xc0, !PT ;  /* 0x0000009f1aff7812 */ /* 0x000fe2000780c0ff */
[----:B------:R-:W-:Y:S01]  /*6d90*/  ULDC.64 UR6, c[0x0][0x3e8] ;  /* 0x0000fa0000067ab9 */ /* 0x000fe20000000a00 */
[----:B------:R-:W-:Y:S01]  /*6da0*/  BSSY B6, `(.L_x_344) ;  /* 0x0000026000067945 */ /* 0x000fe20003800000 */
[----:B------:R-:W-:Y:S01]  /*6db0*/  IMAD R3, R24, UR5, R3 ;  /* 0x0000000518037c24 */ /* 0x000fe2000f8e0203 */
[----:B------:R-:W-:Y:S01]  /*6dc0*/  IADD3 R30, P1, R4, UR8, RZ ;  /* 0x00000008041e7c10 */ /* 0x000fe2000ff3e0ff */
[----:B------:R-:W-:-:S02]  /*6dd0*/  IMAD.MOV.U32 R10, RZ, RZ, R22 ;  /* 0x000000ffff0a7224 */ /* 0x000fc400078e0016 */
[----:B------:R-:W-:Y:S01]  /*6de0*/  IMAD R13, R0, UR6, RZ ;  /* 0x00000006000d7c24 */ /* 0x000fe2000f8e02ff */
[----:B------:R-:W-:Y:S01]  /*6df0*/  IADD3.X R31, R3, UR9, R5, P1, !PT ;  /* 0x00000009031f7c10 */ /* 0x000fe20008ffe405 */
[----:B------:R-:W-:-:S04]  /*6e00*/  IMAD.WIDE.U32 R4, R24, UR6, R8 ;  /* 0x0000000618047c25 */ /* 0x000fc8000f8e0008 */
[----:B------:R-:W-:-:S04]  /*6e10*/  IMAD.WIDE.U32 R6, R24, UR4, R10 ;  /* 0x0000000418067c25 */ /* 0x000fc8000f8e000a */
[----:B------:R-:W-:Y:S01]  /*6e20*/  IMAD.WIDE.U32 R8, R24, UR6, R10 ;  /* 0x0000000618087c25 */ /* 0x000fe2000f8e000a */
[----:B------:R-:W-:-:S03]  /*6e30*/  IADD3 R42, P2, R6, UR8, RZ ;  /* 0x00000008062a7c10 */ /* 0x000fc6000ff5e0ff */
[C---:B0-----:R-:W-:Y:S01]  /*6e40*/  IMAD.WIDE.U32 R36, R24.reuse, UR4, R36 ;  /* 0x0000000418247c25 */ /* 0x041fe2000f8e0024 */
[----:B------:R-:W-:Y:S01]  /*6e50*/  ULDC.64 UR4, c[0x0][0x3e0] ;  /* 0x0000f80000047ab9 */ /* 0x000fe20000000a00 */
[----:B------:R-:W-:Y:S02]  /*6e60*/  IADD3.X R43, R3, UR9, R7, P2, !PT ;  /* 0x00000009032b7c10 */ /* 0x000fe400097fe407 */
[----:B------:R-:W-:Y:S01]  /*6e70*/  IMAD R13, R24, UR7, R13 ;  /* 0x00000007180d7c24 */ /* 0x000fe2000f8e020d */
[----:B------:R-:W-:Y:S01]  /*6e80*/  IADD3 R26, P1, R4, UR4, RZ ;  /* 0x00000004041a7c10 */ /* 0x000fe2000ff3e0ff */
[----:B-1----:R-:W-:Y:S01]  /*6e90*/  IMAD.WIDE.U32 R38, R24, UR6, R38 ;  /* 0x0000000618267c25 */ /* 0x002fe2000f8e0026 */
[----:B------:R-:W-:Y:S02]  /*6ea0*/  IADD3 R44, P3, R8, UR4, RZ ;  /* 0x00000004082c7c10 */ /* 0x000fe4000ff7e0ff */
[----:B------:R-:W-:Y:S01]  /*6eb0*/  IADD3.X R27, R13, UR5, R5, P1, !PT ;  /* 0x000000050d1b7c10 */ /* 0x000fe20008ffe405 */
[----:B------:R-:W-:Y:S01]  /*6ec0*/  IMAD.IADD R40, R3, 0x1, R37 ;  /* 0x0000000103287824 */ /* 0x000fe200078e0225 */
[C---:B------:R-:W-:Y:S01]  /*6ed0*/  IADD3.X R45, R13.reuse, UR5, R9, P3, !PT ;  /* 0x000000050d2d7c10 */ /* 0x040fe20009ffe409 */
[----:B------:R-:W-:Y:S01]  /*6ee0*/  IMAD.IADD R41, R13, 0x1, R39 ;  /* 0x000000010d297824 */ /* 0x000fe200078e0227 */
[----:B------:R-:W-:Y:S07]  /*6ef0*/  @!P0 BRA `(.L_x_345) ;  /* 0x0000000000408947 */ /* 0x000fee0003800000 */
        /* <DEDUP_REMOVED lines=16> */
.L_x_345:
[----:B------:R-:W-:Y:S05]  /*7000*/  BSYNC B6 ;  /* 0x0000000000067941 */ /* 0x000fea0003800000 */
.L_x_344:
[----:B------:R-:W2:Y:S01]  /*7010*/  LDL R20, [R1+0x1c] ;  /* 0x00001c0001147983 */ /* 0x000ea20000100800 */
[----:B------:R-:W-:Y:S01]  /*7020*/  ULDC.U8 UR4, c[0x0][0x3f0] ;  /* 0x0000fc0000047ab9 */ /* 0x000fe20000000000 */
[----:B------:R-:W-:Y:S01]  /*7030*/  IMAD R25, R29, -0xc0, R25 ;  /* 0xffffff401d197824 */ /* 0x000fe200078e0219 */
[----:B------:R-:W-:Y:S01]  /*7040*/  ISETP.NE.AND P0, PT, RZ, UR4, PT ;  /* 0x00000004ff007c0c */ /* 0x000fe2000bf05270 */
[----:B------:R-:W-:Y:S03]  /*7050*/  BSSY B0, `(.L_x_346) ;  /* 0x00003d4000007945 */ /* 0x000fe60003800000 */
[----:B------:R-:W-:Y:S01]  /*7060*/  VIMNMX R25, R25, 0xc0, PT ;  /* 0x000000c019197848 */ /* 0x000fe20003fe0100 */
[----:B--2---:R-:W-:-:S08]  /*7070*/  IMAD.IADD R0, R18, 0x1, R20 ;  /* 0x0000000112007824 */ /* 0x004fd000078e0214 */
[----:B------:R-:W-:Y:S05]  /*7080*/  @!P0 BRA `(.L_x_347) ;  /* 0x0000001800888947 */ /* 0x000fea0003800000 */
[----:B------:R-:W2:Y:S01]  /*7090*/  LDL R20, [R1+0x38] ;  /* 0x0000380001147983 */ /* 0x000ea20000100800 */
[----:B------:R-:W-:Y:S01]  /*70a0*/  ISETP.GE.AND P1, PT, R152, R25, PT ;  /* 0x000000199800720c */ /* 0x000fe20003f26270 */
[----:B------:R-:W-:Y:S01]  /*70b0*/  BSSY B1, `(.L_x_348) ;  /* 0x000001d000017945 */ /* 0x000fe20003800000 */
[----:B------:R-:W-:Y:S02]  /*70c0*/  CS2R R32, SRZ ;  /* 0x0000000000207805 */ /* 0x000fe4000001ff00 */
[----:B------:R-:W-:Y:S02]  /*70d0*/  CS2R R24, SRZ ;  /* 0x0000000000187805 */ /* 0x000fe4000001ff00 */
[----:B------:R-:W-:Y:S02]  /*70e0*/  CS2R R8, SRZ ;  /* 0x0000000000087805 */ /* 0x000fe4000001ff00 */
[----:B------:R-:W-:Y:S02]  /*70f0*/  CS2R R34, SRZ ;  /* 0x0000000000227805 */ /* 0x000fe4000001ff00 */
[----:B------:R-:W-:-:S02]  /*7100*/  CS2R R28, SRZ ;  /* 0x00000000001c7805 */ /* 0x000fc4000001ff00 */
[----:B--2---:R-:W-:-:S04]  /*7110*/  LEA.HI R3, R20, R20, RZ, 0x1 ;  /* 0x0000001414037211 */ /* 0x004fc800078f08ff */
[----:B------:R-:W-:-:S05]  /*7120*/  LOP3.LUT R3, R3, 0xfffffffe, RZ, 0xc0, !PT ;  /* 0xfffffffe03037812 */ /* 0x000fca00078ec0ff */
[----:B------:R-:W-:Y:S01]  /*7130*/  IMAD.IADD R3, R20, 0x1, -R3 ;  /* 0x0000000114037824 */ /* 0x000fe200078e0a03 */
[----:B------:R-:W-:Y:S01]  /*7140*/  CS2R R20, SRZ ;  /* 0x0000000000147805 */ /* 0x000fe2000001ff00 */
[----:B------:R-:W-:Y:S06]  /*7150*/  @P1 BRA `(.L_x_349) ;  /* 0x0000000000481947 */ /* 0x000fec0003800000 */
[C---:B------:R-:W-:Y:S01]  /*7160*/  VIADD R4, R16.reuse, 0x10 ;  /* 0x0000001010047836 */ /* 0x040fe20000000000 */
[----:B------:R-:W-:Y:S01]  /*7170*/  ULDC UR4, c[0x0][0x3d4] ;  /* 0x0000f50000047ab9 */ /* 0x000fe20000000800 */
[C---:B------:R-:W-:Y:S01]  /*7180*/  VIADD R5, R16.reuse, 0x20 ;  /* 0x0000002010057836 */ /* 0x040fe20000000000 */
[----:B------:R-:W-:Y:S02]  /*7190*/  ISETP.GE.AND P0, PT, R16, UR4, PT ;  /* 0x0000000410007c0c */ /* 0x000fe4000bf06270 */
[----:B------:R-:W-:Y:S02]  /*71a0*/  CS2R R34, SRZ ;  /* 0x0000000000227805 */ /* 0x000fe4000001ff00 */
[----:B------:R-:W-:Y:S02]  /*71b0*/  ISETP.GE.AND P2, PT, R4, UR4, PT ;  /* 0x0000000404007c0c */ /* 0x000fe4000bf46270 */
[----:B------:R-:W-:Y:S02]  /*71c0*/  CS2R R28, SRZ ;  /* 0x00000000001c7805 */ /* 0x000fe4000001ff00 */
[----:B------:R-:W-:-:S02]  /*71d0*/  ISETP.GE.AND P3, PT, R5, UR4, PT ;  /* 0x0000000405007c0c */ /* 0x000fc4000bf66270 */
[----:B------:R-:W-:Y:S02]  /*71e0*/  CS2R R20, SRZ ;  /* 0x0000000000147805 */ /* 0x000fe4000001ff00 */
[----:B------:R-:W-:Y:S02]  /*71f0*/  CS2R R32, SRZ ;  /* 0x0000000000207805 */ /* 0x000fe4000001ff00 */
[----:B------:R-:W-:Y:S02]  /*7200*/  CS2R R24, SRZ ;  /* 0x0000000000187805 */ /* 0x000fe4000001ff00 */
[----:B------:R-:W-:Y:S01]  /*7210*/  CS2R R8, SRZ ;  /* 0x0000000000087805 */ /* 0x000fe2000001ff00 */
[----:B------:R0:W5:Y:S04]  /*7220*/  @!P0 LDG.E.64 R34, desc[UR40][R30.64] ;  /* 0x000000281e228981 */ /* 0x000168000c1e1b00 */
[----:B------:R0:W5:Y:S04]  /*7230*/  @!P2 LDG.E.64 R28, desc[UR40][R30.64+0x10] ;  /* 0x000010281e1ca981 */ /* 0x000168000c1e1b00 */
[----:B------:R0:W5:Y:S04]  /*7240*/  @!P3 LDG.E.64 R20, desc[UR40][R30.64+0x20] ;  /* 0x000020281e14b981 */ /* 0x000168000c1e1b00 */
[----:B------:R0:W5:Y:S04]  /*7250*/  @!P0 LDG.E.64 R32, desc[UR40][R26.64] ;  /* 0x000000281a208981 */ /* 0x000168000c1e1b00 */
[----:B------:R0:W5:Y:S04]  /*7260*/  @!P2 LDG.E.64 R24, desc[UR40][R26.64+0x10] ;  /* 0x000010281a18a981 */ /* 0x000168000c1e1b00 */
[----:B------:R0:W5:Y:S02]  /*7270*/  @!P3 LDG.E.64 R8, desc[UR40][R26.64+0x20] ;  /* 0x000020281a08b981 */ /* 0x000164000c1e1b00 */
.L_x_349:
[----:B------:R-:W-:Y:S05]  /*7280*/  BSYNC B1 ;  /* 0x0000000000017941 */ /* 0x000fea0003800000 */
.L_x_348:
[----:B------:R-:W-:Y:S01]  /*7290*/  UMOV UR4, 0xffffffff ;  /* 0xffffffff00047882 */ /* 0x000fe20000000000 */
[----:B------:R-:W-:Y:S02]  /*72a0*/  SHF.L.U32 R3, R3, 0x1f, RZ ;  /* 0x0000001f03037819 */ /* 0x000fe400000006ff */
[----:B------:R-:W-:Y:S05]  /*72b0*/  BRA.DIV UR4, `(.L_x_350) ;  /* 0x0000010604307947 */ /* 0x000fea000b800000 */
.L_x_546:
[----:B------:R-:W-:-:S03]  /*72c0*/  UMOV UR4, 0xffffffff ;  /* 0xffffffff00047882 */ /* 0x000fc60000000000 */
[----:B------:R-:W-:Y:S05]  /*72d0*/  BRA.DIV UR4, `(.L_x_351) ;  /* 0x0000010604507947 */ /* 0x000fea000b800000 */
.L_x_549:
[----:B------:R-:W-:-:S03]  /*72e0*/  UMOV UR4, 0xffffffff ;  /* 0xffffffff00047882 */ /* 0x000fc60000000000 */
[----:B------:R-:W-:Y:S05]  /*72f0*/  BRA.DIV UR4, `(.L_x_352) ;  /* 0x0000010604707947 */ /* 0x000fea000b800000 */
.L_x_552:
[----:B------:R-:W-:-:S03]  /*7300*/  UMOV UR4, 0xffffffff ;  /* 0xffffffff00047882 */ /* 0x000fc60000000000 */
[----:B------:R-:W-:Y:S05]  /*7310*/  BRA.DIV UR4, `(.L_x_353) ;  /* 0x0000010604907947 */ /* 0x000fea000b800000 */
.L_x_555:
[----:B------:R-:W1:Y:S01]  /*7320*/  SYNCS.PHASECHK.TRANS64.TRYWAIT P0, [R18+URZ+0x19c00], R3 ;  /* 0x019c0003120075a7 */ /* 0x000e62000800017f */
[----:B------:R-:W-:Y:S04]  /*7330*/  BSSY B1, `(.L_x_354) ;  /* 0x0000002000017945 */ /* 0x000fe80003800000 */
[----:B-1----:R-:W-:Y:S05]  /*7340*/  @!P0 BRA `(.L_x_355) ;  /* 0x0000010400ac8947 */ /* 0x002fea0003800000 */
.L_x_556:
[----:B------:R-:W-:Y:S05]  /*7350*/  BSYNC B1 ;  /* 0x0000000000017941 */ /* 0x000fea0003800000 */
.L_x_354:
[----:B------:R-:W-:Y:S05]  /*7360*/  @P1 BRA `(.L_x_356) ;  /* 0x0000003800881947 */ /* 0x000fea0003800000 */
[----:B-1----:R-:W1:Y:S01]  /*7370*/  LDC R3, c[0x0][0x3d4] ;  /* 0x0000f500ff037b82 */ /* 0x002e620000000800 */
[C---:B------:R-:W-:Y:S01]  /*7380*/  VIADD R4, R16.reuse, 0x10 ;  /* 0x0000001010047836 */ /* 0x040fe20000000000 */
[----:B------:R-:W-:Y:S01]  /*7390*/  BSSY B1, `(.L_x_357) ;  /* 0x000007c000017945 */ /* 0x000fe20003800000 */
[C---:B------:R-:W-:Y:S01]  /*73a0*/  VIADD R6, R16.reuse, 0x20 ;  /* 0x0000002010067836 */ /* 0x040fe20000000000 */
[-C--:B-1----:R-:W-:Y:S02]  /*73b0*/  ISETP.GE.AND P0, PT, R16, R3.reuse, PT ;  /* 0x000000031000720c */ /* 0x082fe40003f06270 */
[-C--:B------:R-:W-:Y:S02]  /*73c0*/  ISETP.GE.AND P1, PT, R4, R3.reuse, PT ;  /* 0x000000030400720c */ /* 0x080fe40003f26270 */
[----:B------:R-:W-:-:S09]  /*73d0*/  ISETP.GE.AND P2, PT, R6, R3, PT ;  /* 0x000000030600720c */ /* 0x000fd20003f46270 */
[----:B------:R-:W-:Y:S05]  /*73e0*/  @P0 BRA `(.L_x_358) ;  /* 0x0000000400d80947 */ /* 0x000fea0003800000 */
[----:B------:R-:W1:Y:S01]  /*73f0*/  LDS.128 R4, [R0+0xf000] ;  /* 0x00f0000000047984 */ /* 0x000e620000000c00 */
[----:B-----5:R-:W-:Y:S02]  /*7400*/  SHF.R.U32.HI R10, RZ, 0x8, R34 ;  /* 0x00000008ff0a7819 */ /* 0x020fe40000011622 */
[----:B------:R-:W-:Y:S02]  /*7410*/  LOP3.LUT R3, R34, 0xff, RZ, 0xc0, !PT ;  /* 0x000000ff22037812 */ /* 0x000fe400078ec0ff */
[----:B------:R-:W-:Y:S02]  /*7420*/  LOP3.LUT R10, R10, 0xff, RZ, 0xc0, !PT ;  /* 0x000000ff0a0a7812 */ /* 0x000fe400078ec0ff */
[----:B------:R-:W-:Y:S02]  /*7430*/  SHF.R.U32.HI R12, RZ, 0x8, R35 ;  /* 0x00000008ff0c7819 */ /* 0x000fe40000011623 */
[----:B------:R-:W-:Y:S02]  /*7440*/  PRMT R3, R10, 0x7604, R3 ;  /* 0x000076040a037816 */ /* 0x000fe40000000003 */
[----:B------:R-:W-:-:S02]  /*7450*/  LOP3.LUT R11, R35, 0xff, RZ, 0xc0, !PT ;  /* 0x000000ff230b7812 */ /* 0x000fc400078ec0ff */
[----:B------:R-:W-:Y:S02]  /*7460*/  LOP3.LUT R12, R12, 0xff, RZ, 0xc0, !PT ;  /* 0x000000ff0c0c7812 */ /* 0x000fe400078ec0ff */
[----:B0-----:R-:W-:Y:S02]  /*7470*/  SHF.R.U32.HI R26, RZ, 0x10, R35 ;  /* 0x00000010ff1a7819 */ /* 0x001fe40000011623 */
[--C-:B------:R-:W-:Y:S02]  /*7480*/  SHF.R.U32.HI R15, RZ, 0x8, R33.reuse ;  /* 0x00000008ff0f7819 */ /* 0x100fe40000011621 */
[----:B------:R-:W-:Y:S02]  /*7490*/  SHF.R.U32.HI R10, RZ, 0x8, R32 ;  /* 0x00000008ff0a7819 */ /* 0x000fe40000011620 */
[----:B------:R-:W-:Y:S02]  /*74a0*/  SHF.R.U32.HI R27, RZ, 0x10, R33 ;  /* 0x00000010ff1b7819 */ /* 0x000fe40000011621 */
[----:B------:R-:W-:-:S02]  /*74b0*/  PRMT R11, R12, 0x7604, R11 ;  /* 0x000076040c0b7816 */ /* 0x000fc4000000000b */
[----:B------:R-:W-:Y:S01]  /*74c0*/  LOP3.LUT R14, R33, 0xff, RZ, 0xc0, !PT ;  /* 0x000000ff210e7812 */ /* 0x000fe200078ec0ff */
[----:B------:R-:W-:Y:S01]  /*74d0*/  IMAD.U32 R27, R27, 0x10000, RZ ;  /* 0x000100001b1b7824 */ /* 0x000fe200078e00ff */
[----:B------:R-:W-:Y:S02]  /*74e0*/  LOP3.LUT R15, R15, 0xff, RZ, 0xc0, !PT ;  /* 0x000000ff0f0f7812 */ /* 0x000fe400078ec0ff */
[----:B------:R-:W-:Y:S01]  /*74f0*/  LOP3.LUT R13, R10, 0xff, RZ, 0xc0, !PT ;  /* 0x000000ff0a0d7812 */ /* 0x000fe200078ec0ff */
[----:B------:R-:W-:Y:S01]  /*7500*/  IMAD.U32 R10, R26, 0x10000, RZ ;  /* 0x000100001a0a7824 */ /* 0x000fe200078e00ff */
[----:B------:R-:W-:Y:S02]  /*7510*/  LOP3.LUT R12, R32, 0xff, RZ, 0xc0, !PT ;  /* 0x000000ff200c7812 */ /* 0x000fe400078ec0ff */
[----:B------:R-:W-:Y:S02]  /*7520*/  PRMT R14, R15, 0x7604, R14 ;  /* 0x000076040f0e7816 */ /* 0x000fe4000000000e */
[----:B------:R-:W-:-:S02]  /*7530*/  PRMT R15, R13, 0x7604, R12 ;  /* 0x000076040d0f7816 */ /* 0x000fc4000000000c */
[----:B------:R-:W-:Y:S02]  /*7540*/  LOP3.LUT R13, R11, 0xff0000, R10, 0xf8, !PT ;  /* 0x00ff00000b0d7812 */ /* 0x000fe400078ef80a */
[----:B------:R-:W-:Y:S02]  /*7550*/  LOP3.LUT R11, R3, 0xff0000, R34, 0xf8, !PT ;  /* 0x00ff0000030b7812 */ /* 0x000fe400078ef822 */
[----:B------:R-:W-:Y:S02]  /*7560*/  LOP3.LUT R27, R14, 0xff0000, R27, 0xf8, !PT ;  /* 0x00ff00000e1b7812 */ /* 0x000fe400078ef81b */
[----:B------:R-:W-:Y:S02]  /*7570*/  LOP3.LUT R15, R15, 0xff0000, R32, 0xf8, !PT ;  /* 0x00ff00000f0f7812 */ /* 0x000fe400078ef820 */
[----:B------:R-:W-:Y:S02]  /*7580*/  LOP3.LUT R14, R11, 0xff000000, R34, 0xf8, !PT ;  /* 0xff0000000b0e7812 */ /* 0x000fe400078ef822 */
[----:B------:R-:W-:-:S02]  /*7590*/  LOP3.LUT R27, R27, 0xff000000, R33, 0xf8, !PT ;  /* 0xff0000001b1b7812 */ /* 0x000fc400078ef821 */
[----:B------:R-:W-:Y:S02]  /*75a0*/  LOP3.LUT R34, R13, 0xff000000, R35, 0xf8, !PT ;  /* 0xff0000000d227812 */ /* 0x000fe400078ef823 */
[----:B------:R-:W-:Y:S02]  /*75b0*/  LOP3.LUT R32, R15, 0xff000000, R32, 0xf8, !PT ;  /* 0xff0000000f207812 */ /* 0x000fe400078ef820 */
[----:B-1----:R-:W-:Y:S02]  /*75c0*/  F2FP.F16.E4M3.UNPACK_B R3, R6.H1 ;  /* 0x00000006ff03723e */ /* 0x002fe400030006ff */
[----:B------:R-:W-:Y:S02]  /*75d0*/  F2FP.F16.E4M3.UNPACK_B R30, R27 ;  /* 0x0000001bff1e723e */ /* 0x000fe400020006ff */
[----:B------:R-:W-:Y:S01]  /*75e0*/  F2FP.F16.E4M3.UNPACK_B R15, R34 ;  /* 0x00000022ff0f723e */ /* 0x000fe200020006ff */
[----:B------:R-:W-:Y:S01]  /*75f0*/  HADD2.F32 R10, -RZ, R3.H1_H1 ;  /* 0x30000003ff0a7230 */ /* 0x000fe20000004100 */
[----:B------:R-:W-:Y:S01]  /*7600*/  F2FP.F16.E4M3.UNPACK_B R6, R6 ;  /* 0x00000006ff06723e */ /* 0x000fe200020006ff */
[----:B------:R-:W-:Y:S01]  /*7610*/  HADD2.F32 R31, -RZ, R30.H1_H1 ;  /* 0x3000001eff1f7230 */ /* 0x000fe20000004100 */
[-C--:B------:R-:W-:Y:S01]  /*7620*/  F2FP.F16.E4M3.UNPACK_B R12, R7.reuse ;  /* 0x00000007ff0c723e */ /* 0x080fe200020006ff */
[----:B------:R-:W-:Y:S01]  /*7630*/  HADD2.F32 R26, -RZ, R15.H1_H1 ;  /* 0x3000000fff1a7230 */ /* 0x000fe20000004100 */
[----:B------:R-:W-:Y:S01]  /*7640*/  F2FP.F16.E4M3.UNPACK_B R13, R7.H1 ;  /* 0x00000007ff0d723e */ /* 0x000fe200030006ff */
[----:B------:R-:W-:-:S02]  /*7650*/  HADD2.F32 R11, -RZ, R3.H0_H0 ;  /* 0x20000003ff0b7230 */ /* 0x000fc40000004100 */
[C---:B------:R-:W-:Y:S01]  /*7660*/  FMUL.FTZ R36, R10.reuse, R31 ;  /* 0x0000001f0a247220 */ /* 0x040fe20000410000 */
[-C--:B------:R-:W-:Y:S01]  /*7670*/  F2FP.F16.E4M3.UNPACK_B R7, R5.reuse ;  /* 0x00000005ff07723e */ /* 0x080fe200020006ff */
[-C--:B------:R-:W-:Y:S01]  /*7680*/  FMUL.FTZ R38, R10, R26.reuse ;  /* 0x0000001a0a267220 */ /* 0x080fe20000410000 */
[----:B------:R-:W-:Y:S01]  /*7690*/  F2FP.F16.E4M3.UNPACK_B R10, R5.H1 ;  /* 0x00000005ff0a723e */ /* 0x000fe200030006ff */
[----:B------:R-:W-:Y:S02]  /*76a0*/  HADD2.F32 R30, -RZ, R30.H0_H0 ;  /* 0x2000001eff1e7230 */ /* 0x000fe40000004100 */
[C---:B------:R-:W-:Y:S01]  /*76b0*/  FFMA.FTZ R35, R11.reuse, R26, -R36 ;  /* 0x0000001a0b237223 */ /* 0x040fe20000010824 */
[--C-:B------:R-:W-:Y:S02]  /*76c0*/  HADD2.F32 R5, -RZ, R6.reuse.H1_H1 ;  /* 0x30000006ff057230 */ /* 0x100fe40000004100 */
[----:B------:R-:W-:Y:S01]  /*76d0*/  FFMA.FTZ R38, R11, R31, R38 ;  /* 0x0000001f0b267223 */ /* 0x000fe20000010026 */
[----:B------:R-:W-:Y:S01]  /*76e0*/  HADD2.F32 R15, -RZ, R15.H0_H0 ;  /* 0x2000000fff0f7230 */ /* 0x000fe20000004100 */
[----:B------:R-:W-:Y:S01]  /*76f0*/  F2FP.F16.E4M3.UNPACK_B R27, R27.H1 ;  /* 0x0000001bff1b723e */ /* 0x000fe200030006ff */
[----:B------:R-:W-:Y:S01]  /*7700*/  HADD2.F32 R6, -RZ, R6.H0_H0 ;  /* 0x20000006ff067230 */ /* 0x000fe20000004100 */
[----:B------:R-:W-:Y:S01]  /*7710*/  F2FP.F16.E4M3.UNPACK_B R34, R34.H1 ;  /* 0x00000022ff22723e */ /* 0x000fe200030006ff */
[C---:B------:R-:W-:Y:S01]  /*7720*/  FMUL.FTZ R11, R5.reuse, R30 ;  /* 0x0000001e050b7220 */ /* 0x040fe20000410000 */
[----:B------:R-:W-:Y:S01]  /*7730*/  FMUL.FTZ R33, R5, R15 ;  /* 0x0000000f05217220 */ /* 0x000fe20000410000 */
[----:B------:R-:W-:Y:S01]  /*7740*/  HADD2.F32 R5, -RZ, R12.H1_H1 ;  /* 0x3000000cff057230 */ /* 0x000fe20000004100 */
[----:B------:R-:W-:Y:S01]  /*7750*/  F2FP.F16.E4M3.UNPACK_B R3, R4 ;  /* 0x00000004ff03723e */ /* 0x000fe200020006ff */
[----:B------:R-:W-:-:S02]  /*7760*/  HADD2.F32 R26, -RZ, R27.H0_H0 ;  /* 0x2000001bff1a7230 */ /* 0x000fc40000004100 */
[C---:B------:R-:W-:Y:S01]  /*7770*/  FFMA.FTZ R31, R6.reuse, R15, -R11 ;  /* 0x0000000f061f7223 */ /* 0x040fe2000001080b */
[----:B------:R-:W-:Y:S02]  /*7780*/  HADD2.F32 R11, -RZ, R34.H0_H0 ;  /* 0x20000022ff0b7230 */ /* 0x000fe40000004100 */
[----:B------:R-:W-:Y:S01]  /*7790*/  FFMA.FTZ R36, R6, R30, R33 ;  /* 0x0000001e06247223 */ /* 0x000fe20000010021 */
[----:B------:R-:W-:Y:S02]  /*77a0*/  HADD2.F32 R12, -RZ, R12.H0_H0 ;  /* 0x2000000cff0c7230 */ /* 0x000fe40000004100 */
[C---:B------:R-:W-:Y:S01]  /*77b0*/  FMUL.FTZ R15, R5.reuse, R26 ;  /* 0x0000001a050f7220 */ /* 0x040fe20000410000 */
[----:B------:R-:W-:Y:S02]  /*77c0*/  HADD2.F32 R27, -RZ, R27.H1_H1 ;  /* 0x3000001bff1b7230 */ /* 0x000fe40000004100 */
[----:B------:R-:W-:Y:S01]  /*77d0*/  FMUL.FTZ R5, R5, R11 ;  /* 0x0000000b05057220 */ /* 0x000fe20000410000 */
[----:B------:R-:W-:-:S02]  /*77e0*/  HADD2.F32 R6, -RZ, R13.H1_H1 ;  /* 0x3000000dff067230 */ /* 0x000fc40000004100 */
[C---:B------:R-:W-:Y:S01]  /*77f0*/  FFMA.FTZ R33, R12.reuse, R11, -R15 ;  /* 0x0000000b0c217223 */ /* 0x040fe2000001080f */
[----:B------:R-:W-:Y:S02]  /*7800*/  HADD2.F32 R34, -RZ, R34.H1_H1 ;  /* 0x30000022ff227230 */ /* 0x000fe40000004100 */
[----:B------:R-:W-:Y:S01]  /*7810*/  FFMA.FTZ R40, R12, R26, R5 ;  /* 0x0000001a0c287223 */ /* 0x000fe20000010005 */
[----:B------:R-:W-:Y:S02]  /*7820*/  HADD2.F32 R13, -RZ, R13.H0_H0 ;  /* 0x2000000dff0d7230 */ /* 0x000fe40000004100 */
[CC--:B------:R-:W-:Y:S01]  /*7830*/  FMUL.FTZ R30, R6.reuse, R27.reuse ;  /* 0x0000001b061e7220 */ /* 0x0c0fe20000410000 */
[----:B------:R-:W-:Y:S01]  /*7840*/  F2FP.F16.E4M3.UNPACK_B R5, R32 ;  /* 0x00000020ff05723e */ /* 0x000fe200020006ff */
[----:B------:R-:W-:Y:S01]  /*7850*/  FMUL.FTZ R12, R6, R34 ;  /* 0x00000022060c7220 */ /* 0x000fe20000410000 */
[----:B------:R-:W-:Y:S01]  /*7860*/  F2FP.F16.E4M3.UNPACK_B R4, R4.H1 ;  /* 0x00000004ff04723e */ /* 0x000fe200030006ff */
[C---:B------:R-:W-:Y:S01]  /*7870*/  FFMA.FTZ R34, R13.reuse, R34, -R30 ;  /* 0x000000220d227223 */ /* 0x040fe2000001081e */
[-C--:B------:R-:W-:Y:S01]  /*7880*/  F2FP.F16.E4M3.UNPACK_B R11, R14.reuse ;  /* 0x0000000eff0b723e */ /* 0x080fe200020006ff */
[----:B------:R-:W-:Y:S01]  /*7890*/  FFMA.FTZ R37, R13, R27, R12 ;  /* 0x0000001b0d257223 */ /* 0x000fe2000001000c */
[--C-:B------:R-:W-:Y:S01]  /*78a0*/  HADD2.F32 R15, -RZ, R5.reuse.H1_H1 ;  /* 0x30000005ff0f7230 */ /* 0x100fe20000004100 */
[----:B------:R-:W-:Y:S01]  /*78b0*/  F2FP.F16.E4M3.UNPACK_B R14, R14.H1 ;  /* 0x0000000eff0e723e */ /* 0x000fe200030006ff */
[----:B------:R-:W-:Y:S01]  /*78c0*/  HADD2.F32 R13, -RZ, R5.H0_H0 ;  /* 0x20000005ff0d7230 */ /* 0x000fe20000004100 */
[----:B------:R-:W-:Y:S01]  /*78d0*/  F2FP.F16.E4M3.UNPACK_B R32, R32.H1 ;  /* 0x00000020ff20723e */ /* 0x000fe200030006ff */
[----:B------:R-:W-:Y:S01]  /*78e0*/  HADD2.F32 R6, -RZ, R4.H1_H1 ;  /* 0x30000004ff067230 */ /* 0x000fe20000004100 */
[----:B------:R-:W-:Y:S01]  /*78f0*/  F2FP.SATFINITE.E4M3.F32.PACK_AB_MERGE_C R35, R38, R35, RZ ;  /* 0x000000232623723e */ /* 0x000fe200048070ff */
[----:B------:R-:W-:-:S02]  /*7900*/  HADD2.F32 R12, -RZ, R11.H1_H1 ;  /* 0x3000000bff0c7230 */ /* 0x000fc40000004100 */
[----:B------:R-:W-:Y:S02]  /*7910*/  HADD2.F32 R5, -RZ, R4.H0_H0 ;  /* 0x20000004ff057230 */ /* 0x000fe40000004100 */
[C---:B------:R-:W-:Y:S01]  /*7920*/  FMUL.FTZ R26, R6.reuse, R15 ;  /* 0x0000000f061a7220 */ /* 0x040fe20000410000 */
[----:B------:R-:W-:Y:S02]  /*7930*/  HADD2.F32 R4, -RZ, R3.H1_H1 ;  /* 0x30000003ff047230 */ /* 0x000fe40000004100 */
[-C--:B------:R-:W-:Y:S01]  /*7940*/  FMUL.FTZ R30, R6, R12.reuse ;  /* 0x0000000c061e7220 */ /* 0x080fe20000410000 */
[----:B------:R-:W-:Y:S02]  /*7950*/  HADD2.F32 R11, -RZ, R11.H0_H0 ;  /* 0x2000000bff0b7230 */ /* 0x000fe40000004100 */
[C---:B------:R-:W-:Y:S01]  /*7960*/  FFMA.FTZ R26, R5.reuse, R12, -R26 ;  /* 0x0000000c051a7223 */ /* 0x040fe2000001081a */
[----:B------:R-:W-:Y:S02]  /*7970*/  HADD2.F32 R3, -RZ, R3.H0_H0 ;  /* 0x20000003ff037230 */ /* 0x000fe40000004100 */
[C---:B------:R-:W-:Y:S01]  /*7980*/  FMUL.FTZ R6, R4.reuse, R13 ;  /* 0x0000000d04067220 */ /* 0x040fe20000410000 */
[----:B------:R-:W-:Y:S01]  /*7990*/  FFMA.FTZ R15, R5, R15, R30 ;  /* 0x0000000f050f7223 */ /* 0x000fe2000001001e */
[----:B------:R-:W-:Y:S01]  /*79a0*/  FMUL.FTZ R4, R4, R11 ;  /* 0x0000000b04047220 */ /* 0x000fe20000410000 */
[----:B------:R-:W-:-:S02]  /*79b0*/  HADD2.F32 R5, -RZ, R14.H1_H1 ;  /* 0x3000000eff057230 */ /* 0x000fc40000004100 */
[C---:B------:R-:W-:Y:S01]  /*79c0*/  FFMA.FTZ R12, R3.reuse, R11, -R6 ;  /* 0x0000000b030c7223 */ /* 0x040fe20000010806 */
[----:B------:R-:W-:Y:S02]  /*79d0*/  HADD2.F32 R11, -RZ, R32.H1_H1 ;  /* 0x30000020ff0b7230 */ /* 0x000fe40000004100 */
[----:B------:R-:W-:Y:S01]  /*79e0*/  FFMA.FTZ R13, R3, R13, R4 ;  /* 0x0000000d030d7223 */ /* 0x000fe20000010004 */
[----:B------:R-:W-:Y:S02]  /*79f0*/  HADD2.F32 R4, -RZ, R10.H1_H1 ;  /* 0x3000000aff047230 */ /* 0x000fe40000004100 */
[----:B------:R-:W-:Y:S02]  /*7a00*/  HADD2.F32 R32, -RZ, R32.H0_H0 ;  /* 0x20000020ff207230 */ /* 0x000fe40000004100 */
[----:B------:R-:W-:Y:S02]  /*7a10*/  HADD2.F32 R3, -RZ, R7.H1_H1 ;  /* 0x30000007ff037230 */ /* 0x000fe40000004100 */
[----:B------:R-:W-:Y:S01]  /*7a20*/  FMUL.FTZ R27, R4, R11 ;  /* 0x0000000b041b7220 */ /* 0x000fe20000410000 */
[----:B------:R-:W-:-:S02]  /*7a30*/  HADD2.F32 R14, -RZ, R14.H0_H0 ;  /* 0x2000000eff0e7230 */ /* 0x000fc40000004100 */
[-C--:B------:R-:W-:Y:S01]  /*7a40*/  FMUL.FTZ R6, R4, R5.reuse ;  /* 0x0000000504067220 */ /* 0x080fe20000410000 */
[----:B------:R-:W-:Y:S02]  /*7a50*/  HADD2.F32 R10, -RZ, R10.H0_H0 ;  /* 0x2000000aff0a7230 */ /* 0x000fe40000004100 */
[C---:B------:R-:W-:Y:S01]  /*7a60*/  FMUL.FTZ R4, R3.reuse, R32 ;  /* 0x0000002003047220 */ /* 0x040fe20000410000 */
[----:B------:R-:W-:Y:S02]  /*7a70*/  HADD2.F32 R7, -RZ, R7.H0_H0 ;  /* 0x20000007ff077230 */ /* 0x000fe40000004100 */
[-C--:B------:R-:W-:Y:S01]  /*7a80*/  FMUL.FTZ R3, R3, R14.reuse ;  /* 0x0000000e03037220 */ /* 0x080fe20000410000 */
[C---:B------:R-:W-:Y:S01]  /*7a90*/  FFMA.FTZ R27, R10.reuse, R5, -R27 ;  /* 0x000000050a1b7223 */ /* 0x040fe2000001081b */
[----:B------:R-:W-:Y:S01]  /*7aa0*/  FFMA.FTZ R6, R10, R11, R6 ;  /* 0x0000000b0a067223 */ /* 0x000fe20000010006 */
[C---:B------:R-:W-:Y:S01]  /*7ab0*/  FFMA.FTZ R5, R7.reuse, R14, -R4 ;  /* 0x0000000e07057223 */ /* 0x040fe20000010804 */
[----:B------:R-:W-:Y:S01]  /*7ac0*/  FFMA.FTZ R32, R7, R32, R3 ;  /* 0x0000002007207223 */ /* 0x000fe20000010003 */
[----:B------:R-:W-:-:S02]  /*7ad0*/  F2FP.SATFINITE.E4M3.F32.PACK_AB_MERGE_C R7, R37, R34, RZ ;  /* 0x000000222507723e */ /* 0x000fc400048070ff */
[----:B------:R-:W-:Y:S02]  /*7ae0*/  F2FP.SATFINITE.E4M3.F32.PACK_AB_MERGE_C R4, R15, R26, RZ ;  /* 0x0000001a0f04723e */ /* 0x000fe400048070ff */
[----:B------:R-:W-:Y:S02]  /*7af0*/  F2FP.SATFINITE.E4M3.F32.PACK_AB_MERGE_C R27, R6, R27, RZ ;  /* 0x0000001b061b723e */ /* 0x000fe400048070ff */
[----:B------:R-:W-:Y:S02]  /*7b00*/  F2FP.SATFINITE.E4M3.F32.PACK_AB_MERGE_C R6, R36, R31, R35 ;  /* 0x0000001f2406723e */ /* 0x000fe40004807023 */
[----:B------:R-:W-:Y:S02]  /*7b10*/  F2FP.SATFINITE.E4M3.F32.PACK_AB_MERGE_C R7, R40, R33, R7 ;  /* 0x000000212807723e */ /* 0x000fe40004807007 */
[----:B------:R-:W-:Y:S02]  /*7b20*/  F2FP.SATFINITE.E4M3.F32.PACK_AB_MERGE_C R4, R13, R12, R4 ;  /* 0x0000000c0d04723e */ /* 0x000fe40004807004 */
[----:B------:R-:W-:-:S05]  /*7b30*/  F2FP.SATFINITE.E4M3.F32.PACK_AB_MERGE_C R5, R32, R5, R27 ;  /* 0x000000052005723e */ /* 0x000fca000480701b */
[----:B------:R1:W-:Y:S02]  /*7b40*/  STS.128 [R0+0xf000], R4 ;  /* 0x00f0000400007388 */ /* 0x0003e40000000c00 */
.L_x_358:
[----:B------:R-:W-:Y:S05]  /*7b50*/  BSYNC B1 ;  /* 0x0000000000017941 */ /* 0x000fea0003800000 */
.L_x_357:
[----:B------:R-:W-:Y:S04]  /*7b60*/  BSSY B1, `(.L_x_359) ;  /* 0x000007c000017945 */ /* 0x000fe80003800000 */
[----:B------:R-:W-:Y:S05]  /*7b70*/  @P1 BRA `(.L_x_360) ;  /* 0x0000000400e81947 */ /* 0x000fea0003800000 */
[----:B-1----:R-:W1:Y:S01]  /*7b80*/  LDS.128 R4, [R0+0x10800] ;  /* 0x0108000000047984 */ /* 0x002e620000000c00 */
[----:B-----5:R-:W-:Y:S02]  /*7b90*/  SHF.R.U32.HI R3, RZ, 0x8, R28 ;  /* 0x00000008ff037819 */ /* 0x020fe4000001161c */
[----:B------:R-:W-:Y:S02]  /*7ba0*/  SHF.R.U32.HI R11, RZ, 0x8, R29 ;  /* 0x00000008ff0b7819 */ /* 0x000fe4000001161d */
[----:B0-----:R-:W-:Y:S02]  /*7bb0*/  SHF.R.U32.HI R26, RZ, 0x8, R25 ;  /* 0x00000008ff1a7819 */ /* 0x001fe40000011619 */
[----:B------:R-:W-:Y:S02]  /*7bc0*/  LOP3.LUT R10, R28, 0xff, RZ, 0xc0, !PT ;  /* 0x000000ff1c0a7812 */ /* 0x000fe400078ec0ff */
[----:B------:R-:W-:Y:S02]  /*7bd0*/  SHF.R.U32.HI R13, RZ, 0x8, R24 ;  /* 0x00000008ff0d7819 */ /* 0x000fe40000011618 */
[----:B------:R-:W-:-:S02]  /*7be0*/  LOP3.LUT R3, R3, 0xff, RZ, 0xc0, !PT ;  /* 0x000000ff03037812 */ /* 0x000fc400078ec0ff */
[----:B------:R-:W-:Y:S02]  /*7bf0*/  LOP3.LUT R12, R29, 0xff, RZ, 0xc0, !PT ;  /* 0x000000ff1d0c7812 */ /* 0x000fe400078ec0ff */
[----:B------:R-:W-:Y:S02]  /*7c00*/  LOP3.LUT R27, R25, 0xff, RZ, 0xc0, !PT ;  /* 0x000000ff191b7812 */ /* 0x000fe400078ec0ff */
[----:B------:R-:W-:Y:S02]  /*7c10*/  LOP3.LUT R11, R11, 0xff, RZ, 0xc0, !PT ;  /* 0x000000ff0b0b7812 */ /* 0x000fe400078ec0ff */
[----:B------:R-:W-:Y:S02]  /*7c20*/  LOP3.LUT R26, R26, 0xff, RZ, 0xc0, !PT ;  /* 0x000000ff1a1a7812 */ /* 0x000fe400078ec0ff */
[----:B------:R-:W-:Y:S02]  /*7c30*/  LOP3.LUT R14, R13, 0xff, RZ, 0xc0, !PT ;  /* 0x000000ff0d0e7812 */ /* 0x000fe400078ec0ff */
[----:B------:R-:W-:-:S02]  /*7c40*/  PRMT R10, R3, 0x7604, R10 ;  /* 0x00007604030a7816 */ /* 0x000fc4000000000a */
[----:B------:R-:W-:Y:S02]  /*7c50*/  PRMT R13, R11, 0x7604, R12 ;  /* 0x000076040b0d7816 */ /* 0x000fe4000000000c */
[----:B------:R-:W-:Y:S02]  /*7c60*/  PRMT R27, R26, 0x7604, R27 ;  /* 0x000076041a1b7816 */ /* 0x000fe4000000001b */
[----:B------:R-:W-:Y:S02]  /*7c70*/  SHF.R.U32.HI R3, RZ, 0x10, R28 ;  /* 0x00000010ff037819 */ /* 0x000fe4000001161c */
[----:B------:R-:W-:Y:S02]  /*7c80*/  SHF.R.U32.HI R12, RZ, 0x10, R29 ;  /* 0x00000010ff0c7819 */ /* 0x000fe4000001161d */
[----:B------:R-:W-:Y:S02]  /*7c90*/  SHF.R.U32.HI R26, RZ, 0x10, R25 ;  /* 0x00000010ff1a7819 */ /* 0x000fe40000011619 */
[----:B------:R-:W-:-:S02]  /*7ca0*/  LOP3.LUT R15, R24, 0xff, RZ, 0xc0, !PT ;  /* 0x000000ff180f7812 */ /* 0x000fc400078ec0ff */
[----:B------:R-:W-:Y:S02]  /*7cb0*/  SHF.R.U32.HI R11, RZ, 0x10, R24 ;  /* 0x00000010ff0b7819 */ /* 0x000fe40000011618 */
[----:B------:R-:W-:Y:S02]  /*7cc0*/  LOP3.LUT R3, R3, 0xff, RZ, 0xc0, !PT ;  /* 0x000000ff03037812 */ /* 0x000fe400078ec0ff */
[----:B------:R-:W-:Y:S02]  /*7cd0*/  LOP3.LUT R12, R12, 0xff, RZ, 0xc0, !PT ;  /* 0x000000ff0c0c7812 */ /* 0x000fe400078ec0ff */
[----:B------:R-:W-:Y:S02]  /*7ce0*/  LOP3.LUT R26, R26, 0xff, RZ, 0xc0, !PT ;  /* 0x000000ff1a1a7812 */ /* 0x000fe400078ec0ff */
[----:B------:R-:W-:Y:S02]  /*7cf0*/  PRMT R15, R14, 0x7604, R15 ;  /* 0x000076040e0f7816 */ /* 0x000fe4000000000f */
[----:B------:R-:W-:-:S02]  /*7d00*/  LOP3.LUT R14, R11, 0xff, RZ, 0xc0, !PT ;  /* 0x000000ff0b0e7812 */ /* 0x000fc400078ec0ff */
[----:B------:R-:W-:Y:S02]  /*7d10*/  PRMT R11, R3, 0x7054, R10 ;  /* 0x00007054030b7816 */ /* 0x000fe4000000000a */
[----:B------:R-:W-:Y:S02]  /*7d20*/  PRMT R13, R12, 0x7054, R13 ;  /* 0x000070540c0d7816 */ /* 0x000fe4000000000d */
[----:B------:R-:W-:Y:S02]  /*7d30*/  PRMT R27, R26, 0x7054, R27 ;  /* 0x000070541a1b7816 */ /* 0x000fe4000000001b */
[----:B------:R-:W-:Y:S02]  /*7d40*/  PRMT R15, R14, 0x7054, R15 ;  /* 0x000070540e0f7816 */ /* 0x000fe4000000000f */
        /* <DEDUP_REMOVED lines=43> */
[C---:B------:R-:W-:Y:S01]  /*8000*/  FMUL.FTZ R26, R6.reuse, R27 ;  /* 0x0000001b061a7220 */ /* 0x040fe20000410000 */
        /* <DEDUP_REMOVED lines=10> */
[----:B------:R-:W-:-:S02]  /*80b0*/  HADD2.F32 R6, -RZ, R4.H1_H1 ;  /* 0x30000004ff067230 */ /* 0x000fc40000004100 */
[----:B------:R-:W-:Y:S02]  /*80c0*/  HADD2.F32 R12, -RZ, R11.H1_H1 ;  /* 0x3000000bff0c7230 */ /* 0x000fe40000004100 */
[----:B------:R-:W-:Y:S02]  /*80d0*/  HADD2.F32 R5, -RZ, R4.H0_H0 ;  /* 0x20000004ff057230 */ /* 0x000fe40000004100 */
[C---:B------:R-:W-:Y:S01]  /*80e0*/  FMUL.FTZ R24, R6.reuse, R15 ;  /* 0x0000000f06187220 */ /* 0x040fe20000410000 */
[----:B------:R-:W-:Y:S02]  /*80f0*/  HADD2.F32 R4, -RZ, R3.H1_H1 ;  /* 0x30000003ff047230 */ /* 0x000fe40000004100 */
[-C--:B------:R-:W-:Y:S01]  /*8100*/  FMUL.FTZ R26, R6, R12.reuse ;  /* 0x0000000c061a7220 */ /* 0x080fe20000410000 */
[----:B------:R-:W-:Y:S02]  /*8110*/  HADD2.F32 R11, -RZ, R11.H0_H0 ;  /* 0x2000000bff0b7230 */ /* 0x000fe40000004100 */
[----:B------:R-:W-:Y:S01]  /*8120*/  FFMA.FTZ R24, R5, R12, -R24 ;  /* 0x0000000c05187223 */ /* 0x000fe20000010818 */
[----:B------:R-:W-:-:S02]  /*8130*/  HADD2.F32 R3, -RZ, R3.H0_H0 ;  /* 0x20000003ff037230 */ /* 0x000fc40000004100 */
[C---:B------:R-:W-:Y:S01]  /*8140*/  FMUL.FTZ R6, R4.reuse, R13 ;  /* 0x0000000d04067220 */ /* 0x040fe20000410000 */
[----:B------:R-:W-:Y:S01]  /*8150*/  FFMA.FTZ R15, R5, R15, R26 ;  /* 0x0000000f050f7223 */ /* 0x000fe2000001001a */
[-C--:B------:R-:W-:Y:S01]  /*8160*/  FMUL.FTZ R4, R4, R11.reuse ;  /* 0x0000000b04047220 */ /* 0x080fe20000410000 */
[----:B------:R-:W-:Y:S02]  /*8170*/  HADD2.F32 R5, -RZ, R14.H1_H1 ;  /* 0x3000000eff057230 */ /* 0x000fe40000004100 */
[C---:B------:R-:W-:Y:S01]  /*8180*/  FFMA.FTZ R12, R3.reuse, R11, -R6 ;  /* 0x0000000b030c7223 */ /* 0x040fe20000010806 */
[--C-:B------:R-:W-:Y:S02]  /*8190*/  HADD2.F32 R11, -RZ, R25.reuse.H1_H1 ;  /* 0x30000019ff0b7230 */ /* 0x100fe40000004100 */
[----:B------:R-:W-:Y:S01]  /*81a0*/  FFMA.FTZ R13, R3, R13, R4 ;  /* 0x0000000d030d7223 */ /* 0x000fe20000010004 */
[----:B------:R-:W-:Y:S02]  /*81b0*/  HADD2.F32 R4, -RZ, R10.H1_H1 ;  /* 0x3000000aff047230 */ /* 0x000fe40000004100 */
[----:B------:R-:W-:-:S02]  /*81c0*/  HADD2.F32 R6, -RZ, R25.H0_H0 ;  /* 0x20000019ff067230 */ /* 0x000fc40000004100 */
[--C-:B------:R-:W-:Y:S02]  /*81d0*/  HADD2.F32 R3, -RZ, R7.reuse.H1_H1 ;  /* 0x30000007ff037230 */ /* 0x100fe40000004100 */
[C---:B------:R-:W-:Y:S01]  /*81e0*/  FMUL.FTZ R25, R4.reuse, R11 ;  /* 0x0000000b04197220 */ /* 0x040fe20000410000 */
[----:B------:R-:W-:Y:S02]  /*81f0*/  HADD2.F32 R14, -RZ, R14.H0_H0 ;  /* 0x2000000eff0e7230 */ /* 0x000fe40000004100 */
        /* <DEDUP_REMOVED lines=12> */
[----:B------:R-:W-:Y:S02]  /*82c0*/  F2FP.SATFINITE.E4M3.F32.PACK_AB_MERGE_C R25, R26, R25, RZ ;  /* 0x000000191a19723e */ /* 0x000fe400048070ff */
[----:B------:R-:W-:Y:S02]  /*82d0*/  F2FP.SATFINITE.E4M3.F32.PACK_AB_MERGE_C R6, R30, R29, R6 ;  /* 0x0000001d1e06723e */ /* 0x000fe40004807006 */
[----:B------:R-:W-:Y:S02]  /*82e0*/  F2FP.SATFINITE.E4M3.F32.PACK_AB_MERGE_C R7, R34, R31, R7 ;  /* 0x0000001f2207723e */ /* 0x000fe40004807007 */
[----:B------:R-:W-:-:S02]  /*82f0*/  F2FP.SATFINITE.E4M3.F32.PACK_AB_MERGE_C R4, R13, R12, R4 ;  /* 0x0000000c0d04723e */ /* 0x000fc40004807004 */
[----:B------:R-:W-:-:S05]  /*8300*/  F2FP.SATFINITE.E4M3.F32.PACK_AB_MERGE_C R5, R10, R5, R25 ;  /* 0x000000050a05723e */ /* 0x000fca0004807019 */
[----:B------:R2:W-:Y:S02]  /*8310*/  STS.128 [R0+0x10800], R4 ;  /* 0x0108000400007388 */ /* 0x0005e40000000c00 */
.L_x_360:
[----:B------:R-:W-:Y:S05]  /*8320*/  BSYNC B1 ;  /* 0x0000000000017941 */ /* 0x000fea0003800000 */
.L_x_359:
[----:B------:R-:W-:Y:S05]  /*8330*/  @P2 BRA `(.L_x_356) ;  /* 0x0000002800942947 */ /* 0x000fea0003800000 */
[----:B-12---:R-:W1:Y:S01]  /*8340*/  LDS.128 R4, [R0+0x12000] ;  /* 0x0120000000047984 */ /* 0x006e620000000c00 */
[----:B-----5:R-:W-:Y:S02]  /*8350*/  SHF.R.U32.HI R10, RZ, 0x8, R20 ;  /* 0x00000008ff0a7819 */ /* 0x020fe40000011614 */
[----:B------:R-:W-:Y:S02]  /*8360*/  LOP3.LUT R3, R20, 0xff, RZ, 0xc0, !PT ;  /* 0x000000ff14037812 */ /* 0x000fe400078ec0ff */
[----:B------:R-:W-:Y:S02]  /*8370*/  LOP3.LUT R10, R10, 0xff, RZ, 0xc0, !PT ;  /* 0x000000ff0a0a7812 */ /* 0x000fe400078ec0ff */
[----:B------:R-:W-:Y:S02]  /*8380*/  SHF.R.U32.HI R12, RZ, 0x8, R21 ;  /* 0x00000008ff0c7819 */ /* 0x000fe40000011615 */
[----:B------:R-:W-:Y:S02]  /*8390*/  SHF.R.U32.HI R15, RZ, 0x8, R9 ;  /* 0x00000008ff0f7819 */ /* 0x000fe40000011609 */
[----:B------:R-:W-:-:S02]  /*83a0*/  PRMT R3, R10, 0x7604, R3 ;  /* 0x000076040a037816 */ /* 0x000fc40000000003 */
[----:B------:R-:W-:Y:S02]  /*83b0*/  LOP3.LUT R11, R21, 0xff, RZ, 0xc0, !PT ;  /* 0x000000ff150b7812 */ /* 0x000fe400078ec0ff */
[----:B------:R-:W-:Y:S02]  /*83c0*/  LOP3.LUT R12, R12, 0xff, RZ, 0xc0, !PT ;  /* 0x000000ff0c0c7812 */ /* 0x000fe400078ec0ff */
[----:B------:R-:W-:Y:S02]  /*83d0*/  SHF.R.U32.HI R24, RZ, 0x10, R21 ;  /* 0x00000010ff187819 */ /* 0x000fe40000011615 */
[----:B------:R-:W-:Y:S02]  /*83e0*/  SHF.R.U32.HI R10, RZ, 0x8, R8 ;  /* 0x00000008ff0a7819 */ /* 0x000fe40000011608 */
[----:B------:R-:W-:Y:S02]  /*83f0*/  SHF.R.U32.HI R25, RZ, 0x10, R9 ;  /* 0x00000010ff197819 */ /* 0x000fe40000011609 */
[----:B------:R-:W-:-:S02]  /*8400*/  LOP3.LUT R14, R9, 0xff, RZ, 0xc0, !PT ;  /* 0x000000ff090e7812 */ /* 0x000fc400078ec0ff */
[----:B------:R-:W-:Y:S01]  /*8410*/  LOP3.LUT R15, R15, 0xff, RZ, 0xc0, !PT ;  /* 0x000000ff0f0f7812 */ /* 0x000fe200078ec0ff */
[----:B------:R-:W-:Y:S01]  /*8420*/  IMAD.U32 R25, R25, 0x10000, RZ ;  /* 0x0001000019197824 */ /* 0x000fe200078e00ff */
[----:B------:R-:W-:Y:S02]  /*8430*/  PRMT R11, R12, 0x7604, R11 ;  /* 0x000076040c0b7816 */ /* 0x000fe4000000000b */
        /* <DEDUP_REMOVED lines=10> */
[----:B-1----:R-:W-:-:S02]  /*84e0*/  F2FP.F16.E4M3.UNPACK_B R3, R6.H1 ;  /* 0x00000006ff03723e */ /* 0x002fc400030006ff */
[----:B------:R-:W-:Y:S02]  /*84f0*/  LOP3.LUT R15, R15, 0xff0000, R8, 0xf8, !PT ;  /* 0x00ff00000f0f7812 */ /* 0x000fe400078ef808 */
[----:B------:R-:W-:Y:S01]  /*8500*/  F2FP.F16.E4M3.UNPACK_B R21, R25 ;  /* 0x00000019ff15723e */ /* 0x000fe200020006ff */
[----:B------:R-:W-:Y:S01]  /*8510*/  HADD2.F32 R9, -RZ, R3.H0_H0 ;  /* 0x20000003ff097230 */ /* 0x000fe20000004100 */
[----:B------:R-:W-:Y:S02]  /*8520*/  F2FP.F16.E4M3.UNPACK_B R14, R13 ;  /* 0x0000000dff0e723e */ /* 0x000fe400020006ff */
[----:B------:R-:W-:Y:S01]  /*8530*/  LOP3.LUT R12, R11, 0xff000000, R20, 0xf8, !PT ;  /* 0xff0000000b0c7812 */ /* 0x000fe200078ef814 */
[----:B------:R-:W-:Y:S01]  /*8540*/  HADD2.F32 R24, -RZ, R21.H1_H1 ;  /* 0x30000015ff187230 */ /* 0x000fe20000004100 */
[----:B------:R-:W-:Y:S01]  /*8550*/  LOP3.LUT R20, R15, 0xff000000, R8, 0xf8, !PT ;  /* 0xff0000000f147812 */ /* 0x000fe200078ef808 */
[----:B------:R-:W-:Y:S01]  /*8560*/  HADD2.F32 R8, -RZ, R3.H1_H1 ;  /* 0x30000003ff087230 */ /* 0x000fe20000004100 */
[----:B------:R-:W-:Y:S01]  /*8570*/  F2FP.F16.E4M3.UNPACK_B R6, R6 ;  /* 0x00000006ff06723e */ /* 0x000fe200020006ff */
[--C-:B------:R-:W-:Y:S01]  /*8580*/  HADD2.F32 R15, -RZ, R14.reuse.H1_H1 ;  /* 0x3000000eff0f7230 */ /* 0x100fe20000004100 */
[-C--:B------:R-:W-:Y:S01]  /*8590*/  F2FP.F16.E4M3.UNPACK_B R10, R7.reuse ;  /* 0x00000007ff0a723e */ /* 0x080fe200020006ff */
[----:B------:R-:W-:Y:S01]  /*85a0*/  HADD2.F32 R21, -RZ, R21.H0_H0 ;  /* 0x20000015ff157230 */ /* 0x000fe20000004100 */
[----:B------:R-:W-:Y:S01]  /*85b0*/  F2FP.F16.E4M3.UNPACK_B R11, R7.H1 ;  /* 0x00000007ff0b723e */ /* 0x000fe200030006ff */
[C---:B0-----:R-:W-:Y:S01]  /*85c0*/  FMUL.FTZ R26, R8.reuse, R24 ;  /* 0x00000018081a7220 */ /* 0x041fe20000410000 */
[----:B------:R-:W-:Y:S01]  /*85d0*/  FMUL.FTZ R29, R8, R15 ;  /* 0x0000000f081d7220 */ /* 0x000fe20000410000 */
[-C--:B------:R-:W-:Y:S01]  /*85e0*/  F2FP.F16.E4M3.UNPACK_B R7, R5.reuse ;  /* 0x00000005ff07723e */ /* 0x080fe200020006ff */
[----:B------:R-:W-:Y:S01]  /*85f0*/  HADD2.F32 R14, -RZ, R14.H0_H0 ;  /* 0x2000000eff0e7230 */ /* 0x000fe20000004100 */
[----:B------:R-:W-:Y:S01]  /*8600*/  F2FP.F16.E4M3.UNPACK_B R8, R5.H1 ;  /* 0x00000005ff08723e */ /* 0x000fe200030006ff */
[----:B------:R-:W-:-:S02]  /*8610*/  HADD2.F32 R5, -RZ, R6.H1_H1 ;  /* 0x30000006ff057230 */ /* 0x000fc40000004100 */
[C---:B------:R-:W-:Y:S01]  /*8620*/  FFMA.FTZ R27, R9.reuse, R15, -R26 ;  /* 0x0000000f091b7223 */ /* 0x040fe2000001081a */
[----:B------:R-:W-:Y:S01]  /*8630*/  FFMA.FTZ R28, R9, R24, R29 ;  /* 0x00000018091c7223 */ /* 0x000fe2000001001d */
[----:B------:R-:W-:Y:S01]  /*8640*/  HADD2.F32 R6, -RZ, R6.H0_H0 ;  /* 0x20000006ff067230 */ /* 0x000fe20000004100 */
[----:B------:R-:W-:Y:S01]  /*8650*/  F2FP.F16.E4M3.UNPACK_B R25, R25.H1 ;  /* 0x00000019ff19723e */ /* 0x000fe200030006ff */
[C---:B------:R-:W-:Y:S01]  /*8660*/  FMUL.FTZ R9, R5.reuse, R21 ;  /* 0x0000001505097220 */ /* 0x040fe20000410000 */
[----:B------:R-:W-:Y:S01]  /*8670*/  F2FP.F16.E4M3.UNPACK_B R13, R13.H1 ;  /* 0x0000000dff0d723e */ /* 0x000fe200030006ff */
[-C--:B------:R-:W-:Y:S01]  /*8680*/  FMUL.FTZ R24, R5, R14.reuse ;  /* 0x0000000e05187220 */ /* 0x080fe20000410000 */
[----:B------:R-:W-:Y:S02]  /*8690*/  HADD2.F32 R5, -RZ, R10.H1_H1 ;  /* 0x3000000aff057230 */ /* 0x000fe40000004100 */
[----:B------:R-:W-:Y:S01]  /*86a0*/  FFMA.FTZ R26, R6, R14, -R9 ;  /* 0x0000000e061a7223 */ /* 0x000fe20000010809 */
[----:B------:R-:W-:-:S02]  /*86b0*/  HADD2.F32 R15, -RZ, R25.H0_H0 ;  /* 0x20000019ff0f7230 */ /* 0x000fc40000004100 */
[----:B------:R-:W-:Y:S01]  /*86c0*/  FFMA.FTZ R21, R6, R21, R24 ;  /* 0x0000001506157223 */ /* 0x000fe20000010018 */
[----:B------:R-:W-:Y:S01]  /*86d0*/  HADD2.F32 R9, -RZ, R13.H0_H0 ;  /* 0x2000000dff097230 */ /* 0x000fe20000004100 */
[----:B------:R-:W-:Y:S01]  /*86e0*/  F2FP.F16.E4M3.UNPACK_B R3, R4 ;  /* 0x00000004ff03723e */ /* 0x000fe200020006ff */
[----:B------:R-:W-:Y:S02]  /*86f0*/  HADD2.F32 R10, -RZ, R10.H0_H0 ;  /* 0x2000000aff0a7230 */ /* 0x000fe40000004100 */
[C---:B------:R-:W-:Y:S01]  /*8700*/  FMUL.FTZ R29, R5.reuse, R15 ;  /* 0x0000000f051d7220 */ /* 0x040fe20000410000 */
[----:B------:R-:W-:Y:S02]  /*8710*/  HADD2.F32 R25, -RZ, R25.H1_H1 ;  /* 0x30000019ff197230 */ /* 0x000fe40000004100 */
[-C--:B------:R-:W-:Y:S01]  /*8720*/  FMUL.FTZ R5, R5, R9.reuse ;  /* 0x0000000905057220 */ /* 0x080fe20000410000 */
[----:B------:R-:W-:Y:S02]  /*8730*/  HADD2.F32 R6, -RZ, R11.H1_H1 ;  /* 0x3000000bff067230 */ /* 0x000fe40000004100 */
[----:B------:R-:W-:Y:S01]  /*8740*/  FFMA.FTZ R29, R10, R9, -R29 ;  /* 0x000000090a1d7223 */ /* 0x000fe2000001081d */
[----:B------:R-:W-:-:S02]  /*8750*/  HADD2.F32 R13, -RZ, R13.H1_H1 ;  /* 0x3000000dff0d7230 */ /* 0x000fc40000004100 */
[----:B------:R-:W-:Y:S01]  /*8760*/  FFMA.FTZ R30, R10, R15, R5 ;  /* 0x0000000f0a1e7223 */ /* 0x000fe20000010005 */
[----:B------:R-:W-:Y:S02]  /*8770*/  HADD2.F32 R11, -RZ, R11.H0_H0 ;  /* 0x2000000bff0b7230 */ /* 0x000fe40000004100 */
[C---:B------:R-:W-:Y:S01]  /*8780*/  FMUL.FTZ R14, R6.reuse, R25 ;  /* 0x00000019060e7220 */ /* 0x040fe20000410000 */
[----:B------:R-:W-:Y:S01]  /*8790*/  F2FP.F16.E4M3.UNPACK_B R5, R20 ;  /* 0x00000014ff05723e */ /* 0x000fe200020006ff */
[-C--:B------:R-:W-:Y:S01]  /*87a0*/  FMUL.FTZ R10, R6, R13.reuse ;  /* 0x0000000d060a7220 */ /* 0x080fe20000410000 */
        /* <DEDUP_REMOVED lines=46> */
[----:B------:R3:W-:Y:S01]  /*8a90*/  STS.128 [R0+0x12000], R4 ;  /* 0x0120000400007388 */ /* 0x0007e20000000c00 */
[----:B------:R-:W-:Y:S05]  /*8aa0*/  BRA `(.L_x_356) ;  /* 0x0000002000b87947 */ /* 0x000fea0003800000 */
.L_x_347:
        /* <DEDUP_REMOVED lines=11> */
[----:B--2---:R-:W-:-:S04]  /*8b60*/  LEA.HI R3, R8, R8, RZ, 0x1 ;  /* 0x0000000808037211 */ /* 0x004fc800078f08ff */
[----:B------:R-:W-:-:S05]  /*8b70*/  LOP3.LUT R3, R3, 0xfffffffe, RZ, 0xc0, !PT ;  /* 0xfffffffe03037812 */ /* 0x000fca00078ec0ff */
[----:B------:R-:W-:Y:S01]  /*8b80*/  IMAD.IADD R3, R8, 0x1, -R3 ;  /* 0x0000000108037824 */ /* 0x000fe200078e0a03 */
[----:B------:R-:W-:Y:S06]  /*8b90*/  @P1 BRA `(.L_x_362) ;  /* 0x00000000003c1947 */ /* 0x000fec0003800000 */
[----:B------:R-:W-:Y:S01]  /*8ba0*/  ULDC UR4, c[0x0][0x3d4] ;  /* 0x0000f50000047ab9 */ /* 0x000fe20000000800 */
[----:B------:R-:W-:Y:S02]  /*8bb0*/  CS2R R28, SRZ ;  /* 0x00000000001c7805 */ /* 0x000fe4000001ff00 */
[----:B------:R-:W-:Y:S02]  /*8bc0*/  ISETP.GE.AND P0, PT, R22, UR4, PT ;  /* 0x0000000416007c0c */ /* 0x000fe4000bf06270 */
[----:B------:R-:W-:Y:S02]  /*8bd0*/  CS2R R30, SRZ ;  /* 0x00000000001e7805 */ /* 0x000fe4000001ff00 */
[----:B------:R-:W-:Y:S02]  /*8be0*/  ISETP.GE.AND P2, PT, R156, UR4, PT ;  /* 0x000000049c007c0c */ /* 0x000fe4000bf46270 */
[----:B------:R-:W-:Y:S02]  /*8bf0*/  CS2R R32, SRZ ;  /* 0x0000000000207805 */ /* 0x000fe4000001ff00 */
[----:B------:R-:W-:-:S02]  /*8c00*/  CS2R R34, SRZ ;  /* 0x0000000000227805 */ /* 0x000fc4000001ff00 */
[----:B------:R-:W-:Y:S02]  /*8c10*/  CS2R R4, SRZ ;  /* 0x0000000000047805 */ /* 0x000fe4000001ff00 */
[----:B------:R-:W-:Y:S02]  /*8c20*/  CS2R R6, SRZ ;  /* 0x0000000000067805 */ /* 0x000fe4000001ff00 */
[----:B------:R-:W-:Y:S02]  /*8c30*/  CS2R R24, SRZ ;  /* 0x0000000000187805 */ /* 0x000fe4000001ff00 */
[----:B------:R-:W-:Y:S01]  /*8c40*/  CS2R R26, SRZ ;  /* 0x00000000001a7805 */ /* 0x000fe2000001ff00 */
[----:B------:R0:W5:Y:S04]  /*8c50*/  @!P0 LDG.E.128 R28, desc[UR40][R42.64] ;  /* 0x000000282a1c8981 */ /* 0x000168000c1e1d00 */
[----:B------:R0:W5:Y:S04]  /*8c60*/  @!P2 LDG.E.128 R32, desc[UR40][R42.64+0x20] ;  /* 0x000020282a20a981 */ /* 0x000168000c1e1d00 */
[----:B------:R0:W5:Y:S04]  /*8c70*/  @!P0 LDG.E.128 R4, desc[UR40][R44.64] ;  /* 0x000000282c048981 */ /* 0x000168000c1e1d00 */
[----:B------:R0:W5:Y:S02]  /*8c80*/  @!P2 LDG.E.128 R24, desc[UR40][R44.64+0x20] ;  /* 0x000020282c18a981 */ /* 0x000164000c1e1d00 */
.L_x_362:
[----:B------:R-:W-:Y:S05]  /*8c90*/  BSYNC B1 ;  /* 0x0000000000017941 */ /* 0x000fea0003800000 */
.L_x_361:
[----:B------:R-:W-:Y:S01]  /*8ca0*/  UMOV UR4, 0xffffffff ;  /* 0xffffffff00047882 */ /* 0x000fe20000000000 */
[----:B------:R-:W-:Y:S02]  /*8cb0*/  SHF.L.U32 R3, R3, 0x1f, RZ ;  /* 0x0000001f03037819 */ /* 0x000fe400000006ff */
[----:B------:R-:W-:Y:S05]  /*8cc0*/  BRA.DIV UR4, `(.L_x_363) ;  /* 0x000000ee04607947 */ /* 0x000fea000b800000 */
.L_x_559:
[----:B------:R-:W-:-:S03]  /*8cd0*/  UMOV UR4, 0xffffffff ;  /* 0xffffffff00047882 */ /* 0x000fc60000000000 */
[----:B------:R-:W-:Y:S05]  /*8ce0*/  BRA.DIV UR4, `(.L_x_364) ;  /* 0x000000ee04807947 */ /* 0x000fea000b800000 */
.L_x_562:
[----:B------:R-:W-:-:S03]  /*8cf0*/  UMOV UR4, 0xffffffff ;  /* 0xffffffff00047882 */ /* 0x000fc60000000000 */
[----:B------:R-:W-:Y:S05]  /*8d00*/  BRA.DIV UR4, `(.L_x_365) ;  /* 0x000000ee04a07947 */ /* 0x000fea000b800000 */
.L_x_565:
[----:B------:R-:W-:-:S03]  /*8d10*/  UMOV UR4, 0xffffffff ;  /* 0xffffffff00047882 */ /* 0x000fc60000000000 */
[----:B------:R-:W-:Y:S05]  /*8d20*/  BRA.DIV UR4, `(.L_x_366) ;  /* 0x000000ee04c07947 */ /* 0x000fea000b800000 */
.L_x_568:
[----:B------:R-:W1:Y:S01]  /*8d30*/  SYNCS.PHASECHK.TRANS64.TRYWAIT P0, [R18+URZ+0x19c00], R3 ;  /* 0x019c0003120075a7 */ /* 0x000e62000800017f */
[----:B------:R-:W-:Y:S04]  /*8d40*/  BSSY B1, `(.L_x_367) ;  /* 0x0000002000017945 */ /* 0x000fe80003800000 */
[----:B-1----:R-:W-:Y:S05]  /*8d50*/  @!P0 BRA `(.L_x_368) ;  /* 0x000000ec00dc8947 */ /* 0x002fea0003800000 */
.L_x_569:
[----:B------:R-:W-:Y:S05]  /*8d60*/  BSYNC B1 ;  /* 0x0000000000017941 */ /* 0x000fea0003800000 */
.L_x_367:
[----:B------:R-:W-:Y:S05]  /*8d70*/  @P1 BRA `(.L_x_356) ;  /* 0x0000002000041947 */ /* 0x000fea0003800000 */
[----:B------:R2:W5:Y:S01]  /*8d80*/  LDL R62, [R1] ;  /* 0x00000000013e7983 */ /* 0x0005620000100800 */
[----:B-1----:R-:W1:Y:S03]  /*8d90*/  LDC R3, c[0x0][0x3d4] ;  /* 0x0000f500ff037b82 */ /* 0x002e660000000800 */
[----:B------:R2:W5:Y:S04]  /*8da0*/  LDL R61, [R1+0x4] ;  /* 0x00000400013d7983 */ /* 0x0005680000100800 */
[----:B------:R2:W5:Y:S01]  /*8db0*/  LDL R60, [R1+0x50] ;  /* 0x00005000013c7983 */ /* 0x0005620000100800 */
[----:B------:R-:W-:Y:S01]  /*8dc0*/  BSSY B1, `(.L_x_369) ;  /* 0x00000fd000017945 */ /* 0x000fe20003800000 */
[----:B-1----:R-:W-:-:S02]  /*8dd0*/  ISETP.GE.AND P0, PT, R22, R3, PT ;  /* 0x000000031600720c */ /* 0x002fc40003f06270 */
[----:B------:R-:W-:-:S11]  /*8de0*/  ISETP.GE.AND P1, PT, R156, R3, PT ;  /* 0x000000039c00720c */ /* 0x000fd60003f26270 */
[----:B--2---:R-:W-:Y:S05]  /*8df0*/  @P0 BRA `(.L_x_370) ;  /* 0x0000000c00e40947 */ /* 0x004fea0003800000 */
[----:B------:R-:W1:Y:S01]  /*8e00*/  S2R R12, SR_TID.X ;  /* 0x00000000000c7919 */ /* 0x000e620000002100 */
[----:B-----5:R-:W-:Y:S02]  /*8e10*/  SHF.R.U32.HI R9, RZ, 0x8, R28 ;  /* 0x00000008ff097819 */ /* 0x020fe4000001161c */
[----:B------:R-:W-:Y:S02]  /*8e20*/  LOP3.LUT R8, R28, 0xff, RZ, 0xc0, !PT ;  /* 0x000000ff1c087812 */ /* 0x000fe400078ec0ff */
[----:B------:R-:W-:Y:S02]  /*8e30*/  LOP3.LUT R9, R9, 0xff, RZ, 0xc0, !PT ;  /* 0x000000ff09097812 */ /* 0x000fe400078ec0ff */
[----:B------:R-:W-:Y:S02]  /*8e40*/  SHF.R.U32.HI R13, RZ, 0x8, R30 ;  /* 0x00000008ff0d7819 */ /* 0x000fe4000001161e */
[----:B------:R-:W-:Y:S02]  /*8e50*/  PRMT R21, R9, 0x7604, R8 ;  /* 0x0000760409157816 */ /* 0x000fe40000000008 */
[----:B------:R-:W-:-:S02]  /*8e60*/  SHF.R.U32.HI R11, RZ, 0x8, R29 ;  /* 0x00000008ff0b7819 */ /* 0x000fc4000001161d */
[----:B------:R-:W-:Y:S02]  /*8e70*/  LOP3.LUT R13, R13, 0xff, RZ, 0xc0, !PT ;  /* 0x000000ff0d0d7812 */ /* 0x000fe400078ec0ff */
[----:B------:R-:W-:Y:S02]  /*8e80*/  LOP3.LUT R10, R29, 0xff, RZ, 0xc0, !PT ;  /* 0x000000ff1d0a7812 */ /* 0x000fe400078ec0ff */
[----:B------:R-:W-:Y:S02]  /*8e90*/  LOP3.LUT R11, R11, 0xff, RZ, 0xc0, !PT ;  /* 0x000000ff0b0b7812 */ /* 0x000fe400078ec0ff */
[----:B0-----:R-:W-:Y:S02]  /*8ea0*/  SHF.R.U32.HI R45, RZ, 0x8, R7 ;  /* 0x00000008ff2d7819 */ /* 0x001fe40000011607 */
[----:B------:R-:W-:Y:S02]  /*8eb0*/  PRMT R36, R11, 0x7604, R10 ;  /* 0x000076040b247816 */ /* 0x000fe4000000000a */
[----:B------:R-:W-:-:S02]  /*8ec0*/  SHF.R.U32.HI R11, RZ, 0x8, R31 ;  /* 0x00000008ff0b7819 */ /* 0x000fc4000001161f */
[----:B------:R-:W-:Y:S02]  /*8ed0*/  LOP3.LUT R10, R31, 0xff, RZ, 0xc0, !PT ;  /* 0x000000ff1f0a7812 */ /* 0x000fe400078ec0ff */
[----:B------:R-:W-:Y:S02]  /*8ee0*/  LOP3.LUT R11, R11, 0xff, RZ, 0xc0, !PT ;  /* 0x000000ff0b0b7812 */ /* 0x000fe400078ec0ff */
[----:B------:R-:W-:Y:S02]  /*8ef0*/  SHF.R.U32.HI R40, RZ, 0x8, R5 ;  /* 0x00000008ff287819 */ /* 0x000fe40000011605 */
[----:B------:R-:W-:Y:S01]  /*8f00*/  PRMT R38, R11, 0x7604, R10 ;  /* 0x000076040b267816 */ /* 0x000fe2000000000a */
[----:B-1----:R-:W-:Y:S01]  /*8f10*/  VIADD R15, R12, 0xffffff80 ;  /* 0xffffff800c0f7836 */ /* 0x002fe20000000000 */
[----:B------:R-:W-:Y:S02]  /*8f20*/  LOP3.LUT R12, R30, 0xff, RZ, 0xc0, !PT ;  /* 0x000000ff1e0c7812 */ /* 0x000fe400078ec0ff */
[----:B------:R-:W-:-:S02]  /*8f30*/  LOP3.LUT R44, R7, 0xff, RZ, 0xc0, !PT ;  /* 0x000000ff072c7812 */ /* 0x000fc400078ec0ff */
[----:B------:R-:W-:Y:S02]  /*8f40*/  LEA.HI R14, R15, R15, RZ, 0x1 ;  /* 0x0000000f0f0e7211 */ /* 0x000fe400078f08ff */
[----:B------:R-:W-:Y:S02]  /*8f50*/  PRMT R39, R13, 0x7604, R12 ;  /* 0x000076040d277816 */ /* 0x000fe4000000000c */
[----:B------:R-:W-:Y:S02]  /*8f60*/  LOP3.LUT R14, R14, 0xfffffffe, RZ, 0xc0, !PT ;  /* 0xfffffffe0e0e7812 */ /* 0x000fe400078ec0ff */
[----:B------:R-:W-:Y:S02]  /*8f70*/  SHF.R.U32.HI R13, RZ, 0x8, R4 ;  /* 0x00000008ff0d7819 */ /* 0x000fe40000011604 */
[----:B------:R-:W-:Y:S01]  /*8f80*/  LOP3.LUT R12, R4, 0xff, RZ, 0xc0, !PT ;  /* 0x000000ff040c7812 */ /* 0x000fe200078ec0ff */
[----:B------:R-:W-:Y:S01]  /*8f90*/  IMAD.IADD R14, R15, 0x1, -R14 ;  /* 0x000000010f0e7824 */ /* 0x000fe200078e0a0e */
[----:B------:R-:W-:-:S02]  /*8fa0*/  LOP3.LUT R15, R13, 0xff, RZ, 0xc0, !PT ;  /* 0x000000ff0d0f7812 */ /* 0x000fc400078ec0ff */
[----:B------:R-:W-:Y:S02]  /*8fb0*/  LOP3.LUT R45, R45, 0xff, RZ, 0xc0, !PT ;  /* 0x000000ff2d2d7812 */ /* 0x000fe400078ec0ff */
[----:B------:R-:W-:Y:S02]  /*8fc0*/  LEA.HI R8, R3, R14, RZ, 0x1c ;  /* 0x0000000e03087211 */ /* 0x000fe400078fe0ff */
[----:B------:R-:W-:Y:S02]  /*8fd0*/  PRMT R43, R15, 0x7604, R12 ;  /* 0x000076040f2b7816 */ /* 0x000fe4000000000c */
[C---:B------:R-:W-:Y:S01]  /*8fe0*/  LEA.HI R9, R8.reuse, R8, RZ, 0x1 ;  /* 0x0000000808097211 */ /* 0x040fe200078f08ff */
[----:B------:R-:W-:Y:S01]  /*8ff0*/  IMAD.SHL.U32 R8, R8, 0x10, RZ ;  /* 0x0000001008087824 */ /* 0x000fe200078e00ff */
[----:B------:R-:W-:Y:S02]  /*9000*/  LOP3.LUT R37, R5, 0xff, RZ, 0xc0, !PT ;  /* 0x000000ff05257812 */ /* 0x000fe400078ec0ff */
[----:B------:R-:W-:-:S02]  /*9010*/  SHF.R.S32.HI R9, RZ, 0x1, R9 ;  /* 0x00000001ff097819 */ /* 0x000fc40000011409 */
[----:B------:R-:W-:Y:S02]  /*9020*/  LOP3.LUT R8, R62, 0x10, R8, 0xf8, !PT ;  /* 0x000000103e087812 */ /* 0x000fe400078ef808 */
[----:B------:R-:W-:Y:S01]  /*9030*/  LOP3.LUT R40, R40, 0xff, RZ, 0xc0, !PT ;  /* 0x000000ff28287812 */ /* 0x000fe200078ec0ff */
[----:B------:R-:W-:Y:S01]  /*9040*/  IMAD R13, R9, 0x1800, R61 ;  /* 0x00001800090d7824 */ /* 0x000fe200078e023d */
[----:B------:R-:W-:Y:S02]  /*9050*/  LOP3.LUT R20, R8, R60, RZ, 0x3c, !PT ;  /* 0x0000003c08147212 */ /* 0x000fe400078e3cff */
[----:B------:R-:W0:Y:S01]  /*9060*/  LDS.128 R8, [R0+0xf000] ;  /* 0x00f0000000087984 */ /* 0x000e220000000c00 */
[----:B------:R-:W-:Y:S02]  /*9070*/  SHF.R.U32.HI R42, RZ, 0x8, R6 ;  /* 0x00000008ff2a7819 */ /* 0x000fe40000011606 */
[----:B------:R-:W-:Y:S02]  /*9080*/  IADD3 R20, R18, R13, R20 ;  /* 0x0000000d12147210 */ /* 0x000fe40007ffe014 */
[----:B------:R-:W-:-:S02]  /*9090*/  PRMT R44, R45, 0x7604, R44 ;  /* 0x000076042d2c7816 */ /* 0x000fc4000000002c */
[----:B------:R-:W-:Y:S01]  /*90a0*/  SHF.R.U32.HI R45, RZ, 0x10, R5 ;  /* 0x00000010ff2d7819 */ /* 0x000fe20000011605 */
[----:B------:R-:W1:Y:S01]  /*90b0*/  LDS.128 R12, [R20+0xf000] ;  /* 0x00f00000140c7984 */ /* 0x000e620000000c00 */
[----:B------:R-:W-:Y:S02]  /*90c0*/  PRMT R40, R40, 0x7604, R37 ;  /* 0x0000760428287816 */ /* 0x000fe40000000025 */
[----:B------:R-:W-:Y:S01]  /*90d0*/  LOP3.LUT R41, R6, 0xff, RZ, 0xc0, !PT ;  /* 0x000000ff06297812 */ /* 0x000fe200078ec0ff */
[----:B------:R-:W-:Y:S01]  /*90e0*/  IMAD.U32 R45, R45, 0x10000, RZ ;  /* 0x000100002d2d7824 */ /* 0x000fe200078e00ff */
[----:B------:R-:W-:Y:S02]  /*90f0*/  LOP3.LUT R42, R42, 0xff, RZ, 0xc0, !PT ;  /* 0x000000ff2a2a7812 */ /* 0x000fe400078ec0ff */
[----:B------:R-:W-:Y:S02]  /*9100*/  SHF.R.U32.HI R37, RZ, 0x10, R29 ;  /* 0x00000010ff257819 */ /* 0x000fe4000001161d */
[----:B------:R-:W-:-:S02]  /*9110*/  PRMT R47, R42, 0x7604, R41 ;  /* 0x000076042a2f7816 */ /* 0x000fc40000000029 */
[----:B------:R-:W-:Y:S01]  /*9120*/  SHF.R.U32.HI R41, RZ, 0x10, R31 ;  /* 0x00000010ff297819 */ /* 0x000fe2000001161f */
[----:B------:R-:W-:Y:S01]  /*9130*/  IMAD.U32 R37, R37, 0x10000, RZ ;  /* 0x0001000025257824 */ /* 0x000fe200078e00ff */
[----:B------:R-:W-:Y:S02]  /*9140*/  SHF.R.U32.HI R49, RZ, 0x10, R7 ;  /* 0x00000010ff317819 */ /* 0x000fe40000011607 */
[----:B------:R-:W-:Y:S01]  /*9150*/  LOP3.LUT R45, R40, 0xff0000, R45, 0xf8, !PT ;  /* 0x00ff0000282d7812 */ /* 0x000fe200078ef82d */
[----:B------:R-:W-:Y:S01]  /*9160*/  IMAD.U32 R41, R41, 0x10000, RZ ;  /* 0x0001000029297824 */ /* 0x000fe200078e00ff */
[----:B------:R-:W-:Y:S01]  /*9170*/  LOP3.LUT R21, R21, 0xff0000, R28, 0xf8, !PT ;  /* 0x00ff000015157812 */ /* 0x000fe200078ef81c */
[----:B------:R-:W-:Y:S01]  /*9180*/  IMAD.U32 R49, R49, 0x10000, RZ ;  /* 0x0001000031317824 */ /* 0x000fe200078e00ff */
[----:B------:R-:W-:Y:S02]  /*9190*/  LOP3.LUT R37, R36, 0xff0000, R37, 0xf8, !PT ;  /* 0x00ff000024257812 */ /* 0x000fe400078ef825 */
[----:B------:R-:W-:-:S02]  /*91a0*/  LOP3.LUT R39, R39, 0xff0000, R30, 0xf8, !PT ;  /* 0x00ff000027277812 */ /* 0x000fc400078ef81e */
[----:B------:R-:W-:Y:S02]  /*91b0*/  LOP3.LUT R48, R45, 0xff000000, R5, 0xf8, !PT ;  /* 0xff0000002d307812 */ /* 0x000fe400078ef805 */
[----:B------:R-:W-:Y:S02]  /*91c0*/  LOP3.LUT R28, R21, 0xff000000, R28, 0xf8, !PT ;  /* 0xff000000151c7812 */ /* 0x000fe400078ef81c */
[----:B------:R-:W-:Y:S02]  /*91d0*/  LOP3.LUT R42, R37, 0xff000000, R29, 0xf8, !PT ;  /* 0xff000000252a7812 */ /* 0x000fe400078ef81d */
[----:B------:R-:W-:Y:S02]  /*91e0*/  LOP3.LUT R21, R39, 0xff000000, R30, 0xf8, !PT ;  /* 0xff00000027157812 */ /* 0x000fe400078ef81e */
[----:B------:R-:W-:Y:S02]  /*91f0*/  LOP3.LUT R41, R38, 0xff0000, R41, 0xf8, !PT ;  /* 0x00ff000026297812 */ /* 0x000fe400078ef829 */
[----:B------:R-:W-:-:S02]  /*9200*/  LOP3.LUT R43, R43, 0xff0000, R4, 0xf8, !PT ;  /* 0x00ff00002b2b7812 */ /* 0x000fc400078ef804 */
[-C--:B0-----:R-:W-:Y:S02]  /*9210*/  F2FP.F16.E4M3.UNPACK_B R29, R8.reuse ;  /* 0x00000008ff1d723e */ /* 0x081fe400020006ff */
[----:B------:R-:W-:Y:S02]  /*9220*/  F2FP.F16.E4M3.UNPACK_B R39, R8.H1 ;  /* 0x00000008ff27723e */ /* 0x000fe400030006ff */
[----:B------:R-:W-:Y:S02]  /*9230*/  LOP3.LUT R51, R44, 0xff0000, R49, 0xf8, !PT ;  /* 0x00ff00002c337812 */ /* 0x000fe400078ef831 */
[----:B------:R-:W-:Y:S02]  /*9240*/  LOP3.LUT R47, R47, 0xff0000, R6, 0xf8, !PT ;  /* 0x00ff00002f2f7812 */ /* 0x000fe400078ef806 */
[----:B------:R-:W-:Y:S02]  /*9250*/  F2FP.F16.E4M3.UNPACK_B R50, R48 ;  /* 0x00000030ff32723e */ /* 0x000fe400020006ff */
[----:B-1----:R-:W-:-:S02]  /*9260*/  F2FP.F16.E4M3.UNPACK_B R8, R13 ;  /* 0x0000000dff08723e */ /* 0x002fc400020006ff */
[-C--:B------:R-:W-:Y:S02]  /*9270*/  F2FP.F16.E4M3.UNPACK_B R40, R11.reuse ;  /* 0x0000000bff28723e */ /* 0x080fe400020006ff */
[----:B------:R-:W-:Y:S02]  /*9280*/  F2FP.F16.E4M3.UNPACK_B R45, R11.H1 ;  /* 0x0000000bff2d723e */ /* 0x000fe400030006ff */
[----:B------:R-:W-:Y:S02]  /*9290*/  F2FP.F16.E4M3.UNPACK_B R11, R42 ;  /* 0x0000002aff0b723e */ /* 0x000fe400020006ff */
[----:B------:R-:W-:Y:S02]  /*92a0*/  LOP3.LUT R49, R41, 0xff000000, R31, 0xf8, !PT ;  /* 0xff00000029317812 */ /* 0x000fe400078ef81f */
[----:B------:R-:W-:Y:S01]  /*92b0*/  LOP3.LUT R30, R43, 0xff000000, R4, 0xf8, !PT ;  /* 0xff0000002b1e7812 */ /* 0x000fe200078ef804 */
[----:B------:R-:W-:Y:S01]  /*92c0*/  HADD2.F32 R43, -RZ, R11.H0_H0 ;  /* 0x2000000bff2b7230 */ /* 0x000fe20000004100 */
[----:B------:R-:W-:Y:S01]  /*92d0*/  LOP3.LUT R4, R47, 0xff000000, R6, 0xf8, !PT ;  /* 0xff0000002f047812 */ /* 0x000fe200078ef806 */
[----:B------:R-:W-:Y:S01]  /*92e0*/  HADD2.F32 R6, -RZ, R8.H0_H0 ;  /* 0x20000008ff067230 */ /* 0x000fe20000004100 */
[----:B------:R-:W-:Y:S01]  /*92f0*/  LOP3.LUT R53, R51, 0xff000000, R7, 0xf8, !PT ;  /* 0xff00000033357812 */ /* 0x000fe200078ef807 */
[----:B------:R-:W-:Y:S01]  /*9300*/  HADD2.F32 R51, -RZ, R50.H0_H0 ;  /* 0x20000032ff337230 */ /* 0x000fe20000004100 */
[-C--:B------:R-:W-:Y:S01]  /*9310*/  F2FP.F16.E4M3.UNPACK_B R31, R9.reuse ;  /* 0x00000009ff1f723e */ /* 0x080fe200020006ff */
[----:B------:R-:W-:Y:S01]  /*9320*/  HADD2.F32 R8, -RZ, R8.H1_H1 ;  /* 0x30000008ff087230 */ /* 0x000fe20000004100 */
[----:B------:R-:W-:Y:S01]  /*9330*/  F2FP.F16.E4M3.UNPACK_B R36, R9.H1 ;  /* 0x00000009ff24723e */ /* 0x000fe200030006ff */
[C---:B------:R-:W-:Y:S01]  /*9340*/  FMUL.FTZ R52, R6.reuse, R43 ;  /* 0x0000002b06347220 */ /* 0x040fe20000410000 */
[-C--:B------:R-:W-:Y:S01]  /*9350*/  F2FP.F16.E4M3.UNPACK_B R37, R12.reuse ;  /* 0x0000000cff25723e */ /* 0x080fe200020006ff */
[----:B------:R-:W-:Y:S01]  /*9360*/  HADD2.F32 R9, -RZ, R31.H0_H0 ;  /* 0x2000001fff097230 */ /* 0x000fe20000004100 */
[----:B------:R-:W-:Y:S01]  /*9370*/  F2FP.F16.E4M3.UNPACK_B R44, R12.H1 ;  /* 0x0000000cff2c723e */ /* 0x000fe200030006ff */
[----:B------:R-:W-:Y:S01]  /*9380*/  FMUL.FTZ R12, R6, R51 ;  /* 0x00000033060c7220 */ /* 0x000fe20000410000 */
[-C--:B------:R-:W-:Y:S01]  /*9390*/  F2FP.F16.E4M3.UNPACK_B R41, R15.reuse ;  /* 0x0000000fff29723e */ /* 0x080fe200020006ff */
[----:B------:R-:W-:Y:S01]  /*93a0*/  HADD2.F32 R50, -RZ, R50.H1_H1 ;  /* 0x30000032ff327230 */ /* 0x000fe20000004100 */
[----:B------:R-:W-:Y:S01]  /*93b0*/  F2FP.F16.E4M3.UNPACK_B R47, R15.H1 ;  /* 0x0000000fff2f723e */ /* 0x000fe200030006ff */
[C---:B------:R-:W-:Y:S01]  /*93c0*/  FFMA.FTZ R6, R9.reuse, R43, -R12 ;  /* 0x0000002b09067223 */ /* 0x040fe2000001080c */
[----:B------:R-:W-:Y:S01]  /*93d0*/  F2FP.F16.E4M3.UNPACK_B R38, R13.H1 ;  /* 0x0000000dff26723e */ /* 0x000fe200030006ff */
[----:B------:R-:W-:Y:S01]  /*93e0*/  HADD2.F32 R12, -RZ, R11.H1_H1 ;  /* 0x3000000bff0c7230 */ /* 0x000fe20000004100 */
[----:B------:R-:W-:Y:S01]  /*93f0*/  F2FP.F16.E4M3.UNPACK_B R15, R48.H1 ;  /* 0x00000030ff0f723e */ /* 0x000fe200030006ff */
[----:B------:R-:W-:Y:S01]  /*9400*/  FFMA.FTZ R9, R9, R51, R52 ;  /* 0x0000003309097223 */ /* 0x000fe20000010034 */
[----:B------:R-:W-:Y:S01]  /*9410*/  F2FP.F16.E4M3.UNPACK_B R42, R42.H1 ;  /* 0x0000002aff2a723e */ /* 0x000fe200030006ff */
[----:B------:R-:W-:-:S02]  /*9420*/  HADD2.F32 R11, -RZ, R38.H0_H0 ;  /* 0x20000026ff0b7230 */ /* 0x000fc40000004100 */
[C---:B------:R-:W-:Y:S01]  /*9430*/  FMUL.FTZ R43, R8.reuse, R12 ;  /* 0x0000000c082b7220 */ /* 0x040fe20000410000 */
[----:B------:R-:W-:Y:S02]  /*9440*/  HADD2.F32 R52, -RZ, R15.H0_H0 ;  /* 0x2000000fff347230 */ /* 0x000fe40000004100 */
[----:B------:R-:W-:Y:S01]  /*9450*/  FMUL.FTZ R54, R8, R50 ;  /* 0x0000003208367220 */ /* 0x000fe20000410000 */
[----:B------:R-:W-:Y:S01]  /*9460*/  HADD2.F32 R48, -RZ, R42.H0_H0 ;  /* 0x2000002aff307230 */ /* 0x000fe20000004100 */
[----:B------:R-:W-:Y:S01]  /*9470*/  F2FP.F16.E4M3.UNPACK_B R7, R14 ;  /* 0x0000000eff07723e */ /* 0x000fe200020006ff */
[----:B------:R-:W-:Y:S02]  /*9480*/  HADD2.F32 R31, -RZ, R31.H1_H1 ;  /* 0x3000001fff1f7230 */ /* 0x000fe40000004100 */
[C---:B------:R-:W-:Y:S01]  /*9490*/  FMUL.FTZ R56, R11.reuse, R52 ;  /* 0x000000340b387220 */ /* 0x040fe20000410000 */
[----:B------:R-:W-:Y:S02]  /*94a0*/  HADD2.F32 R13, -RZ, R36.H0_H0 ;  /* 0x20000024ff0d7230 */ /* 0x000fe40000004100 */
[----:B------:R-:W-:Y:S01]  /*94b0*/  FMUL.FTZ R51, R11, R48 ;  /* 0x000000300b337220 */ /* 0x000fe20000410000 */
[----:B------:R-:W-:-:S02]  /*94c0*/  HADD2.F32 R38, -RZ, R38.H1_H1 ;  /* 0x30000026ff267230 */ /* 0x000fc40000004100 */
[C---:B------:R-:W-:Y:S01]  /*94d0*/  FFMA.FTZ R8, R31.reuse, R50, R43 ;  /* 0x000000321f087223 */ /* 0x040fe2000001002b */
[----:B------:R-:W-:Y:S01]  /*94e0*/  FFMA.FTZ R11, R31, R12, -R54 ;  /* 0x0000000c1f0b7223 */ /* 0x000fe20000010836 */
[----:B------:R-:W-:Y:S01]  /*94f0*/  HADD2.F32 R43, -RZ, R42.H1_H1 ;  /* 0x3000002aff2b7230 */ /* 0x000fe20000004100 */
[----:B------:R-:W-:Y:S01]  /*9500*/  F2FP.F16.E4M3.UNPACK_B R50, R53 ;  /* 0x00000035ff32723e */ /* 0x000fe200020006ff */
[C---:B------:R-:W-:Y:S01]  /*9510*/  FFMA.FTZ R12, R13.reuse, R48, -R56 ;  /* 0x000000300d0c7223 */ /* 0x040fe20000010838 */
[-C--:B------:R-:W-:Y:S01]  /*9520*/  F2FP.F16.E4M3.UNPACK_B R42, R49.reuse ;  /* 0x00000031ff2a723e */ /* 0x080fe200020006ff */
[----:B------:R-:W-:Y:S01]  /*9530*/  FFMA.FTZ R13, R13, R52, R51 ;  /* 0x000000340d0d7223 */ /* 0x000fe20000010033 */
[----:B------:R-:W-:Y:S01]  /*9540*/  HADD2.F32 R51, -RZ, R15.H1_H1 ;  /* 0x3000000fff337230 */ /* 0x000fe20000004100 */
[----:B------:R-:W-:Y:S01]  /*9550*/  F2FP.F16.E4M3.UNPACK_B R49, R49.H1 ;  /* 0x00000031ff31723e */ /* 0x000fe200030006ff */
[----:B------:R-:W-:Y:S01]  /*9560*/  HADD2.F32 R52, -RZ, R50.H0_H0 ;  /* 0x20000032ff347230 */ /* 0x000fe20000004100 */
[----:B------:R-:W-:Y:S01]  /*9570*/  F2FP.F16.E4M3.UNPACK_B R14, R14.H1 ;  /* 0x0000000eff0e723e */ /* 0x000fe200030006ff */
[----:B------:R-:W-:-:S02]  /*9580*/  HADD2.F32 R15, -RZ, R41.H0_H0 ;  /* 0x20000029ff0f7230 */ /* 0x000fc40000004100 */
[C---:B------:R-:W-:Y:S01]  /*9590*/  FMUL.FTZ R55, R38.reuse, R51 ;  /* 0x0000003326377220 */ /* 0x040fe20000410000 */
[----:B------:R-:W-:Y:S02]  /*95a0*/  HADD2.F32 R48, -RZ, R42.H0_H0 ;  /* 0x2000002aff307230 */ /* 0x000fe40000004100 */
[----:B------:R-:W-:Y:S01]  /*95b0*/  FMUL.FTZ R38, R38, R43 ;  /* 0x0000002b26267220 */ /* 0x000fe20000410000 */
[----:B------:R-:W-:Y:S02]  /*95c0*/  HADD2.F32 R36, -RZ, R36.H1_H1 ;  /* 0x30000024ff247230 */ /* 0x000fe40000004100 */
[C---:B------:R-:W-:Y:S01]  /*95d0*/  FMUL.FTZ R54, R15.reuse, R52 ;  /* 0x000000340f367220 */ /* 0x040fe20000410000 */
[----:B------:R-:W-:Y:S02]  /*95e0*/  HADD2.F32 R31, -RZ, R40.H0_H0 ;  /* 0x20000028ff1f7230 */ /* 0x000fe40000004100 */
[----:B------:R-:W-:Y:S01]  /*95f0*/  FMUL.FTZ R57, R15, R48 ;  /* 0x000000300f397220 */ /* 0x000fe20000410000 */
[----:B------:R-:W-:-:S02]  /*9600*/  HADD2.F32 R41, -RZ, R41.H1_H1 ;  /* 0x30000029ff297230 */ /* 0x000fc40000004100 */
[C---:B------:R-:W-:Y:S01]  /*9610*/  FFMA.FTZ R15, R36.reuse, R43, -R55 ;  /* 0x0000002b240f7223 */ /* 0x040fe20000010837 */
[----:B------:R-:W-:Y:S01]  /*9620*/  FFMA.FTZ R38, R36, R51, R38 ;  /* 0x0000003324267223 */ /* 0x000fe20000010026 */
[C---:B------:R-:W-:Y:S01]  /*9630*/  FFMA.FTZ R36, R31.reuse, R48, -R54 ;  /* 0x000000301f247223 */ /* 0x040fe20000010836 */
[----:B------:R-:W-:Y:S01]  /*9640*/  FFMA.FTZ R31, R31, R52, R57 ;  /* 0x000000341f1f7223 */ /* 0x000fe20000010039 */
[----:B------:R-:W-:Y:S01]  /*9650*/  F2FP.F16.E4M3.UNPACK_B R52, R53.H1 ;  /* 0x00000035ff34723e */ /* 0x000fe200030006ff */
[----:B------:R-:W-:Y:S01]  /*9660*/  HADD2.F32 R48, -RZ, R42.H1_H1 ;  /* 0x3000002aff307230 */ /* 0x000fe20000004100 */
[-C--:B------:R-:W-:Y:S01]  /*9670*/  F2FP.F16.E4M3.UNPACK_B R5, R10.reuse ;  /* 0x0000000aff05723e */ /* 0x080fe200020006ff */
[----:B------:R-:W-:Y:S01]  /*9680*/  HADD2.F32 R51, -RZ, R50.H1_H1 ;  /* 0x30000032ff337230 */ /* 0x000fe20000004100 */
[----:B------:R-:W-:Y:S01]  /*9690*/  F2FP.F16.E4M3.UNPACK_B R10, R10.H1 ;  /* 0x0000000aff0a723e */ /* 0x000fe200030006ff */
[----:B------:R-:W-:Y:S02]  /*96a0*/  HADD2.F32 R53, -RZ, R52.H0_H0 ;  /* 0x20000034ff357230 */ /* 0x000fe40000004100 */
[----:B------:R-:W-:Y:S01]  /*96b0*/  FMUL.FTZ R54, R41, R48 ;  /* 0x0000003029367220 */ /* 0x000fe20000410000 */
[----:B------:R-:W-:-:S02]  /*96c0*/  HADD2.F32 R42, -RZ, R47.H0_H0 ;  /* 0x2000002fff2a7230 */ /* 0x000fc40000004100 */
[----:B------:R-:W-:Y:S01]  /*96d0*/  FMUL.FTZ R55, R41, R51 ;  /* 0x0000003329377220 */ /* 0x000fe20000410000 */
[----:B------:R-:W-:Y:S01]  /*96e0*/  HADD2.F32 R50, -RZ, R49.H0_H0 ;  /* 0x20000031ff327230 */ /* 0x000fe20000004100 */
[----:B------:R-:W-:Y:S01]  /*96f0*/  F2FP.SATFINITE.E4M3.F32.PACK_AB_MERGE_C R13, R38, R13, RZ ;  /* 0x0000000d260d723e */ /* 0x000fe200048070ff */
[----:B------:R-:W-:Y:S02]  /*9700*/  HADD2.F32 R43, -RZ, R45.H0_H0 ;  /* 0x2000002dff2b7230 */ /* 0x000fe40000004100 */
[C---:B------:R-:W-:Y:S01]  /*9710*/  FMUL.FTZ R56, R42.reuse, R53 ;  /* 0x000000352a387220 */ /* 0x040fe20000410000 */
[----:B------:R-:W-:Y:S02]  /*9720*/  HADD2.F32 R40, -RZ, R40.H1_H1 ;  /* 0x30000028ff287230 */ /* 0x000fe40000004100 */
[-C--:B------:R-:W-:Y:S01]  /*9730*/  FMUL.FTZ R58, R42, R50.reuse ;  /* 0x000000322a3a7220 */ /* 0x080fe20000410000 */
[----:B------:R-:W-:Y:S01]  /*9740*/  F2FP.SATFINITE.E4M3.F32.PACK_AB_MERGE_C R9, R8, R9, R13 ;  /* 0x000000090809723e */ /* 0x000fe2000480700d */
[C---:B------:R-:W-:Y:S01]  /*9750*/  FFMA.FTZ R42, R43.reuse, R50, -R56 ;  /* 0x000000322b2a7223 */ /* 0x040fe20000010838 */
[----:B------:R-:W-:Y:S01]  /*9760*/  F2FP.F16.E4M3.UNPACK_B R50, R28.H1 ;  /* 0x0000001cff32723e */ /* 0x000fe200030006ff */
[----:B------:R-:W-:Y:S01]  /*9770*/  FFMA.FTZ R43, R43, R53, R58 ;  /* 0x000000352b2b7223 */ /* 0x000fe2000001003a */
[----:B------:R-:W-:Y:S01]  /*9780*/  F2FP.F16.E4M3.UNPACK_B R53, R30.H1 ;  /* 0x0000001eff35723e */ /* 0x000fe200030006ff */
[C---:B------:R-:W-:Y:S01]  /*9790*/  FFMA.FTZ R41, R40.reuse, R48, -R55 ;  /* 0x0000003028297223 */ /* 0x040fe20000010837 */
[----:B------:R-:W-:Y:S01]  /*97a0*/  FFMA.FTZ R40, R40, R51, R54 ;  /* 0x0000003328287223 */ /* 0x000fe20000010036 */
[----:B------:R-:W-:-:S02]  /*97b0*/  HADD2.F32 R51, -RZ, R49.H1_H1 ;  /* 0x30000031ff337230 */ /* 0x000fc40000004100 */
[----:B------:R-:W-:Y:S02]  /*97c0*/  HADD2.F32 R55, -RZ, R52.H1_H1 ;  /* 0x30000034ff377230 */ /* 0x000fe40000004100 */
[----:B------:R-:W-:Y:S02]  /*97d0*/  HADD2.F32 R48, -RZ, R45.H1_H1 ;  /* 0x3000002dff307230 */ /* 0x000fe40000004100 */
[----:B------:R-:W-:Y:S02]  /*97e0*/  HADD2.F32 R49, -RZ, R47.H1_H1 ;  /* 0x3000002fff317230 */ /* 0x000fe40000004100 */
[----:B------:R-:W-:Y:S02]  /*97f0*/  HADD2.F32 R54, -RZ, R53.H0_H0 ;  /* 0x20000035ff367230 */ /* 0x000fe40000004100 */
[----:B------:R-:W-:Y:S02]  /*9800*/  HADD2.F32 R45, -RZ, R44.H0_H0 ;  /* 0x2000002cff2d7230 */ /* 0x000fe40000004100 */
[----:B------:R-:W-:Y:S01]  /*9810*/  FMUL.FTZ R57, R49, R55 ;  /* 0x0000003731397220 */ /* 0x000fe20000410000 */
[----:B------:R-:W-:-:S02]  /*9820*/  HADD2.F32 R52, -RZ, R50.H0_H0 ;  /* 0x20000032ff347230 */ /* 0x000fc40000004100 */
[----:B------:R-:W-:Y:S01]  /*9830*/  FMUL.FTZ R58, R49, R51 ;  /* 0x00000033313a7220 */ /* 0x000fe20000410000 */
        /* <DEDUP_REMOVED lines=8> */
[----:B------:R-:W-:Y:S01]  /*98c0*/  F2FP.F16.E4M3.UNPACK_B R49, R30 ;  /* 0x0000001eff31723e */ /* 0x000fe200020006ff */
[----:B------:R-:W-:Y:S01]  /*98d0*/  HADD2.F32 R39, -RZ, R39.H1_H1 ;  /* 0x30000027ff277230 */ /* 0x000fe20000004100 */
[----:B------:R-:W-:Y:S01]  /*98e0*/  F2FP.F16.E4M3.UNPACK_B R47, R28 ;  /* 0x0000001cff2f723e */ /* 0x000fe200020006ff */
[C---:B------:R-:W-:Y:S01]  /*98f0*/  FMUL.FTZ R28, R44.reuse, R53 ;  /* 0x000000352c1c7220 */ /* 0x040fe20000410000 */
[-C--:B------:R-:W-:Y:S01]  /*9900*/  FMUL.FTZ R44, R44, R50.reuse ;  /* 0x000000322c2c7220 */ /* 0x080fe20000410000 */
[C---:B------:R-:W-:Y:S01]  /*9910*/  FFMA.FTZ R45, R48.reuse, R51, -R57 ;  /* 0x00000033302d7223 */ /* 0x040fe20000010839 */
[----:B------:R-:W-:Y:S01]  /*9920*/  FFMA.FTZ R48, R48, R55, R58 ;  /* 0x0000003730307223 */ /* 0x000fe2000001003a */
[----:B------:R-:W-:Y:S02]  /*9930*/  HADD2.F32 R51, -RZ, R49.H0_H0 ;  /* 0x20000031ff337230 */ /* 0x000fe40000004100 */
[----:B------:R-:W-:Y:S01]  /*9940*/  FFMA.FTZ R55, R39, R50, -R28 ;  /* 0x0000003227377223 */ /* 0x000fe2000001081c */
[----:B------:R-:W-:-:S02]  /*9950*/  HADD2.F32 R30, -RZ, R37.H0_H0 ;  /* 0x20000025ff1e7230 */ /* 0x000fc40000004100 */
[----:B------:R-:W-:Y:S01]  /*9960*/  FFMA.FTZ R57, R39, R53, R44 ;  /* 0x0000003527397223 */ /* 0x000fe2000001002c */
[----:B------:R-:W-:Y:S01]  /*9970*/  HADD2.F32 R39, -RZ, R47.H0_H0 ;  /* 0x2000002fff277230 */ /* 0x000fe20000004100 */
[----:B------:R-:W-:Y:S01]  /*9980*/  F2FP.SATFINITE.E4M3.F32.PACK_AB_MERGE_C R43, R48, R43, RZ ;  /* 0x0000002b302b723e */ /* 0x000fe200048070ff */
[----:B------:R-:W-:Y:S02]  /*9990*/  HADD2.F32 R28, -RZ, R29.H0_H0 ;  /* 0x2000001dff1c7230 */ /* 0x000fe40000004100 */
[C---:B------:R-:W-:Y:S01]  /*99a0*/  FMUL.FTZ R53, R30.reuse, R51 ;  /* 0x000000331e357220 */ /* 0x040fe20000410000 */
[----:B------:R-:W-:Y:S02]  /*99b0*/  HADD2.F32 R44, -RZ, R49.H1_H1 ;  /* 0x30000031ff2c7230 */ /* 0x000fe40000004100 */
[-C--:B------:R-:W-:Y:S01]  /*99c0*/  FMUL.FTZ R49, R30, R39.reuse ;  /* 0x000000271e317220 */ /* 0x080fe20000410000 */
[----:B------:R-:W-:Y:S02]  /*99d0*/  HADD2.F32 R37, -RZ, R37.H1_H1 ;  /* 0x30000025ff257230 */ /* 0x000fe40000004100 */
[----:B------:R-:W-:Y:S01]  /*99e0*/  FFMA.FTZ R53, R28, R39, -R53 ;  /* 0x000000271c357223 */ /* 0x000fe20000010835 */
[----:B------:R-:W-:Y:S01]  /*99f0*/  HADD2.F32 R30, -RZ, R47.H1_H1 ;  /* 0x3000002fff1e7230 */ /* 0x000fe20000004100 */
[----:B------:R-:W-:Y:S01]  /*9a00*/  F2FP.F16.E4M3.UNPACK_B R39, R4.H1 ;  /* 0x00000004ff27723e */ /* 0x000fe200030006ff */
[----:B------:R-:W-:-:S02]  /*9a10*/  HADD2.F32 R29, -RZ, R29.H1_H1 ;  /* 0x3000001dff1d7230 */ /* 0x000fc40000004100 */
[C---:B------:R-:W-:Y:S01]  /*9a20*/  FMUL.FTZ R50, R37.reuse, R44 ;  /* 0x0000002c25327220 */ /* 0x040fe20000410000 */
[----:B------:R-:W-:Y:S01]  /*9a30*/  FFMA.FTZ R49, R28, R51, R49 ;  /* 0x000000331c317223 */ /* 0x000fe20000010031 */
[-C--:B------:R-:W-:Y:S01]  /*9a40*/  F2FP.F16.E4M3.UNPACK_B R28, R21.reuse.H1 ;  /* 0x00000015ff1c723e */ /* 0x080fe200030006ff */
[-C--:B------:R-:W-:Y:S01]  /*9a50*/  FMUL.FTZ R37, R37, R30.reuse ;  /* 0x0000001e25257220 */ /* 0x080fe20000410000 */
[C---:B------:R-:W-:Y:S01]  /*9a60*/  FFMA.FTZ R50, R29.reuse, R30, -R50 ;  /* 0x0000001e1d327223 */ /* 0x040fe20000010832 */
[----:B------:R-:W-:Y:S01]  /*9a70*/  HADD2.F32 R47, -RZ, R39.H0_H0 ;  /* 0x20000027ff2f7230 */ /* 0x000fe20000004100 */
[----:B------:R-:W-:Y:S01]  /*9a80*/  F2FP.F16.E4M3.UNPACK_B R21, R21 ;  /* 0x00000015ff15723e */ /* 0x000fe200020006ff */
[----:B------:R-:W-:Y:S02]  /*9a90*/  HADD2.F32 R30, -RZ, R14.H0_H0 ;  /* 0x2000000eff1e7230 */ /* 0x000fe40000004100 */
[----:B------:R-:W-:Y:S01]  /*9aa0*/  FFMA.FTZ R44, R29, R44, R37 ;  /* 0x0000002c1d2c7223 */ /* 0x000fe20000010025 */
[--C-:B------:R-:W-:Y:S01]  /*9ab0*/  HADD2.F32 R29, -RZ, R28.reuse.H0_H0 ;  /* 0x2000001cff1d7230 */ /* 0x100fe20000004100 */
[----:B------:R-:W-:Y:S01]  /*9ac0*/  F2FP.F16.E4M3.UNPACK_B R4, R4 ;  /* 0x00000004ff04723e */ /* 0x000fe200020006ff */
[----:B------:R-:W-:-:S02]  /*9ad0*/  HADD2.F32 R37, -RZ, R28.H1_H1 ;  /* 0x3000001cff257230 */ /* 0x000fc40000004100 */
[C---:B------:R-:W-:Y:S01]  /*9ae0*/  FMUL.FTZ R51, R30.reuse, R47 ;  /* 0x0000002f1e337220 */ /* 0x040fe20000410000 */
[----:B------:R-:W-:Y:S02]  /*9af0*/  HADD2.F32 R28, -RZ, R10.H0_H0 ;  /* 0x2000000aff1c7230 */ /* 0x000fe40000004100 */
[-C--:B------:R-:W-:Y:S01]  /*9b00*/  FMUL.FTZ R59, R30, R29.reuse ;  /* 0x0000001d1e3b7220 */ /* 0x080fe20000410000 */
[----:B------:R-:W-:Y:S01]  /*9b10*/  HADD2.F32 R39, -RZ, R39.H1_H1 ;  /* 0x30000027ff277230 */ /* 0x000fe20000004100 */
[----:B------:R-:W-:Y:S01]  /*9b20*/  F2FP.SATFINITE.E4M3.F32.PACK_AB_MERGE_C R54, R57, R54, RZ ;  /* 0x000000363936723e */ /* 0x000fe200048070ff */
[----:B------:R-:W-:Y:S02]  /*9b30*/  HADD2.F32 R14, -RZ, R14.H1_H1 ;  /* 0x3000000eff0e7230 */ /* 0x000fe40000004100 */
[C---:B------:R-:W-:Y:S01]  /*9b40*/  FFMA.FTZ R51, R28.reuse, R29, -R51 ;  /* 0x0000001d1c337223 */ /* 0x040fe20000010833 */
[----:B------:R-:W-:Y:S02]  /*9b50*/  HADD2.F32 R10, -RZ, R10.H1_H1 ;  /* 0x3000000aff0a7230 */ /* 0x000fe40000004100 */
[----:B------:R-:W-:Y:S01]  /*9b60*/  FFMA.FTZ R59, R28, R47, R59 ;  /* 0x0000002f1c3b7223 */ /* 0x000fe2000001003b */
[----:B------:R-:W-:-:S02]  /*9b70*/  HADD2.F32 R28, -RZ, R4.H1_H1 ;  /* 0x30000004ff1c7230 */ /* 0x000fc40000004100 */
[C---:B------:R-:W-:Y:S01]  /*9b80*/  FMUL.FTZ R29, R14.reuse, R39 ;  /* 0x000000270e1d7220 */ /* 0x040fe20000410000 */
[----:B------:R-:W-:Y:S01]  /*9b90*/  FMUL.FTZ R14, R14, R37 ;  /* 0x000000250e0e7220 */ /* 0x000fe20000410000 */
[----:B------:R-:W-:Y:S02]  /*9ba0*/  F2FP.SATFINITE.E4M3.F32.PACK_AB_MERGE_C R8, R44, R49, R54 ;  /* 0x000000312c08723e */ /* 0x000fe40004807036 */
[C---:B------:R-:W-:Y:S01]  /*9bb0*/  FFMA.FTZ R52, R10.reuse, R37, -R29 ;  /* 0x000000250a347223 */ /* 0x040fe2000001081d */
[----:B------:R-:W-:Y:S01]  /*9bc0*/  FFMA.FTZ R58, R10, R39, R14 ;  /* 0x000000270a3a7223 */ /* 0x000fe2000001000e */
[--C-:B------:R-:W-:Y:S02]  /*9bd0*/  HADD2.F32 R29, -RZ, R21.reuse.H0_H0 ;  /* 0x20000015ff1d7230 */ /* 0x100fe40000004100 */
[----:B------:R-:W-:Y:S01]  /*9be0*/  HADD2.F32 R14, -RZ, R21.H1_H1 ;  /* 0x30000015ff0e7230 */ /* 0x000fe20000004100 */
[----:B------:R-:W-:Y:S01]  /*9bf0*/  F2FP.SATFINITE.E4M3.F32.PACK_AB_MERGE_C R51, R52, R51, RZ ;  /* 0x000000333433723e */ /* 0x000fe200048070ff */
[----:B------:R-:W-:Y:S01]  /*9c00*/  HADD2.F32 R21, -RZ, R4.H0_H0 ;  /* 0x20000004ff157230 */ /* 0x000fe20000004100 */
[----:B------:R-:W-:Y:S01]  /*9c10*/  F2FP.SATFINITE.E4M3.F32.PACK_AB_MERGE_C R58, R58, R59, RZ ;  /* 0x0000003b3a3a723e */ /* 0x000fe200048070ff */
[----:B------:R-:W-:-:S02]  /*9c20*/  HADD2.F32 R10, -RZ, R7.H0_H0 ;  /* 0x20000007ff0a7230 */ /* 0x000fc40000004100 */
[----:B------:R-:W-:Y:S02]  /*9c30*/  HADD2.F32 R7, -RZ, R7.H1_H1 ;  /* 0x30000007ff077230 */ /* 0x000fe40000004100 */
[--C-:B------:R-:W-:Y:S02]  /*9c40*/  HADD2.F32 R4, -RZ, R5.reuse.H0_H0 ;  /* 0x20000005ff047230 */ /* 0x100fe40000004100 */
[C---:B------:R-:W-:Y:S01]  /*9c50*/  FMUL.FTZ R37, R10.reuse, R21 ;  /* 0x000000150a257220 */ /* 0x040fe20000410000 */
[----:B------:R-:W-:Y:S02]  /*9c60*/  HADD2.F32 R5, -RZ, R5.H1_H1 ;  /* 0x30000005ff057230 */ /* 0x000fe40000004100 */
[-C--:B------:R-:W-:Y:S01]  /*9c70*/  FMUL.FTZ R10, R10, R29.reuse ;  /* 0x0000001d0a0a7220 */ /* 0x080fe20000410000 */
[C---:B------:R-:W-:Y:S01]  /*9c80*/  FMUL.FTZ R30, R7.reuse, R28 ;  /* 0x0000001c071e7220 */ /* 0x040fe20000410000 */
        /* <DEDUP_REMOVED lines=11> */
[----:B------:R-:W-:-:S02]  /*9d40*/  F2FP.SATFINITE.E4M3.F32.PACK_AB_MERGE_C R6, R30, R37, R51 ;  /* 0x000000251e06723e */ /* 0x000fc40004807033 */
[----:B------:R-:W-:Y:S02]  /*9d50*/  F2FP.SATFINITE.E4M3.F32.PACK_AB_MERGE_C R11, R40, R31, R43 ;  /* 0x0000001f280b723e */ /* 0x000fe4000480702b */
[----:B------:R-:W-:Y:S01]  /*9d60*/  F2FP.SATFINITE.E4M3.F32.PACK_AB_MERGE_C R10, R21, R10, R58 ;  /* 0x0000000a150a723e */ /* 0x000fe2000480703a */
[----:B------:R1:W-:Y:S04]  /*9d70*/  STS.128 [R0+0xf000], R4 ;  /* 0x00f0000400007388 */ /* 0x0003e80000000c00 */
[----:B------:R1:W-:Y:S02]  /*9d80*/  STS.128 [R20+0xf000], R8 ;  /* 0x00f0000814007388 */ /* 0x0003e40000000c00 */
.L_x_370:
[----:B------:R-:W-:Y:S05]  /*9d90*/  BSYNC B1 ;  /* 0x0000000000017941 */ /* 0x000fea0003800000 */
.L_x_369:
[----:B------:R-:W-:Y:S05]  /*9da0*/  @P1 BRA `(.L_x_356) ;  /* 0x0000000c00f81947 */ /* 0x000fea0003800000 */
[----:B------:R-:W2:Y:S04]  /*9db0*/  LDL R13, [R1+0x54] ;  /* 0x00005400010d7983 */ /* 0x000ea80000100800 */
[----:B------:R-:W3:Y:S01]  /*9dc0*/  LDL R49, [R1+0x4c] ;  /* 0x00004c0001317983 */ /* 0x000ee20000100800 */
[----:B-1---5:R-:W-:Y:S02]  /*9dd0*/  SHF.R.U32.HI R0, RZ, 0x8, R32 ;  /* 0x00000008ff007819 */ /* 0x022fe40000011620 */
[----:B------:R-:W-:Y:S02]  /*9de0*/  LOP3.LUT R5, R32, 0xff, RZ, 0xc0, !PT ;  /* 0x000000ff20057812 */ /* 0x000fe400078ec0ff */
[----:B------:R-:W-:Y:S02]  /*9df0*/  LOP3.LUT R0, R0, 0xff, RZ, 0xc0, !PT ;  /* 0x000000ff00007812 */ /* 0x000fe400078ec0ff */
[----:B------:R-:W-:-:S02]  /*9e00*/  SHF.R.U32.HI R10, RZ, 0x8, R33 ;  /* 0x00000008ff0a7819 */ /* 0x000fc40000011621 */
[----:B------:R-:W-:Y:S02]  /*9e10*/  PRMT R12, R0, 0x7604, R5 ;  /* 0x00007604000c7816 */ /* 0x000fe40000000005 */
[----:B------:R-:W-:Y:S02]  /*9e20*/  LOP3.LUT R7, R33, 0xff, RZ, 0xc0, !PT ;  /* 0x000000ff21077812 */ /* 0x000fe400078ec0ff */
[----:B------:R-:W-:Y:S02]  /*9e30*/  SHF.R.U32.HI R6, RZ, 0x8, R35 ;  /* 0x00000008ff067819 */ /* 0x000fe40000011623 */
[----:B------:R-:W-:Y:S02]  /*9e40*/  LOP3.LUT R0, R10, 0xff, RZ, 0xc0, !PT ;  /* 0x000000ff0a007812 */ /* 0x000fe400078ec0ff */
[----:B------:R-:W-:Y:S02]  /*9e50*/  LOP3.LUT R9, R35, 0xff, RZ, 0xc0, !PT ;  /* 0x000000ff23097812 */ /* 0x000fe400078ec0ff */
[----:B------:R-:W-:-:S02]  /*9e60*/  LOP3.LUT R6, R6, 0xff, RZ, 0xc0, !PT ;  /* 0x000000ff06067812 */ /* 0x000fc400078ec0ff */
[----:B------:R-:W-:Y:S02]  /*9e70*/  PRMT R14, R0, 0x7604, R7 ;  /* 0x00007604000e7816 */ /* 0x000fe40000000007 */
[----:B------:R-:W-:Y:S02]  /*9e80*/  SHF.R.U32.HI R8, RZ, 0x8, R24 ;  /* 0x00000008ff087819 */ /* 0x000fe40000011618 */
[----:B------:R-:W-:Y:S02]  /*9e90*/  PRMT R29, R6, 0x7604, R9 ;  /* 0x00007604061d7816 */ /* 0x000fe40000000009 */
[----:B------:R-:W-:Y:S02]  /*9ea0*/  LOP3.LUT R11, R24, 0xff, RZ, 0xc0, !PT ;  /* 0x000000ff180b7812 */ /* 0x000fe400078ec0ff */
[----:B------:R-:W-:Y:S02]  /*9eb0*/  LOP3.LUT R8, R8, 0xff, RZ, 0xc0, !PT ;  /* 0x000000ff08087812 */ /* 0x000fe400078ec0ff */
[----:B------:R-:W-:-:S02]  /*9ec0*/  SHF.R.U32.HI R9, RZ, 0x8, R26 ;  /* 0x00000008ff097819 */ /* 0x000fc4000001161a */
[----:B------:R-:W-:Y:S02]  /*9ed0*/  PRMT R31, R8, 0x7604, R11 ;  /* 0x00007604081f7816 */ /* 0x000fe4000000000b */
[----:B------:R-:W-:Y:S02]  /*9ee0*/  LOP3.LUT R10, R9, 0xff, RZ, 0xc0, !PT ;  /* 0x000000ff090a7812 */ /* 0x000fe400078ec0ff */
[----:B------:R-:W-:Y:S02]  /*9ef0*/  SHF.R.U32.HI R8, RZ, 0x8, R25 ;  /* 0x00000008ff087819 */ /* 0x000fe40000011619 */
[----:B------:R-:W-:Y:S02]  /*9f00*/  SHF.R.U32.HI R4, RZ, 0x8, R34 ;  /* 0x00000008ff047819 */ /* 0x000fe40000011622 */
[----:B------:R-:W-:Y:S02]  /*9f10*/  LOP3.LUT R11, R25, 0xff, RZ, 0xc0, !PT ;  /* 0x000000ff190b7812 */ /* 0x000fe400078ec0ff */
[----:B------:R-:W-:-:S02]  /*9f20*/  LOP3.LUT R8, R8, 0xff, RZ, 0xc0, !PT ;  /* 0x000000ff08087812 */ /* 0x000fc400078ec0ff */
[----:B------:R-:W-:Y:S02]  /*9f30*/  LOP3.LUT R5, R34, 0xff, RZ, 0xc0, !PT ;  /* 0x000000ff22057812 */ /* 0x000fe400078ec0ff */
[----:B------:R-:W-:Y:S02]  /*9f40*/  LOP3.LUT R4, R4, 0xff, RZ, 0xc0, !PT ;  /* 0x000000ff04047812 */ /* 0x000fe400078ec0ff */
[----:B------:R-:W-:Y:S02]  /*9f50*/  PRMT R30, R8, 0x7604, R11 ;  /* 0x00007604081e7816 */ /* 0x000fe4000000000b */
[----:B------:R-:W-:Y:S02]  /*9f60*/  PRMT R21, R4, 0x7604, R5 ;  /* 0x0000760404157816 */ /* 0x000fe40000000005 */
[----:B------:R-:W-:Y:S02]  /*9f70*/  SHF.R.U32.HI R15, RZ, 0x8, R27 ;  /* 0x00000008ff0f7819 */ /* 0x000fe4000001161b */
[----:B------:R-:W-:-:S02]  /*9f80*/  LOP3.LUT R20, R27, 0xff, RZ, 0xc0, !PT ;  /* 0x000000ff1b147812 */ /* 0x000fc400078ec0ff */
[----:B------:R-:W-:-:S04]  /*9f90*/  SHF.R.U32.HI R28, RZ, 0x10, R35 ;  /* 0x00000010ff1c7819 */ /* 0x000fc80000011623 */
[----:B------:R-:W-:-:S04]  /*9fa0*/  LOP3.LUT R28, R28, 0xff, RZ, 0xc0, !PT ;  /* 0x000000ff1c1c7812 */ /* 0x000fc800078ec0ff */
[----:B------:R-:W-:-:S04]  /*9fb0*/  PRMT R29, R28, 0x7054, R29 ;  /* 0x000070541c1d7816 */ /* 0x000fc8000000001d */
[----:B------:R-:W-:Y:S02]  /*9fc0*/  LOP3.LUT R35, R29, 0xff000000, R35, 0xf8, !PT ;  /* 0xff0000001d237812 */ /* 0x000fe400078ef823 */
[----:B--2---:R-:W-:Y:S02]  /*9fd0*/  LEA.HI R3, R3, R13, RZ, 0x1c ;  /* 0x0000000d03037211 */ /* 0x004fe400078fe0ff */
[----:B------:R-:W-:Y:S02]  /*9fe0*/  LOP3.LUT R13, R26, 0xff, RZ, 0xc0, !PT ;  /* 0x000000ff1a0d7812 */ /* 0x000fe400078ec0ff */
[C---:B------:R-:W-:Y:S01]  /*9ff0*/  LEA.HI R0, R3.reuse, R3, RZ, 0x1 ;  /* 0x0000000303007211 */ /* 0x040fe200078f08ff */
[----:B------:R-:W-:Y:S01]  /*a000*/  IMAD.SHL.U32 R3, R3, 0x10, RZ ;  /* 0x0000001003037824 */ /* 0x000fe200078e00ff */
[----:B------:R-:W-:Y:S01]  /*a010*/  PRMT R39, R10, 0x7604, R13 ;  /* 0x000076040a277816 */ /* 0x000fe2000000000d */
[----:B---3--:R-:W-:Y:S01]  /*a020*/  LDS.128 R4, [R49+0xf000] ;  /* 0x00f0000031047984 */ /* 0x008fe20000000c00 */
[----:B------:R-:W-:-:S02]  /*a030*/  SHF.R.S32.HI R0, RZ, 0x1, R0 ;  /* 0x00000001ff007819 */ /* 0x000fc40000011400 */
[----:B------:R-:W-:Y:S02]  /*a040*/  LOP3.LUT R3, R62, 0x10, R3, 0xf8, !PT ;  /* 0x000000103e037812 */ /* 0x000fe400078ef803 */
[----:B------:R-:W-:Y:S01]  /*a050*/  SHF.R.U32.HI R13, RZ, 0x10, R33 ;  /* 0x00000010ff0d7819 */ /* 0x000fe20000011621 */
[----:B------:R-:W-:Y:S01]  /*a060*/  IMAD R9, R0, 0x1800, R61 ;  /* 0x0000180000097824 */ /* 0x000fe200078e023d */
[----:B------:R-:W-:Y:S02]  /*a070*/  LOP3.LUT R0, R3, R60, RZ, 0x3c, !PT ;  /* 0x0000003c03007212 */ /* 0x000fe400078e3cff */
[----:B------:R-:W-:Y:S02]  /*a080*/  LOP3.LUT R3, R15, 0xff, RZ, 0xc0, !PT ;  /* 0x000000ff0f037812 */ /* 0x000fe400078ec0ff */
[----:B------:R-:W-:Y:S02]  /*a090*/  IADD3 R0, R18, R9, R0 ;  /* 0x0000000912007210 */ /* 0x000fe40007ffe000 */
[----:B------:R-:W-:-:S02]  /*a0a0*/  SHF.R.U32.HI R15, RZ, 0x10, R34 ;  /* 0x00000010ff0f7819 */ /* 0x000fc40000011622 */
[----:B------:R-:W-:Y:S01]  /*a0b0*/  LOP3.LUT R13, R13, 0xff, RZ, 0xc0, !PT ;  /* 0x000000ff0d0d7812 */ /* 0x000fe200078ec0ff */
[----:B------:R-:W1:Y:S01]  /*a0c0*/  LDS.128 R8, [R0+0xf000] ;  /* 0x00f0000000087984 */ /* 0x000e620000000c00 */
[----:B0-----:R-:W-:Y:S02]  /*a0d0*/  PRMT R43, R3, 0x7604, R20 ;  /* 0x00007604032b7816 */ /* 0x001fe40000000014 */
[----:B------:R-:W-:Y:S02]  /*a0e0*/  SHF.R.U32.HI R3, RZ, 0x10, R32 ;  /* 0x00000010ff037819 */ /* 0x000fe40000011620 */
[----:B------:R-:W-:Y:S02]  /*a0f0*/  LOP3.LUT R20, R15, 0xff, RZ, 0xc0, !PT ;  /* 0x000000ff0f147812 */ /* 0x000fe400078ec0ff */
[----:B------:R-:W-:Y:S02]  /*a100*/  PRMT R15, R13, 0x7054, R14 ;  /* 0x000070540d0f7816 */ /* 0x000fe4000000000e */
[----:B------:R-:W-:-:S02]  /*a110*/  SHF.R.U32.HI R13, RZ, 0x10, R25 ;  /* 0x00000010ff0d7819 */ /* 0x000fc40000011619 */
[----:B------:R-:W-:Y:S02]  /*a120*/  LOP3.LUT R3, R3, 0xff, RZ, 0xc0, !PT ;  /* 0x000000ff03037812 */ /* 0x000fe400078ec0ff */
[----:B------:R-:W-:Y:S02]  /*a130*/  SHF.R.U32.HI R14, RZ, 0x10, R26 ;  /* 0x00000010ff0e7819 */ /* 0x000fe4000001161a */
[----:B------:R-:W-:Y:S02]  /*a140*/  LOP3.LUT R13, R13, 0xff, RZ, 0xc0, !PT ;  /* 0x000000ff0d0d7812 */ /* 0x000fe400078ec0ff */
[----:B------:R-:W-:Y:S02]  /*a150*/  PRMT R3, R3, 0x7054, R12 ;  /* 0x0000705403037816 */ /* 0x000fe4000000000c */
[----:B------:R-:W-:Y:S02]  /*a160*/  SHF.R.U32.HI R12, RZ, 0x10, R24 ;  /* 0x00000010ff0c7819 */ /* 0x000fe40000011618 */
[----:B------:R-:W-:-:S02]  /*a170*/  LOP3.LUT R14, R14, 0xff, RZ, 0xc0, !PT ;  /* 0x000000ff0e0e7812 */ /* 0x000fc400078ec0ff */
[----:B------:R-:W-:Y:S02]  /*a180*/  PRMT R37, R13, 0x7054, R30 ;  /* 0x000070540d257816 */ /* 0x000fe4000000001e */
[----:B------:R-:W-:Y:S02]  /*a190*/  LOP3.LUT R12, R12, 0xff, RZ, 0xc0, !PT ;  /* 0x000000ff0c0c7812 */ /* 0x000fe400078ec0ff */
[----:B------:R-:W-:Y:S02]  /*a1a0*/  PRMT R41, R14, 0x7054, R39 ;  /* 0x000070540e297816 */ /* 0x000fe40000000027 */
[----:B------:R-:W-:Y:S02]  /*a1b0*/  PRMT R21, R20, 0x7054, R21 ;  /* 0x0000705414157816 */ /* 0x000fe40000000015 */
[----:B------:R-:W-:Y:S02]  /*a1c0*/  LOP3.LUT R39, R37, 0xff000000, R25, 0xf8, !PT ;  /* 0xff00000025277812 */ /* 0x000fe400078ef819 */
[----:B------:R-:W-:-:S02]  /*a1d0*/  SHF.R.U32.HI R20, RZ, 0x10, R27 ;  /* 0x00000010ff147819 */ /* 0x000fc4000001161b */
[----:B------:R-:W-:Y:S02]  /*a1e0*/  PRMT R31, R12, 0x7054, R31 ;  /* 0x000070540c1f7816 */ /* 0x000fe4000000001f */
[----:B------:R-:W-:Y:S02]  /*a1f0*/  LOP3.LUT R13, R3, 0xff000000, R32, 0xf8, !PT ;  /* 0xff000000030d7812 */ /* 0x000fe400078ef820 */
[----:B------:R-:W-:Y:S02]  /*a200*/  LOP3.LUT R32, R15, 0xff000000, R33, 0xf8, !PT ;  /* 0xff0000000f207812 */ /* 0x000fe400078ef821 */
[----:B------:R-:W-:Y:S02]  /*a210*/  LOP3.LUT R12, R41, 0xff000000, R26, 0xf8, !PT ;  /* 0xff000000290c7812 */ /* 0x000fe400078ef81a */
[----:B------:R-:W-:Y:S02]  /*a220*/  F2FP.F16.E4M3.UNPACK_B R40, R39 ;  /* 0x00000027ff28723e */ /* 0x000fe400020006ff */
[----:B-1----:R-:W-:-:S02]  /*a230*/  F2FP.F16.E4M3.UNPACK_B R26, R9 ;  /* 0x00000009ff1a723e */ /* 0x002fc400020006ff */
[----:B------:R-:W-:Y:S01]  /*a240*/  LOP3.LUT R20, R20, 0xff, RZ, 0xc0, !PT ;  /* 0x000000ff14147812 */ /* 0x000fe200078ec0ff */
[--C-:B------:R-:W-:Y:S01]  /*a250*/  HADD2.F32 R42, -RZ, R40.reuse.H0_H0 ;  /* 0x20000028ff2a7230 */ /* 0x100fe20000004100 */
[----:B------:R-:W-:Y:S01]  /*a260*/  F2FP.F16.E4M3.UNPACK_B R28, R32 ;  /* 0x00000020ff1c723e */ /* 0x000fe200020006ff */
[----:B------:R-:W-:Y:S01]  /*a270*/  HADD2.F32 R41, -RZ, R40.H1_H1 ;  /* 0x30000028ff297230 */ /* 0x000fe20000004100 */
[-C--:B------:R-:W-:Y:S02]  /*a280*/  F2FP.F16.E4M3.UNPACK_B R14, R5.reuse ;  /* 0x00000005ff0e723e */ /* 0x080fe400020006ff */
[----:B------:R-:W-:Y:S01]  /*a290*/  F2FP.F16.E4M3.UNPACK_B R25, R5.H1 ;  /* 0x00000005ff19723e */ /* 0x000fe200030006ff */
[----:B------:R-:W-:Y:S01]  /*a2a0*/  HADD2.F32 R5, -RZ, R26.H0_H0 ;  /* 0x2000001aff057230 */ /* 0x000fe20000004100 */
[----:B------:R-:W-:Y:S01]  /*a2b0*/  PRMT R43, R20, 0x7054, R43 ;  /* 0x00007054142b7816 */ /* 0x000fe2000000002b */
[----:B------:R-:W-:Y:S01]  /*a2c0*/  HADD2.F32 R38, -RZ, R28.H0_H0 ;  /* 0x2000001cff267230 */ /* 0x000fe20000004100 */
[----:B------:R-:W-:Y:S01]  /*a2d0*/  LOP3.LUT R3, R21, 0xff000000, R34, 0xf8, !PT ;  /* 0xff00000015037812 */ /* 0x000fe200078ef822 */
[----:B------:R-:W-:Y:S01]  /*a2e0*/  HADD2.F32 R15, -RZ, R14.H0_H0 ;  /* 0x2000000eff0f7230 */ /* 0x000fe20000004100 */
[----:B------:R-:W-:Y:S01]  /*a2f0*/  LOP3.LUT R43, R43, 0xff000000, R27, 0xf8, !PT ;  /* 0xff0000002b2b7812 */ /* 0x000fe200078ef81b */
[----:B------:R-:W-:Y:S01]  /*a300*/  HADD2.F32 R26, -RZ, R26.H1_H1 ;  /* 0x3000001aff1a7230 */ /* 0x000fe20000004100 */
[-C--:B------:R-:W-:Y:S01]  /*a310*/  F2FP.F16.E4M3.UNPACK_B R21, R8.reuse ;  /* 0x00000008ff15723e */ /* 0x080fe200020006ff */
[----:B------:R-:W-:Y:S01]  /*a320*/  HADD2.F32 R33, -RZ, R28.H1_H1 ;  /* 0x3000001cff217230 */ /* 0x000fe20000004100 */
[----:B------:R-:W-:Y:S01]  /*a330*/  F2FP.F16.E4M3.UNPACK_B R36, R8.H1 ;  /* 0x00000008ff24723e */ /* 0x000fe200030006ff */
[C---:B------:R-:W-:Y:S01]  /*a340*/  FMUL.FTZ R8, R5.reuse, R42 ;  /* 0x0000002a05087220 */ /* 0x040fe20000410000 */
[----:B------:R-:W-:Y:S01]  /*a350*/  F2FP.F16.E4M3.UNPACK_B R27, R9.H1 ;  /* 0x00000009ff1b723e */ /* 0x000fe200030006ff */
[-C--:B------:R-:W-:Y:S01]  /*a360*/  FMUL.FTZ R9, R5, R38.reuse ;  /* 0x0000002605097220 */ /* 0x080fe20000410000 */
[----:B------:R-:W-:Y:S01]  /*a370*/  F2FP.F16.E4M3.UNPACK_B R39, R39.H1 ;  /* 0x00000027ff27723e */ /* 0x000fe200030006ff */
[----:B------:R-:W-:Y:S01]  /*a380*/  FFMA.FTZ R5, R15, R38, -R8 ;  /* 0x000000260f057223 */ /* 0x000fe20000010808 */
[----:B------:R-:W-:Y:S01]  /*a390*/  F2FP.F16.E4M3.UNPACK_B R32, R32.H1 ;  /* 0x00000020ff20723e */ /* 0x000fe200030006ff */
[----:B------:R-:W-:-:S02]  /*a3a0*/  HADD2.F32 R8, -RZ, R27.H0_H0 ;  /* 0x2000001bff087230 */ /* 0x000fc40000004100 */
[----:B------:R-:W-:Y:S01]  /*a3b0*/  FFMA.FTZ R9, R15, R42, R9 ;  /* 0x0000002a0f097223 */ /* 0x000fe20000010009 */
[----:B------:R-:W-:Y:S02]  /*a3c0*/  HADD2.F32 R38, -RZ, R39.H0_H0 ;  /* 0x20000027ff267230 */ /* 0x000fe40000004100 */
[C---:B------:R-:W-:Y:S01]  /*a3d0*/  FMUL.FTZ R45, R26.reuse, R41 ;  /* 0x000000291a2d7220 */ /* 0x040fe20000410000 */
[----:B------:R-:W-:Y:S01]  /*a3e0*/  HADD2.F32 R28, -RZ, R32.H0_H0 ;  /* 0x20000020ff1c7230 */ /* 0x000fe20000004100 */
[----:B------:R-:W-:Y:S01]  /*a3f0*/  LOP3.LUT R24, R31, 0xff000000, R24, 0xf8, !PT ;  /* 0xff0000001f187812 */ /* 0x000fe200078ef818 */
[----:B------:R-:W-:Y:S02]  /*a400*/  HADD2.F32 R14, -RZ, R14.H1_H1 ;  /* 0x3000000eff0e7230 */ /* 0x000fe40000004100 */
[----:B------:R-:W-:Y:S01]  /*a410*/  FMUL.FTZ R26, R26, R33 ;  /* 0x000000211a1a7220 */ /* 0x000fe20000410000 */
[----:B------:R-:W-:Y:S01]  /*a420*/  HADD2.F32 R15, -RZ, R25.H0_H0 ;  /* 0x20000019ff0f7230 */ /* 0x000fe20000004100 */
[-C--:B------:R-:W-:Y:S01]  /*a430*/  F2FP.F16.E4M3.UNPACK_B R29, R7.reuse ;  /* 0x00000007ff1d723e */ /* 0x080fe200020006ff */
[C---:B------:R-:W-:Y:S01]  /*a440*/  FMUL.FTZ R40, R8.reuse, R38 ;  /* 0x0000002608287220 */ /* 0x040fe20000410000 */
[----:B------:R-:W-:Y:S01]  /*a450*/  F2FP.F16.E4M3.UNPACK_B R34, R7.H1 ;  /* 0x00000007ff22723e */ /* 0x000fe200030006ff */
[----:B------:R-:W-:Y:S01]  /*a460*/  FMUL.FTZ R47, R8, R28 ;  /* 0x0000001c082f7220 */ /* 0x000fe20000410000 */
[-C--:B------:R-:W-:Y:S01]  /*a470*/  F2FP.F16.E4M3.UNPACK_B R20, R4.reuse ;  /* 0x00000004ff14723e */ /* 0x080fe200020006ff */
[C---:B------:R-:W-:Y:S01]  /*a480*/  FFMA.FTZ R8, R14.reuse, R41, R26 ;  /* 0x000000290e087223 */ /* 0x040fe2000001001a */
[----:B------:R-:W-:Y:S01]  /*a490*/  F2FP.F16.E4M3.UNPACK_B R31, R4.H1 ;  /* 0x00000004ff1f723e */ /* 0x000fe200030006ff */
[----:B------:R-:W-:Y:S01]  /*a4a0*/  HADD2.F32 R32, -RZ, R32.H1_H1 ;  /* 0x30000020ff207230 */ /* 0x000fe20000004100 */
[-C--:B------:R-:W-:Y:S01]  /*a4b0*/  F2FP.F16.E4M3.UNPACK_B R4, R6.reuse ;  /* 0x00000006ff04723e */ /* 0x080fe200020006ff */
[----:B------:R-:W-:Y:S01]  /*a4c0*/  HADD2.F32 R39, -RZ, R39.H1_H1 ;  /* 0x30000027ff277230 */ /* 0x000fe20000004100 */
[----:B------:R-:W-:Y:S01]  /*a4d0*/  F2FP.F16.E4M3.UNPACK_B R7, R6.H1 ;  /* 0x00000006ff07723e */ /* 0x000fe200030006ff */
[----:B------:R-:W-:Y:S01]  /*a4e0*/  HADD2.F32 R27, -RZ, R27.H1_H1 ;  /* 0x3000001bff1b7230 */ /* 0x000fe20000004100 */
[-C--:B------:R-:W-:Y:S01]  /*a4f0*/  F2FP.F16.E4M3.UNPACK_B R30, R11.reuse ;  /* 0x0000000bff1e723e */ /* 0x080fe200020006ff */
[--C-:B------:R-:W-:Y:S01]  /*a500*/  HADD2.F32 R26, -RZ, R29.reuse.H0_H0 ;  /* 0x2000001dff1a7230 */ /* 0x100fe20000004100 */
[----:B------:R-:W-:Y:S01]  /*a510*/  F2FP.F16.E4M3.UNPACK_B R37, R11.H1 ;  /* 0x0000000bff25723e */ /* 0x000fe200030006ff */
[----:B------:R-:W-:Y:S01]  /*a520*/  HADD2.F32 R29, -RZ, R29.H1_H1 ;  /* 0x3000001dff1d7230 */ /* 0x000fe20000004100 */
[----:B------:R-:W-:Y:S01]  /*a530*/  F2FP.F16.E4M3.UNPACK_B R6, R10 ;  /* 0x0000000aff06723e */ /* 0x000fe200020006ff */
[----:B------:R-:W-:Y:S01]  /*a540*/  FMUL.FTZ R42, R27, R32 ;  /* 0x000000201b2a7220 */ /* 0x000fe20000410000 */
[----:B------:R-:W-:Y:S01]  /*a550*/  F2FP.F16.E4M3.UNPACK_B R11, R10.H1 ;  /* 0x0000000aff0b723e */ /* 0x000fe200030006ff */
[----:B------:R-:W-:Y:S01]  /*a560*/  FFMA.FTZ R10, R14, R33, -R45 ;  /* 0x000000210e0a7223 */ /* 0x000fe2000001082d */
[C---:B------:R-:W-:Y:S01]  /*a570*/  FFMA.FTZ R14, R15.reuse, R28, -R40 ;  /* 0x0000001c0f0e7223 */ /* 0x040fe20000010828 */
[----:B------:R-:W-:Y:S01]  /*a580*/  F2FP.F16.E4M3.UNPACK_B R40, R43 ;  /* 0x0000002bff28723e */ /* 0x000fe200020006ff */
[----:B------:R-:W-:Y:S01]  /*a590*/  HADD2.F32 R28, -RZ, R25.H1_H1 ;  /* 0x30000019ff1c7230 */ /* 0x000fe20000004100 */
[----:B------:R-:W-:Y:S01]  /*a5a0*/  F2FP.F16.E4M3.UNPACK_B R33, R35 ;  /* 0x00000023ff21723e */ /* 0x000fe200020006ff */
[----:B------:R-:W-:Y:S01]  /*a5b0*/  FFMA.FTZ R15, R15, R38, R47 ;  /* 0x000000260f0f7223 */ /* 0x000fe2000001002f */
[----:B------:R-:W-:-:S02]  /*a5c0*/  HADD2.F32 R25, -RZ, R30.H0_H0 ;  /* 0x2000001eff197230 */ /* 0x000fc40000004100 */
[----:B------:R-:W-:Y:S01]  /*a5d0*/  FMUL.FTZ R45, R27, R39 ;  /* 0x000000271b2d7220 */ /* 0x000fe20000410000 */
[--C-:B------:R-:W-:Y:S01]  /*a5e0*/  HADD2.F32 R41, -RZ, R40.reuse.H0_H0 ;  /* 0x20000028ff297230 */ /* 0x100fe20000004100 */
[----:B------:R-:W-:Y:S01]  /*a5f0*/  F2FP.F16.E4M3.UNPACK_B R43, R43.H1 ;  /* 0x0000002bff2b723e */ /* 0x000fe200030006ff */
[----:B------:R-:W-:Y:S01]  /*a600*/  HADD2.F32 R38, -RZ, R33.H0_H0 ;  /* 0x20000021ff267230 */ /* 0x000fe20000004100 */
[----:B------:R-:W-:Y:S01]  /*a610*/  F2FP.F16.E4M3.UNPACK_B R35, R35.H1 ;  /* 0x00000023ff23723e */ /* 0x000fe200030006ff */
[----:B------:R-:W-:Y:S02]  /*a620*/  HADD2.F32 R40, -RZ, R40.H1_H1 ;  /* 0x30000028ff287230 */ /* 0x000fe40000004100 */
[C---:B------:R-:W-:Y:S01]  /*a630*/  FMUL.FTZ R27, R25.reuse, R41 ;  /* 0x00000029191b7220 */ /* 0x040fe20000410000 */
[----:B------:R-:W-:Y:S02]  /*a640*/  HADD2.F32 R30, -RZ, R30.H1_H1 ;  /* 0x3000001eff1e7230 */ /* 0x000fe40000004100 */
[----:B------:R-:W-:Y:S01]  /*a650*/  FMUL.FTZ R44, R25, R38 ;  /* 0x00000026192c7220 */ /* 0x000fe20000410000 */
[----:B------:R-:W-:Y:S01]  /*a660*/  FFMA.FTZ R25, R28, R32, -R45 ;  /* 0x000000201c197223 */ /* 0x000fe2000001082d */
[----:B------:R-:W-:Y:S01]  /*a670*/  FFMA.FTZ R27, R26, R38, -R27 ;  /* 0x000000261a1b7223 */ /* 0x000fe2000001081b */
[----:B------:R-:W-:-:S02]  /*a680*/  HADD2.F32 R32, -RZ, R37.H0_H0 ;  /* 0x20000025ff207230 */ /* 0x000fc40000004100 */
[----:B------:R-:W-:Y:S01]  /*a690*/  FFMA.FTZ R26, R26, R41, R44 ;  /* 0x000000291a1a7223 */ /* 0x000fe2000001002c */
[----:B------:R-:W-:Y:S02]  /*a6a0*/  HADD2.F32 R41, -RZ, R43.H0_H0 ;  /* 0x2000002bff297230 */ /* 0x000fe40000004100 */
[----:B------:R-:W-:Y:S01]  /*a6b0*/  FFMA.FTZ R28, R28, R39, R42 ;  /* 0x000000271c1c7223 */ /* 0x000fe2000001002a */
[----:B------:R-:W-:Y:S02]  /*a6c0*/  HADD2.F32 R38, -RZ, R33.H1_H1 ;  /* 0x30000021ff267230 */ /* 0x000fe40000004100 */
[----:B------:R-:W-:Y:S01]  /*a6d0*/  FMUL.FTZ R42, R30, R40 ;  /* 0x000000281e2a7220 */ /* 0x000fe20000410000 */
[----:B------:R-:W-:Y:S02]  /*a6e0*/  HADD2.F32 R39, -RZ, R35.H0_H0 ;  /* 0x20000023ff277230 */ /* 0x000fe40000004100 */
[----:B------:R-:W-:Y:S01]  /*a6f0*/  FMUL.FTZ R44, R32, R41 ;  /* 0x00000029202c7220 */ /* 0x000fe20000410000 */
[----:B------:R-:W-:-:S02]  /*a700*/  HADD2.F32 R33, -RZ, R34.H0_H0 ;  /* 0x20000022ff217230 */ /* 0x000fc40000004100 */
[-C--:B------:R-:W-:Y:S01]  /*a710*/  FMUL.FTZ R45, R30, R38.reuse ;  /* 0x000000261e2d7220 */ /* 0x080fe20000410000 */
[----:B------:R-:W-:Y:S01]  /*a720*/  FFMA.FTZ R30, R29, R38, -R42 ;  /* 0x000000261d1e7223 */ /* 0x000fe2000001082a */
[-C--:B------:R-:W-:Y:S01]  /*a730*/  FMUL.FTZ R48, R32, R39.reuse ;  /* 0x0000002720307220 */ /* 0x080fe20000410000 */
[----:B------:R-:W-:Y:S01]  /*a740*/  F2FP.F16.E4M3.UNPACK_B R42, R24.H1 ;  /* 0x00000018ff2a723e */ /* 0x000fe200030006ff */
[C---:B------:R-:W-:Y:S01]  /*a750*/  FFMA.FTZ R32, R33.reuse, R39, -R44 ;  /* 0x0000002721207223 */ /* 0x040fe2000001082c */
[----:B------:R-:W-:Y:S01]  /*a760*/  F2FP.F16.E4M3.UNPACK_B R39, R13.H1 ;  /* 0x0000000dff27723e */ /* 0x000fe200030006ff */
[----:B------:R-:W-:Y:S01]  /*a770*/  FFMA.FTZ R33, R33, R41, R48 ;  /* 0x0000002921217223 */ /* 0x000fe20000010030 */
[----:B------:R-:W-:Y:S01]  /*a780*/  FFMA.FTZ R29, R29, R40, R45 ;  /* 0x000000281d1d7223 */ /* 0x000fe2000001002d */
[----:B------:R-:W-:Y:S01]  /*a790*/  HADD2.F32 R41, -RZ, R35.H1_H1 ;  /* 0x30000023ff297230 */ /* 0x000fe20000004100 */
[----:B------:R-:W-:Y:S01]  /*a7a0*/  F2FP.SATFINITE.E4M3.F32.PACK_AB_MERGE_C R14, R25, R14, RZ ;  /* 0x0000000e190e723e */ /* 0x000fe200048070ff */
[----:B------:R-:W-:Y:S01]  /*a7b0*/  HADD2.F32 R44, -RZ, R43.H1_H1 ;  /* 0x3000002bff2c7230 */ /* 0x000fe20000004100 */
[----:B------:R-:W-:Y:S01]  /*a7c0*/  F2FP.SATFINITE.E4M3.F32.PACK_AB_MERGE_C R15, R28, R15, RZ ;  /* 0x0000000f1c0f723e */ /* 0x000fe200048070ff */
[----:B------:R-:W-:Y:S01]  /*a7d0*/  HADD2.F32 R38, -RZ, R37.H1_H1 ;  /* 0x30000025ff267230 */ /* 0x000fe20000004100 */
[----:B------:R-:W-:Y:S01]  /*a7e0*/  F2FP.SATFINITE.E4M3.F32.PACK_AB_MERGE_C R5, R10, R5, R14 ;  /* 0x000000050a05723e */ /* 0x000fe2000480700e */
[----:B------:R-:W-:Y:S01]  /*a7f0*/  HADD2.F32 R43, -RZ, R42.H0_H0 ;  /* 0x2000002aff2b7230 */ /* 0x000fe20000004100 */
[----:B------:R-:W-:Y:S01]  /*a800*/  F2FP.SATFINITE.E4M3.F32.PACK_AB_MERGE_C R9, R8, R9, R15 ;  /* 0x000000090809723e */ /* 0x000fe2000480700f */
        /* <DEDUP_REMOVED lines=10> */
[----:B------:R-:W-:Y:S02]  /*a8b0*/  HADD2.F32 R36, -RZ, R36.H1_H1 ;  /* 0x30000024ff247230 */ /* 0x000fe40000004100 */
[----:B------:R-:W-:Y:S01]  /*a8c0*/  FFMA.FTZ R52, R35, R44, R47 ;  /* 0x0000002c23347223 */ /* 0x000fe2000001002f */
[----:B------:R-:W-:Y:S02]  /*a8d0*/  HADD2.F32 R39, -RZ, R39.H1_H1 ;  /* 0x30000027ff277230 */ /* 0x000fe40000004100 */
[C---:B------:R-:W-:Y:S01]  /*a8e0*/  FFMA.FTZ R45, R34.reuse, R40, -R45 ;  /* 0x00000028222d7223 */ /* 0x040fe2000001082d */
[----:B------:R-:W-:Y:S01]  /*a8f0*/  FFMA.FTZ R43, R34, R43, R38 ;  /* 0x0000002b222b7223 */ /* 0x000fe20000010026 */
[----:B------:R-:W-:Y:S01]  /*a900*/  F2FP.F16.E4M3.UNPACK_B R35, R24 ;  /* 0x00000018ff23723e */ /* 0x000fe200020006ff */
[----:B------:R-:W-:Y:S01]  /*a910*/  HADD2.F32 R31, -RZ, R31.H1_H1 ;  /* 0x3000001fff1f7230 */ /* 0x000fe20000004100 */
[----:B------:R-:W-:Y:S01]  /*a920*/  F2FP.F16.E4M3.UNPACK_B R34, R13 ;  /* 0x0000000dff22723e */ /* 0x000fe200020006ff */
[C---:B------:R-:W-:Y:S01]  /*a930*/  FMUL.FTZ R38, R36.reuse, R42 ;  /* 0x0000002a24267220 */ /* 0x040fe20000410000 */
[----:B------:R-:W-:Y:S01]  /*a940*/  FMUL.FTZ R13, R36, R39 ;  /* 0x00000027240d7220 */ /* 0x000fe20000410000 */
[----:B------:R-:W-:-:S02]  /*a950*/  HADD2.F32 R36, -RZ, R35.H0_H0 ;  /* 0x20000023ff247230 */ /* 0x000fc40000004100 */
[----:B------:R-:W-:Y:S02]  /*a960*/  HADD2.F32 R24, -RZ, R21.H0_H0 ;  /* 0x20000015ff187230 */ /* 0x000fe40000004100 */
[C---:B------:R-:W-:Y:S01]  /*a970*/  FFMA.FTZ R44, R31.reuse, R39, -R38 ;  /* 0x000000271f2c7223 */ /* 0x040fe20000010826 */
[----:B------:R-:W-:Y:S01]  /*a980*/  FFMA.FTZ R42, R31, R42, R13 ;  /* 0x0000002a1f2a7223 */ /* 0x000fe2000001000d */
[----:B------:R-:W-:Y:S02]  /*a990*/  HADD2.F32 R31, -RZ, R34.H0_H0 ;  /* 0x20000022ff1f7230 */ /* 0x000fe40000004100 */
[----:B------:R-:W-:Y:S02]  /*a9a0*/  HADD2.F32 R13, -RZ, R20.H0_H0 ;  /* 0x20000014ff0d7230 */ /* 0x000fe40000004100 */
[C---:B------:R-:W-:Y:S01]  /*a9b0*/  FMUL.FTZ R38, R24.reuse, R36 ;  /* 0x0000002418267220 */ /* 0x040fe20000410000 */
[----:B------:R-:W-:Y:S02]  /*a9c0*/  HADD2.F32 R35, -RZ, R35.H1_H1 ;  /* 0x30000023ff237230 */ /* 0x000fe40000004100 */
[----:B------:R-:W-:Y:S01]  /*a9d0*/  FMUL.FTZ R24, R24, R31 ;  /* 0x0000001f18187220 */ /* 0x000fe20000410000 */
[----:B------:R-:W-:-:S02]  /*a9e0*/  HADD2.F32 R21, -RZ, R21.H1_H1 ;  /* 0x30000015ff157230 */ /* 0x000fc40000004100 */
[----:B------:R-:W-:Y:S01]  /*a9f0*/  FFMA.FTZ R38, R13, R31, -R38 ;  /* 0x0000001f0d267223 */ /* 0x000fe20000010826 */
[----:B------:R-:W-:Y:S01]  /*aa00*/  HADD2.F32 R34, -RZ, R34.H1_H1 ;  /* 0x30000022ff227230 */ /* 0x000fe20000004100 */
[----:B------:R-:W-:Y:S01]  /*aa10*/  F2FP.F16.E4M3.UNPACK_B R31, R12.H1 ;  /* 0x0000000cff1f723e */ /* 0x000fe200030006ff */
[----:B------:R-:W-:Y:S02]  /*aa20*/  HADD2.F32 R20, -RZ, R20.H1_H1 ;  /* 0x30000014ff147230 */ /* 0x000fe40000004100 */
[----:B------:R-:W-:Y:S01]  /*aa30*/  FMUL.FTZ R39, R21, R35 ;  /* 0x0000002315277220 */ /* 0x000fe20000410000 */
[----:B------:R-:W-:Y:S01]  /*aa40*/  FFMA.FTZ R37, R13, R36, R24 ;  /* 0x000000240d257223 */ /* 0x000fe20000010018 */
[-C--:B------:R-:W-:Y:S01]  /*aa50*/  F2FP.F16.E4M3.UNPACK_B R13, R3.reuse.H1 ;  /* 0x00000003ff0d723e */ /* 0x080fe200030006ff */
[-C--:B------:R-:W-:Y:S01]  /*aa60*/  FMUL.FTZ R24, R21, R34.reuse ;  /* 0x0000002215187220 */ /* 0x080fe20000410000 */
[----:B------:R-:W-:Y:S01]  /*aa70*/  FFMA.FTZ R39, R20, R34, -R39 ;  /* 0x0000002214277223 */ /* 0x000fe20000010827 */
[----:B------:R-:W-:Y:S01]  /*aa80*/  HADD2.F32 R34, -RZ, R31.H0_H0 ;  /* 0x2000001fff227230 */ /* 0x000fe20000004100 */
[----:B------:R-:W-:Y:S01]  /*aa90*/  F2FP.F16.E4M3.UNPACK_B R3, R3 ;  /* 0x00000003ff03723e */ /* 0x000fe200020006ff */
[----:B------:R-:W-:-:S02]  /*aaa0*/  HADD2.F32 R21, -RZ, R11.H0_H0 ;  /* 0x2000000bff157230 */ /* 0x000fc40000004100 */
[----:B------:R-:W-:Y:S01]  /*aab0*/  FFMA.FTZ R40, R20, R35, R24 ;  /* 0x0000002314287223 */ /* 0x000fe20000010018 */
[--C-:B------:R-:W-:Y:S01]  /*aac0*/  HADD2.F32 R20, -RZ, R13.reuse.H0_H0 ;  /* 0x2000000dff147230 */ /* 0x100fe20000004100 */
[----:B------:R-:W-:Y:S01]  /*aad0*/  F2FP.SATFINITE.E4M3.F32.PACK_AB_MERGE_C R42, R42, R43, RZ ;  /* 0x0000002b2a2a723e */ /* 0x000fe200048070ff */
[----:B------:R-:W-:Y:S02]  /*aae0*/  HADD2.F32 R24, -RZ, R13.H1_H1 ;  /* 0x3000000dff187230 */ /* 0x000fe40000004100 */
[C---:B------:R-:W-:Y:S01]  /*aaf0*/  FMUL.FTZ R48, R21.reuse, R34 ;  /* 0x0000002215307220 */ /* 0x040fe20000410000 */
[----:B------:R-:W-:Y:S02]  /*ab00*/  HADD2.F32 R13, -RZ, R7.H0_H0 ;  /* 0x20000007ff0d7230 */ /* 0x000fe40000004100 */
[----:B------:R-:W-:Y:S01]  /*ab10*/  FMUL.FTZ R50, R21, R20 ;  /* 0x0000001415327220 */ /* 0x000fe20000410000 */
[----:B------:R-:W-:Y:S01]  /*ab20*/  HADD2.F32 R36, -RZ, R31.H1_H1 ;  /* 0x3000001fff247230 */ /* 0x000fe20000004100 */
[----:B------:R-:W-:Y:S01]  /*ab30*/  F2FP.SATFINITE.E4M3.F32.PACK_AB_MERGE_C R8, R40, R37, R42 ;  /* 0x000000252808723e */ /* 0x000fe2000480702a */
[----:B------:R-:W-:-:S02]  /*ab40*/  HADD2.F32 R11, -RZ, R11.H1_H1 ;  /* 0x3000000bff0b7230 */ /* 0x000fc40000004100 */
[C---:B------:R-:W-:Y:S01]  /*ab50*/  FFMA.FTZ R48, R13.reuse, R20, -R48 ;  /* 0x000000140d307223 */ /* 0x040fe20000010830 */
[----:B------:R-:W-:Y:S02]  /*ab60*/  HADD2.F32 R7, -RZ, R7.H1_H1 ;  /* 0x30000007ff077230 */ /* 0x000fe40000004100 */
[----:B------:R-:W-:Y:S01]  /*ab70*/  FFMA.FTZ R50, R13, R34, R50 ;  /* 0x000000220d327223 */ /* 0x000fe20000010032 */
[----:B------:R-:W-:Y:S01]  /*ab80*/  F2FP.F16.E4M3.UNPACK_B R13, R12 ;  /* 0x0000000cff0d723e */ /* 0x000fe200020006ff */
[C---:B------:R-:W-:Y:S01]  /*ab90*/  FMUL.FTZ R20, R11.reuse, R36 ;  /* 0x000000240b147220 */ /* 0x040fe20000410000 */
[-C--:B------:R-:W-:Y:S01]  /*aba0*/  FMUL.FTZ R11, R11, R24.reuse ;  /* 0x000000180b0b7220 */ /* 0x080fe20000410000 */
[----:B------:R-:W-:Y:S02]  /*abb0*/  HADD2.F32 R12, -RZ, R3.H0_H0 ;  /* 0x20000003ff0c7230 */ /* 0x000fe40000004100 */
[C---:B------:R-:W-:Y:S01]  /*abc0*/  FFMA.FTZ R31, R7.reuse, R24, -R20 ;  /* 0x00000018071f7223 */ /* 0x040fe20000010814 */
[----:B------:R-:W-:Y:S01]  /*abd0*/  FFMA.FTZ R35, R7, R36, R11 ;  /* 0x0000002407237223 */ /* 0x000fe2000001000b */
[----:B------:R-:W-:-:S02]  /*abe0*/  HADD2.F32 R20, -RZ, R13.H0_H0 ;  /* 0x2000000dff147230 */ /* 0x000fc40000004100 */
[--C-:B------:R-:W-:Y:S01]  /*abf0*/  HADD2.F32 R7, -RZ, R6.reuse.H0_H0 ;  /* 0x20000006ff077230 */ /* 0x100fe20000004100 */
[----:B------:R-:W-:Y:S01]  /*ac00*/  F2FP.SATFINITE.E4M3.F32.PACK_AB_MERGE_C R31, R31, R48, RZ ;  /* 0x000000301f1f723e */ /* 0x000fe200048070ff */
[----:B------:R-:W-:Y:S01]  /*ac10*/  HADD2.F32 R11, -RZ, R3.H1_H1 ;  /* 0x30000003ff0b7230 */ /* 0x000fe20000004100 */
[----:B------:R-:W-:Y:S01]  /*ac20*/  F2FP.SATFINITE.E4M3.F32.PACK_AB_MERGE_C R35, R35, R50, RZ ;  /* 0x000000322323723e */ /* 0x000fe200048070ff */
[----:B------:R-:W-:Y:S02]  /*ac30*/  HADD2.F32 R13, -RZ, R13.H1_H1 ;  /* 0x3000000dff0d7230 */ /* 0x000fe40000004100 */
[C---:B------:R-:W-:Y:S01]  /*ac40*/  FMUL.FTZ R24, R7.reuse, R20 ;  /* 0x0000001407187220 */ /* 0x040fe20000410000 */
[----:B------:R-:W-:Y:S02]  /*ac50*/  HADD2.F32 R6, -RZ, R6.H1_H1 ;  /* 0x30000006ff067230 */ /* 0x000fe40000004100 */
[----:B------:R-:W-:Y:S01]  /*ac60*/  FMUL.FTZ R7, R7, R12 ;  /* 0x0000000c07077220 */ /* 0x000fe20000410000 */
[----:B------:R-:W-:-:S02]  /*ac70*/  HADD2.F32 R3, -RZ, R4.H0_H0 ;  /* 0x20000004ff037230 */ /* 0x000fc40000004100 */
[----:B------:R-:W-:Y:S02]  /*ac80*/  HADD2.F32 R4, -RZ, R4.H1_H1 ;  /* 0x30000004ff047230 */ /* 0x000fe40000004100 */
[C---:B------:R-:W-:Y:S01]  /*ac90*/  FMUL.FTZ R21, R6.reuse, R13 ;  /* 0x0000000d06157220 */ /* 0x040fe20000410000 */
[-C--:B------:R-:W-:Y:S01]  /*aca0*/  FMUL.FTZ R34, R6, R11.reuse ;  /* 0x0000000b06227220 */ /* 0x080fe20000410000 */
[C---:B------:R-:W-:Y:S01]  /*acb0*/  FFMA.FTZ R6, R3.reuse, R12, -R24 ;  /* 0x0000000c03067223 */ /* 0x040fe20000010818 */
[----:B------:R-:W-:Y:S01]  /*acc0*/  FFMA.FTZ R3, R3, R20, R7 ;  /* 0x0000001403037223 */ /* 0x000fe20000010007 */
[C---:B------:R-:W-:Y:S01]  /*acd0*/  FFMA.FTZ R21, R4.reuse, R11, -R21 ;  /* 0x0000000b04157223 */ /* 0x040fe20000010815 */
[----:B------:R-:W-:Y:S01]  /*ace0*/  FFMA.FTZ R34, R4, R13, R34 ;  /* 0x0000000d04227223 */ /* 0x000fe20000010022 */
[----:B------:R-:W-:Y:S02]  /*acf0*/  F2FP.SATFINITE.E4M3.F32.PACK_AB_MERGE_C R7, R41, R32, RZ ;  /* 0x000000202907723e */ /* 0x000fe400048070ff */
[----:B------:R-:W-:-:S02]  /*ad00*/  F2FP.SATFINITE.E4M3.F32.PACK_AB_MERGE_C R4, R44, R45, RZ ;  /* 0x0000002d2c04723e */ /* 0x000fc400048070ff */
[----:B------:R-:W-:Y:S02]  /*ad10*/  F2FP.SATFINITE.E4M3.F32.PACK_AB_MERGE_C R11, R52, R33, RZ ;  /* 0x00000021340b723e */ /* 0x000fe400048070ff */
[----:B------:R-:W-:Y:S02]  /*ad20*/  F2FP.SATFINITE.E4M3.F32.PACK_AB_MERGE_C R7, R30, R27, R7 ;  /* 0x0000001b1e07723e */ /* 0x000fe40004807007 */
[----:B------:R-:W-:Y:S02]  /*ad30*/  F2FP.SATFINITE.E4M3.F32.PACK_AB_MERGE_C R4, R39, R38, R4 ;  /* 0x000000262704723e */ /* 0x000fe40004807004 */
[----:B------:R-:W-:Y:S02]  /*ad40*/  F2FP.SATFINITE.E4M3.F32.PACK_AB_MERGE_C R6, R21, R6, R31 ;  /* 0x000000061506723e */ /* 0x000fe4000480701f */
[----:B------:R-:W-:Y:S02]  /*ad50*/  F2FP.SATFINITE.E4M3.F32.PACK_AB_MERGE_C R11, R29, R26, R11 ;  /* 0x0000001a1d0b723e */ /* 0x000fe4000480700b */
[----:B------:R-:W-:Y:S01]  /*ad60*/  F2FP.SATFINITE.E4M3.F32.PACK_AB_MERGE_C R10, R34, R3, R35 ;  /* 0x00000003220a723e */ /* 0x000fe20004807023 */
[----:B------:R2:W-:Y:S04]  /*ad70*/  STS.128 [R49+0xf000], R4 ;  /* 0x00f0000431007388 */ /* 0x0005e80000000c00 */
[----:B------:R2:W-:Y:S02]  /*ad80*/  STS.128 [R0+0xf000], R8 ;  /* 0x00f0000800007388 */ /* 0x0005e40000000c00 */
.L_x_356:
[----:B------:R-:W-:Y:S05]  /*ad90*/  BSYNC B0 ;  /* 0x0000000000007941 */ /* 0x000fea0003800000 */
.L_x_346:
[----:B------:R-:W-:Y:S01]  /*ada0*/  @!PT LDS RZ, [RZ] ;  /* 0x00000000fffff984 */ /* 0x000fe20000000800 */
[----:B------:R-:W-:Y:S01]  /*adb0*/  @!PT LDS RZ, [RZ] ;  /* 0x00000000fffff984 */ /* 0x000fe20000000800 */
[----:B------:R-:W-:Y:S01]  /*adc0*/  @!PT LDS RZ, [RZ] ;  /* 0x00000000fffff984 */ /* 0x000fe20000000800 */
[----:B------:R-:W-:Y:S01]  /*add0*/  @!PT LDS RZ, [RZ] ;  /* 0x00000000fffff984 */ /* 0x000fe20000000800 */
[----:B------:R4:W-:Y:S06]  /*ade0*/  MEMBAR.ALL.CTA ;  /* 0x0000000000007992 */ /* 0x0009ec0000008000 */
[----:B----4-:R-:W4:Y:S01]  /*adf0*/  FENCE.VIEW.ASYNC.S ;  /* 0x00000000000073c6 */ /* 0x010f220000000000 */
[----:B------:R-:W-:Y:S05]  /*ae00*/  WARPSYNC.ALL ;  /* 0x0000000000007948 */ /* 0x000fea0003800000 */
[----:B----4-:R-:W-:Y:S06]  /*ae10*/  BAR.SYNC.DEFER_BLOCKING 0xd, 0x180 ;  /* 0x0346000000007b1d */ /* 0x010fec0000010000 */
.L_x_343:
[----:B------:R-:W-:-:S13]  /*ae20*/  ISETP.NE.AND P0, PT, R155, 0x3, PT ;  /* 0x000000039b00780c */ /* 0x000fda0003f05270 */
[----:B------:R-:W-:Y:S05]  /*ae30*/  @!P0 BRA `(.L_x_371) ;  /* 0x0000000000048947 */ /* 0x000fea0003800000 */
[----:B------:R-:W-:Y:S01]  /*ae40*/  BPT.TRAP 0x1 ;  /* 0x000000040000795c */ /* 0x000fe20000300000 */
.L_x_371:
[----:B01----:R-:W-:Y:S01]  /*ae50*/  IMAD R3, R154, 0x8, R18 ;  /* 0x000000089a037824 */ /* 0x003fe200078e0212 */
[----:B--23-5:R-:W-:-:S04]  /*ae60*/  SHF.L.U32 R4, R157, 0x1f, RZ ;  /* 0x0000001f9d047819 */ /* 0x02cfc800000006ff */
[----:B------:R0:W1:Y:S01]  /*ae70*/  SYNCS.PHASECHK.TRANS64.TRYWAIT P1, [R3+URZ+0x19c30], R4 ;  /* 0x019c3004030075a7 */ /* 0x000062000802017f */
[----:B------:R-:W-:Y:S05]  /*ae80*/  @!P0 BRA `(.L_x_372) ;  /* 0x0000000000048947 */ /* 0x000fea0003800000 */
[----:B------:R-:W-:Y:S01]  /*ae90*/  BPT.TRAP 0x1 ;  /* 0x000000040000795c */ /* 0x000fe20000300000 */
.L_x_372:
[----:B------:R-:W-:Y:S01]  /*aea0*/  VIADD R0, R18, 0x13800 ;  /* 0x0001380012007836 */ /* 0x000fe20000000000 */
[----:B------:R-:W-:Y:S01]  /*aeb0*/  LOP3.LUT R14, R46, 0x10000, RZ, 0xfc, !PT ;  /* 0x000100002e0e7812 */ /* 0x000fe200078efcff */
[----:B------:R-:W-:-:S03]  /*aec0*/  IMAD.MOV.U32 R15, RZ, RZ, -0x3ffffff0 ;  /* 0xc0000010ff0f7424 */ /* 0x000fc600078e00ff */
[----:B------:R-:W-:-:S04]  /*aed0*/  SHF.R.U32.HI R0, RZ, 0x4, R0 ;  /* 0x00000004ff007819 */ /* 0x000fc80000011600 */
[----:B------:R-:W-:-:S04]  /*aee0*/  LOP3.LUT R0, R0, 0x3fff, RZ, 0xc0, !PT ;  /* 0x00003fff00007812 */ /* 0x000fc800078ec0ff */
[----:B------:R-:W-:-:S05]  /*aef0*/  LOP3.LUT R0, R0, 0x10000, RZ, 0xfc, !PT ;  /* 0x0001000000007812 */ /* 0x000fca00078efcff */
[----:B------:R2:W-:Y:S01]  /*af00*/  STL [R1+0x14], R0 ;  /* 0x0000140001007387 */ /* 0x0005e20000100800 */
[----:B-1----:R-:W-:Y:S05]  /*af10*/  @P1 BRA `(.L_x_373) ;  /* 0x0000000000081947 */ /* 0x002fea0003800000 */
[----:B------:R-:W1:Y:S02]  /*af20*/  SYNCS.PHASECHK.TRANS64.TRYWAIT P1, [R3+URZ+0x19c30], R4 ;  /* 0x019c3004030075a7 */ /* 0x000e64000802017f */
[----:B-1----:R-:W-:Y:S05]  /*af30*/  @!P1 BRA `(.L_x_374) ;  /* 0x000000cc00789947 */ /* 0x002fea0003800000 */
.L_x_373:
[----:B------:R-:W0:Y:S01]  /*af40*/  LDL R6, [R1+0x14] ;  /* 0x0000140001067983 */ /* 0x000e220000100800 */
[----:B------:R-:W-:Y:S01]  /*af50*/  IMAD.MOV.U32 R5, RZ, RZ, -0x3ffffff0 ;  /* 0xc0000010ff057424 */ /* 0x000fe200078e00ff */
[----:B------:R-:W-:Y:S05]  /*af60*/  WARPSYNC.ALL ;  /* 0x0000000000007948 */ /* 0x000fea0003800000 */
[C---:B------:R-:W-:Y:S01]  /*af70*/  R2UR UR4, R14.reuse ;  /* 0x000000000e0472ca */ /* 0x040fe200000e0000 */
[----:B------:R-:W3:Y:S01]  /*af80*/  LDL R9, [R1+0x58] ;  /* 0x0000580001097983 */ /* 0x000ee20000100800 */
[----:B------:R-:W-:Y:S02]  /*af90*/  R2UR UR5, R15 ;  /* 0x000000000f0572ca */ /* 0x000fe400000e0000 */
[----:B------:R-:W-:Y:S01]  /*afa0*/  R2UR UR7, R5 ;  /* 0x00000000050772ca */ /* 0x000fe200000e0000 */
[----:B------:R-:W-:Y:S01]  /*afb0*/  WARPGROUP.ARRIVE ;  /* 0x00000000000079c5 */ /* 0x000fe20000000000 */
[----:B--2---:R-:W2:Y:S01]  /*afc0*/  LDL R0, [R1+0x48] ;  /* 0x0000480001007983 */ /* 0x004ea20000100800 */
[----:B------:R-:W-:Y:S01]  /*afd0*/  VIADD R10, R14, 0x180 ;  /* 0x000001800e0a7836 */ /* 0x000fe20000000000 */
[----:B------:R-:W-:Y:S01]  /*afe0*/  P2R R8, PR, RZ, 0x1 ;  /* 0x00000001ff087803 */ /* 0x000fe20000000000 */
[----:B------:R-:W-:-:S02]  /*aff0*/  IMAD.MOV.U32 R11, RZ, RZ, -0x3ffffff0 ;  /* 0xc0000010ff0b7424 */ /* 0x000fc400078e00ff */
[----:B------:R-:W4:Y:S01]  /*b000*/  S2R R90, SR_TID.X ;  /* 0x00000000005a7919 */ /* 0x000f220000002100 */
[----:B------:R-:W-:Y:S01]  /*b010*/  IMAD.MOV.U32 R7, RZ, RZ, -0x3ffffff0 ;  /* 0xc0000010ff077424 */ /* 0x000fe200078e00ff */
[----:B------:R-:W-:Y:S01]  /*b020*/  BSSY B0, `(.L_x_375) ;  /* 0x00003d6000007945 */ /* 0x000fe20003800000 */
[----:B------:R-:W-:Y:S01]  /*b030*/  VIADD R20, R14, 0x300 ;  /* 0x000003000e147836 */ /* 0x000fe20000000000 */
[----:B------:R5:W-:Y:S01]  /*b040*/  STL.64 [R1+0x8], R10 ;  /* 0x0000080a01007387 */ /* 0x000be20000100a00 */
[----:B------:R-:W-:Y:S02]  /*b050*/  IMAD.MOV.U32 R21, RZ, RZ, -0x3ffffff0 ;  /* 0xc0000010ff157424 */ /* 0x000fe400078e00ff */
[----:B------:R-:W-:Y:S01]  /*b060*/  IMAD.MOV.U32 R5, RZ, RZ, -0x3ffffff0 ;  /* 0xc0000010ff057424 */ /* 0x000fe200078e00ff */
[----:B----4-:R-:W-:Y:S01]  /*b070*/  LOP3.LUT R90, R90, 0x7f, RZ, 0xc0, !PT ;  /* 0x0000007f5a5a7812 */ /* 0x010fe200078ec0ff */
[----:B01----:R-:W-:-:S04]  /*b080*/  IMAD R4, R154, 0x300, R6 ;  /* 0x000003009a047824 */ /* 0x003fc800078e0206 */
[C---:B------:R-:W-:Y:S01]  /*b090*/  VIADD R6, R4.reuse, 0x100 ;  /* 0x0000010004067836 */ /* 0x040fe20000000000 */
[C---:B------:R-:W-:Y:S01]  /*b0a0*/  R2UR UR6, R4.reuse ;  /* 0x00000000040672ca */ /* 0x040fe200000e0000 */
[----:B------:R-:W-:-:S12]  /*b0b0*/  VIADD R4, R4, 0x200 ;  /* 0x0000020004047836 */ /* 0x000fd80000000000 */
[----:B------:R-:W-:Y:S01]  /*b0c0*/  QGMMA.64x128x32.F32.E4M3.E4M3 R24, gdesc[UR4], RZ, !UPT, gsb0 ;  /* 0x01e00000041879f3 */ /* 0x000fe2000c0008ff */
[----:B------:R-:W-:Y:S02]  /*b0d0*/  R2UR UR4, R10 ;  /* 0x000000000a0472ca */ /* 0x000fe400000e0000 */
[----:B------:R-:W-:Y:S02]  /*b0e0*/  R2UR UR5, R11 ;  /* 0x000000000b0572ca */ /* 0x000fe400000e0000 */
[----:B------:R-:W-:Y:S02]  /*b0f0*/  R2UR UR6, R6 ;  /* 0x00000000060672ca */ /* 0x000fe400000e0000 */
[----:B------:R-:W-:Y:S01]  /*b100*/  R2UR UR7, R7 ;  /* 0x00000000070772ca */ /* 0x000fe200000e0000 */
[----:B------:R-:W-:Y:S02]  /*b110*/  WARPGROUP.DEPBAR.LE gsb0, 0x0 ;  /* 0x00008000000079c5 */ /* 0x000fe40000010000 */
[----:B------:R-:W-:-:S10]  /*b120*/  WARPGROUP.ARRIVE ;  /* 0x00000000000079c5 */ /* 0x000fd40000000000 */
[----:B------:R-:W-:Y:S01]  /*b130*/  QGMMA.64x128x32.F32.E4M3.E4M3 R24, gdesc[UR4], R24, gsb0 ;  /* 0x01e00000041879f3 */ /* 0x000fe20008000818 */
[----:B------:R-:W-:Y:S02]  /*b140*/  R2UR UR4, R20 ;  /* 0x00000000140472ca */ /* 0x000fe400000e0000 */
[----:B------:R-:W-:Y:S02]  /*b150*/  R2UR UR5, R21 ;  /* 0x00000000150572ca */ /* 0x000fe400000e0000 */
[----:B------:R-:W-:Y:S01]  /*b160*/  R2UR UR6, R4 ;  /* 0x00000000040672ca */ /* 0x000fe200000e0000 */
[----:B---3--:R-:W-:Y:S01]  /*b170*/  IMAD.IADD R4, R9, 0x1, R88 ;  /* 0x0000000109047824 */ /* 0x008fe200078e0258 */
[----:B------:R-:W-:-:S03]  /*b180*/  R2UR UR7, R5 ;  /* 0x00000000050772ca */ /* 0x000fc600000e0000 */
[----:B--2---:R-:W-:-:S05]  /*b190*/  IMAD R4, R0, -0x80, R4 ;  /* 0xffffff8000047824 */ /* 0x004fca00078e0204 */
[C---:B------:R-:W-:Y:S02]  /*b1a0*/  ISETP.GT.AND P4, PT, R4.reuse, RZ, PT ;  /* 0x000000ff0400720c */ /* 0x040fe40003f84270 */
[C---:B------:R-:W-:Y:S02]  /*b1b0*/  ISETP.GT.AND P3, PT, R4.reuse, 0x1, PT ;  /* 0x000000010400780c */ /* 0x040fe40003f64270 */
[C---:B------:R-:W-:Y:S02]  /*b1c0*/  ISETP.GT.AND P1, PT, R4.reuse, 0x8, PT ;  /* 0x000000080400780c */ /* 0x040fe40003f24270 */
[C---:B------:R-:W-:Y:S02]  /*b1d0*/  ISETP.GT.AND P2, PT, R4.reuse, 0x9, PT ;  /* 0x000000090400780c */ /* 0x040fe40003f44270 */
[C---:B------:R-:W-:Y:S02]  /*b1e0*/  ISETP.GT.AND P6, PT, R4.reuse, 0x10, PT ;  /* 0x000000100400780c */ /* 0x040fe40003fc4270 */
[----:B------:R-:W-:-:S02]  /*b1f0*/  ISETP.GT.AND P5, PT, R4, 0x11, PT ;  /* 0x000000110400780c */ /* 0x000fc40003fa4270 */
[----:B------:R-:W-:Y:S01]  /*b200*/  ISETP.GT.AND P0, PT, R4, 0x59, PT ;  /* 0x000000590400780c */ /* 0x000fe20003f04270 */
[----:B------:R-:W-:Y:S02]  /*b210*/  WARPGROUP.DEPBAR.LE gsb0, 0x0 ;  /* 0x00008000000079c5 */ /* 0x000fe40000010000 */
[----:B------:R-:W-:-:S06]  /*b220*/  WARPGROUP.ARRIVE ;  /* 0x00000000000079c5 */ /* 0x000fcc0000000000 */
[----:B------:R-:W-:Y:S03]  /*b230*/  QGMMA.64x128x32.F32.E4M3.E4M3 R24, gdesc[UR4], R24, gsb0 ;  /* 0x01e00000041879f3 */ /* 0x000fe60008000818 */
[----:B------:R-:W-:Y:S02]  /*b240*/  WARPGROUP.DEPBAR.LE gsb0, 0x0 ;  /* 0x00008000000079c5 */ /* 0x000fe40000010000 */
[----:B------:R-:W-:Y:S02]  /*b250*/  FSEL R5, R24, -INF , P4 ;  /* 0xff80000018057808 */ /* 0x000fe40002000000 */
[----:B------:R-:W-:Y:S02]  /*b260*/  FSEL R25, R25, -INF , P3 ;  /* 0xff80000019197808 */ /* 0x000fe40001800000 */
[----:B------:R-:W-:Y:S02]  /*b270*/  FSEL R7, R28, -INF , P1 ;  /* 0xff8000001c077808 */ /* 0x000fe40000800000 */
[----:B------:R-:W-:-:S02]  /*b280*/  FMNMX.FTZ R0, R5, R25, !PT ;  /* 0x0000001905007209 */ /* 0x000fc40007810000 */
[----:B------:R-:W-:Y:S02]  /*b290*/  FSEL R29, R29, -INF , P2 ;  /* 0xff8000001d1d7808 */ /* 0x000fe40001000000 */
[----:B------:R-:W-:Y:S02]  /*b2a0*/  FMNMX.FTZ R0, R7, R0, !PT ;  /* 0x0000000007007209 */ /* 0x000fe40007810000 */
[----:B-----5:R-:W-:Y:S02]  /*b2b0*/  FSEL R11, R32, -INF , P6 ;  /* 0xff800000200b7808 */ /* 0x020fe40003000000 */
        /* <DEDUP_REMOVED lines=10> */
[C---:B------:R-:W-:Y:S02]  /*b360*/  ISETP.GT.AND P1, PT, R4.reuse, 0x20, PT ;  /* 0x000000200400780c */ /* 0x040fe40003f24270 */
        /* <DEDUP_REMOVED lines=59> */
[----:B------:R-:W-:Y:S02]  /*b720*/  FMNMX.FTZ R0, R65, R0, !PT ;  /* 0x0000000041007209 */ /* 0x000fe40007810000 */
[----:B------:R-:W-:Y:S02]  /*b730*/  FSEL R59, R59, -INF , P5 ;  /* 0xff8000003b3b7808 */ /* 0x000fe40002800000 */
[----:B------:R-:W-:Y:S02]  /*b740*/  ISETP.GT.AND P5, PT, R4, 0x60, PT ;  /* 0x000000600400780c */ /* 0x000fe40003fa4270 */
        /* <DEDUP_REMOVED lines=15> */
[----:B------:R-:W-:Y:S02]  /*b840*/  P2R R30, PR, RZ, 0x1 ;  /* 0x00000001ff1e7803 */ /* 0x000fe40000000000 */
[----:B------:R-:W-:Y:S02]  /*b850*/  P2R R28, PR, RZ, 0x2 ;  /* 0x00000002ff1c7803 */ /* 0x000fe40000000000 */
[----:B------:R-:W-:Y:S02]  /*b860*/  FSEL R77, R77, -INF , P2 ;  /* 0xff8000004d4d7808 */ /* 0x000fe40001000000 */
[----:B------:R-:W-:Y:S02]  /*b870*/  P2R R26, PR, RZ, 0x4 ;  /* 0x00000004ff1a7803 */ /* 0x000fe40000000000 */
[----:B------:R-:W-:-:S02]  /*b880*/  ISETP.GT.AND P3, PT, R4, 0x70, PT ;  /* 0x000000700400780c */ /* 0x000fc40003f64270 */
[C---:B------:R-:W-:Y:S02]  /*b890*/  ISETP.GT.AND P4, PT, R4.reuse, 0x71, PT ;  /* 0x000000710400780c */ /* 0x040fe40003f84270 */
[C---:B------:R-:W-:Y:S02]  /*b8a0*/  ISETP.GT.AND P5, PT, R4.reuse, 0x78, PT ;  /* 0x000000780400780c */ /* 0x040fe40003fa4270 */
[C---:B------:R-:W-:Y:S02]  /*b8b0*/  ISETP.GT.AND P6, PT, R4.reuse, 0x79, PT ;  /* 0x000000790400780c */ /* 0x040fe40003fc4270 */
[C---:B------:R-:W-:Y:S02]  /*b8c0*/  ISETP.GT.AND P2, PT, R4.reuse, 0x58, PT ;  /* 0x000000580400780c */ /* 0x040fe40003f44270 */
[C---:B------:R-:W-:Y:S02]  /*b8d0*/  ISETP.GT.AND P1, PT, R4.reuse, 0x59, PT ;  /* 0x000000590400780c */ /* 0x040fe40003f24270 */
[----:B------:R-:W-:-:S02]  /*b8e0*/  ISETP.GT.AND P0, PT, R4, 0x60, PT ;  /* 0x000000600400780c */ /* 0x000fc40003f04270 */
[----:B------:R-:W-:Y:S02]  /*b8f0*/  FMNMX.FTZ R4, R9, R27, !PT ;  /* 0x0000001b09047209 */ /* 0x000fe40007810000 */
[----:B------:R-:W-:Y:S02]  /*b900*/  FMNMX.FTZ R0, R127, R0, !PT ;  /* 0x000000007f007209 */ /* 0x000fe40007810000 */
[----:B------:R-:W-:Y:S02]  /*b910*/  FMNMX.FTZ R4, R89, R4, !PT ;  /* 0x0000000459047209 */ /* 0x000fe40007810000 */
[----:B------:R-:W-:Y:S02]  /*b920*/  FSEL R129, R80, -INF , P3 ;  /* 0xff80000050817808 */ /* 0x000fe40001800000 */
[----:B------:R-:W-:Y:S02]  /*b930*/  FMNMX.FTZ R0, R77, R0, !PT ;  /* 0x000000004d007209 */ /* 0x000fe40007810000 */
[----:B------:R-:W-:-:S02]  /*b940*/  FMNMX.FTZ R4, R31, R4, !PT ;  /* 0x000000041f047209 */ /* 0x000fc40007810000 */
[----:B------:R-:W-:Y:S02]  /*b950*/  FSEL R131, R81, -INF , P4 ;  /* 0xff80000051837808 */ /* 0x000fe40002000000 */
        /* <DEDUP_REMOVED lines=8> */
[----:B------:R-:W-:Y:S02]  /*b9e0*/  FMNMX.FTZ R10, R85, R0, !PT ;  /* 0x00000000550a7209 */ /* 0x000fe40007810000 */
[----:B------:R-:W-:Y:S02]  /*b9f0*/  FMNMX.FTZ R4, R39, R4, !PT ;  /* 0x0000000427047209 */ /* 0x000fe40007810000 */
[----:B------:R-:W-:Y:S01]  /*ba00*/  FSEL R71, R71, -INF , P1 ;  /* 0xff80000047477808 */ /* 0x000fe20000800000 */
[----:B------:R-:W0:Y:S01]  /*ba10*/  SHFL.BFLY PT, R133, R10, 0x2, 0x1f ;  /* 0x0c401f000a857f89 */ /* 0x000e2200000e0000 */
[----:B------:R-:W-:-:S02]  /*ba20*/  FMNMX.FTZ R4, R101, R4, !PT ;  /* 0x0000000465047209 */ /* 0x000fc40007810000 */
[----:B------:R-:W-:Y:S02]  /*ba30*/  P2R R24, PR, RZ, 0x8 ;  /* 0x00000008ff187803 */ /* 0x000fe40000000000 */
[----:B------:R-:W-:Y:S02]  /*ba40*/  FMNMX.FTZ R4, R43, R4, !PT ;  /* 0x000000042b047209 */ /* 0x000fe40007810000 */
[----:B------:R-:W-:Y:S02]  /*ba50*/  FSEL R135, R74, -INF , P0 ;  /* 0xff8000004a877808 */ /* 0x000fe40000000000 */
[----:B------:R-:W-:Y:S02]  /*ba60*/  FMNMX.FTZ R4, R105, R4, !PT ;  /* 0x0000000469047209 */ /* 0x000fe40007810000 */
[----:B------:R-:W-:Y:S02]  /*ba70*/  ISETP.NE.AND P0, PT, R30, RZ, PT ;  /* 0x000000ff1e00720c */ /* 0x000fe40003f05270 */
[----:B------:R-:W-:-:S02]  /*ba80*/  FMNMX.FTZ R4, R47, R4, !PT ;  /* 0x000000042f047209 */ /* 0x000fc40007810000 */
[----:B------:R-:W-:Y:S02]  /*ba90*/  ISETP.NE.AND P1, PT, R28, RZ, PT ;  /* 0x000000ff1c00720c */ /* 0x000fe40003f25270 */
[----:B------:R-:W-:Y:S02]  /*baa0*/  FMNMX.FTZ R4, R109, R4, !PT ;  /* 0x000000046d047209 */ /* 0x000fe40007810000 */
[----:B------:R-:W-:Y:S02]  /*bab0*/  FSEL R75, R75, -INF , P0 ;  /* 0xff8000004b4b7808 */ /* 0x000fe40000000000 */
[----:B------:R-:W-:Y:S02]  /*bac0*/  FMNMX.FTZ R4, R51, R4, !PT ;  /* 0x0000000433047209 */ /* 0x000fe40007810000 */
[----:B------:R-:W-:Y:S02]  /*bad0*/  FSEL R83, R83, -INF , P4 ;  /* 0xff80000053537808 */ /* 0x000fe40002000000 */
[----:B0-----:R-:W-:-:S02]  /*bae0*/  FMNMX.FTZ R12, R10, R133, !PT ;  /* 0x000000850a0c7209 */ /* 0x001fc40007810000 */
[----:B------:R-:W-:Y:S02]  /*baf0*/  FMNMX.FTZ R4, R111, R4, !PT ;  /* 0x000000046f047209 */ /* 0x000fe40007810000 */
[----:B------:R-:W-:Y:S01]  /*bb00*/  FSEL R87, R87, -INF , P6 ;  /* 0xff80000057577808 */ /* 0x000fe20003000000 */
[----:B------:R-:W0:Y:S01]  /*bb10*/  SHFL.BFLY PT, R133, R12, 0x1, 0x1f ;  /* 0x0c201f000c857f89 */ /* 0x000e2200000e0000 */
[----:B------:R-:W-:Y:S02]  /*bb20*/  FMNMX.FTZ R4, R55, R4, !PT ;  /* 0x0000000437047209 */ /* 0x000fe40007810000 */
[----:B------:R-:W-:Y:S02]  /*bb30*/  ISETP.NE.AND P0, PT, R8, RZ, PT ;  /* 0x000000ff0800720c */ /* 0x000fe40003f05270 */
[----:B------:R-:W-:-:S04]  /*bb40*/  FMNMX.FTZ R4, R117, R4, !PT ;  /* 0x0000000475047209 */ /* 0x000fc80007810000 */
[----:B------:R-:W-:-:S04]  /*bb50*/  FMNMX.FTZ R4, R59, R4, !PT ;  /* 0x000000043b047209 */ /* 0x000fc80007810000 */
[----:B------:R-:W-:-:S04]  /*bb60*/  FMNMX.FTZ R4, R119, R4, !PT ;  /* 0x0000000477047209 */ /* 0x000fc80007810000 */
[----:B------:R-:W-:-:S04]  /*bb70*/  FMNMX.FTZ R4, R63, R4, !PT ;  /* 0x000000043f047209 */ /* 0x000fc80007810000 */
[----:B------:R-:W-:Y:S02]  /*bb80*/  FMNMX.FTZ R4, R123, R4, !PT ;  /* 0x000000047b047209 */ /* 0x000fe40007810000 */
[----:B0-----:R-:W-:Y:S02]  /*bb90*/  FMNMX.FTZ R0, R12, R133, !PT ;  /* 0x000000850c007209 */ /* 0x001fe40007810000 */
[----:B------:R-:W-:Y:S02]  /*bba0*/  FSEL R133, R70, -INF , P2 ;  /* 0xff80000046857808 */ /* 0x000fe40001000000 */
[----:B------:R-:W-:Y:S01]  /*bbb0*/  FMNMX.FTZ R4, R67, R4, !PT ;  /* 0x0000000443047209 */ /* 0x000fe20007810000 */
[----:B------:R-:W-:-:S01]  /*bbc0*/  FFMA.FTZ R6, R2, R0, -8 ;  /* 0xc100000002067423 */ /* 0x000fc20000010000 */
[----:B------:R-:W-:Y:S02]  /*bbd0*/  FSETP.NEU.FTZ.AND P3, PT, R0, -INF , PT ;  /* 0xff8000000000780b */ /* 0x000fe40003f7d000 */
[----:B------:R-:W-:-:S02]  /*bbe0*/  FMNMX.FTZ R4, R133, R4, !PT ;  /* 0x0000000485047209 */ /* 0x000fc40007810000 */
[----:B------:R-:W-:Y:S02]  /*bbf0*/  FSEL R6, R6, RZ, P3 ;  /* 0x000000ff06067208 */ /* 0x000fe40001800000 */
[----:B------:R-:W-:Y:S02]  /*bc00*/  FMNMX.FTZ R4, R71, R4, !PT ;  /* 0x0000000447047209 */ /* 0x000fe40007810000 */
[----:B------:R-:W-:Y:S01]  /*bc10*/  ISETP.NE.AND P3, PT, R24, RZ, PT ;  /* 0x000000ff1800720c */ /* 0x000fe20003f65270 */
[----:B------:R-:W-:-:S01]  /*bc20*/  FFMA.FTZ R24, R2, R37, -R6 ;  /* 0x0000002502187223 */ /* 0x000fc20000010806 */
[----:B------:R-:W-:Y:S01]  /*bc30*/  FMNMX.FTZ R4, R135, R4, !PT ;  /* 0x0000000487047209 */ /* 0x000fe20007810000 */
[----:B------:R-:W-:-:S01]  /*bc40*/  FFMA.FTZ R10, R2, R29, -R6 ;  /* 0x0000001d020a7223 */ /* 0x000fc20000010806 */
[----:B------:R-:W-:Y:S01]  /*bc50*/  ISETP.NE.AND P2, PT, R26, RZ, PT ;  /* 0x000000ff1a00720c */ /* 0x000fe20003f45270 */
[----:B------:R-:W-:-:S01]  /*bc60*/  FFMA.FTZ R29, R2, R45, -R6 ;  /* 0x0000002d021d7223 */ /* 0x000fc20000010806 */
[----:B------:R-:W-:Y:S01]  /*bc70*/  FSEL R37, R78, -INF , P1 ;  /* 0xff8000004e257808 */ /* 0x000fe20000800000 */
[----:B------:R-:W-:-:S01]  /*bc80*/  FFMA.FTZ R12, R2, R33, -R6 ;  /* 0x00000021020c7223 */ /* 0x000fc20000010806 */
[----:B------:R-:W-:Y:S01]  /*bc90*/  FMNMX.FTZ R4, R75, R4, !PT ;  /* 0x000000044b047209 */ /* 0x000fe20007810000 */
        /* <DEDUP_REMOVED lines=13> */
[C-C-:B------:R-:W-:Y:S01]  /*bd70*/  FFMA.FTZ R65, R2.reuse, R69, -R6.reuse ;  /* 0x0000004502417223 */ /* 0x140fe20000010806 */
        /* <DEDUP_REMOVED lines=13> */
[C-C-:B------:R-:W-:Y:S01]  /*be50*/  FFMA.FTZ R34, R2.reuse, R107, -R6.reuse ;  /* 0x0000006b02227223 */ /* 0x140fe20000010806 */
[----:B------:R-:W0:Y:S01]  /*be60*/  SHFL.BFLY PT, R91, R4, 0x2, 0x1f ;  /* 0x0c401f00045b7f89 */ /* 0x000e2200000e0000 */
[----:B------:R-:W-:-:S01]  /*be70*/  FFMA.FTZ R36, R2, R113, -R6 ;  /* 0x0000007102247223 */ /* 0x000fc20000010806 */
[C-C-:B------:R-:W-:Y:S01]  /*be80*/  FFMA.FTZ R61, R2.reuse, R61, -R6.reuse ;  /* 0x0000003d023d7223 */ /* 0x140fe20000010806 */
[----:B------:R-:W-:-:S01]  /*be90*/  FFMA.FTZ R38, R2, R115, -R6 ;  /* 0x0000007302267223 */ /* 0x000fc20000010806 */
[C-C-:B------:R-:W-:Y:S01]  /*bea0*/  FFMA.FTZ R40, R2.reuse, R121, -R6.reuse ;  /* 0x0000007902287223 */ /* 0x140fe20000010806 */
[----:B------:R-:W-:-:S01]  /*beb0*/  FFMA.FTZ R42, R2, R125, -R6 ;  /* 0x0000007d022a7223 */ /* 0x000fc20000010806 */
[C-C-:B------:R-:W-:Y:S01]  /*bec0*/  FFMA.FTZ R44, R2.reuse, R127, -R6.reuse ;  /* 0x0000007f022c7223 */ /* 0x140fe20000010806 */
[----:B------:R-:W-:-:S01]  /*bed0*/  FFMA.FTZ R46, R2, R129, -R6 ;  /* 0x00000081022e7223 */ /* 0x000fc20000010806 */
[C-C-:B------:R-:W-:Y:S01]  /*bee0*/  FFMA.FTZ R77, R2.reuse, R131, -R6.reuse ;  /* 0x00000083024d7223 */ /* 0x140fe20000010806 */
[----:B------:R-:W-:-:S01]  /*bef0*/  FFMA.FTZ R81, R2, R85, -R6 ;  /* 0x0000005502517223 */ /* 0x000fc20000010806 */
[----:B------:R-:W-:Y:S01]  /*bf00*/  MUFU.EX2 R5, R5 ;  /* 0x0000000500057308 */ /* 0x000fe20000000800 */
[----:B------:R-:W-:-:S07]  /*bf10*/  ISETP.NE.AND P2, PT, R90, RZ, PT ;  /* 0x000000ff5a00720c */ /* 0x000fce0003f45270 */
[----:B------:R-:W1:Y:S01]  /*bf20*/  MUFU.EX2 R8, R8 ;  /* 0x0000000800087308 */ /* 0x000e620000000800 */
[----:B0-----:R-:W-:-:S05]  /*bf30*/  FMNMX.FTZ R91, R4, R91, !PT ;  /* 0x0000005b045b7209 */ /* 0x001fca0007810000 */
[----:B------:R-:W-:Y:S02]  /*bf40*/  @!P2 VIADD R3, R3, 0x19c40 ;  /* 0x00019c400303a836 */ /* 0x000fe40000000000 */
[----:B------:R-:W-:Y:S01]  /*bf50*/  MUFU.EX2 R7, R7 ;  /* 0x0000000700077308 */ /* 0x000fe20000000800 */
[----:B------:R-:W0:Y:S02]  /*bf60*/  SHFL.BFLY PT, R4, R91, 0x1, 0x1f ;  /* 0x0c201f005b047f89 */ /* 0x000e2400000e0000 */
[----:B------:R-:W-:-:S05]  /*bf70*/  @!P2 PRMT R3, RZ, 0x654, R3 ;  /* 0x00000654ff03a816 */ /* 0x000fca0000000003 */
[----:B------:R-:W2:Y:S01]  /*bf80*/  MUFU.EX2 R10, R10 ;  /* 0x0000000a000a7308 */ /* 0x000ea20000000800 */
[----:B-1----:R-:W-:-:S01]  /*bf90*/  FADD.FTZ R70, R5, R8 ;  /* 0x0000000805467221 */ /* 0x002fc20000010000 */
[----:B------:R1:W-:Y:S06]  /*bfa0*/  @!P2 SYNCS.ARRIVE.TRANS64.RED.A1T0 RZ, [R3+URZ], RZ ;  /* 0x000000ff03ffa9a7 */ /* 0x0003ec000810043f */
[----:B------:R-:W-:Y:S08]  /*bfb0*/  MUFU.EX2 R11, R11 ;  /* 0x0000000b000b7308 */ /* 0x000ff00000000800 */
[----:B------:R-:W-:Y:S01]  /*bfc0*/  MUFU.EX2 R12, R12 ;  /* 0x0000000c000c7308 */ /* 0x000fe20000000800 */
[----:B--2---:R-:W-:-:S02]  /*bfd0*/  F2FP.SATFINITE.E4M3.F32.PACK_AB_MERGE_C R148, R10, R7, RZ ;  /* 0x000000070a94723e */ /* 0x004fc400048070ff */
[----:B0-----:R-:W-:Y:S02]  /*bfe0*/  FMNMX.FTZ R4, R91, R4, !PT ;  /* 0x000000045b047209 */ /* 0x001fe40007810000 */
[----:B------:R-:W-:Y:S02]  /*bff0*/  F2FP.SATFINITE.E4M3.F32.PACK_AB_MERGE_C R148, R8, R5, R148 ;  /* 0x000000050894723e */ /* 0x000fe40004807094 */
[----:B------:R-:W-:Y:S01]  /*c000*/  FSETP.NEU.FTZ.AND P1, PT, R4, -INF , PT ;  /* 0xff8000000400780b */ /* 0x000fe20003f3d000 */
[----:B------:R-:W-:-:S01]  /*c010*/  FFMA.FTZ R50, R2, R4, -8 ;  /* 0xc100000002327423 */ /* 0x000fc20000010004 */
[----:B------:R-:W-:Y:S04]  /*c020*/  MUFU.EX2 R13, R13 ;  /* 0x0000000d000d7308 */ /* 0x000fe80000000800 */
[----:B------:R-:W-:-:S02]  /*c030*/  FSEL R50, R50, RZ, P1 ;  /* 0x000000ff32327208 */ /* 0x000fc40000800000 */
[----:B------:R-:W-:Y:S02]  /*c040*/  ISETP.GE.AND P1, PT, R88, 0x81, PT ;  /* 0x000000815800780c */ /* 0x000fe40003f26270 */
[----:B------:R-:W0:Y:S01]  /*c050*/  MUFU.EX2 R24, R24 ;  /* 0x0000001800187308 */ /* 0x000e220000000800 */
        /* <DEDUP_REMOVED lines=8> */
[----:B------:R-:W-:-:S01]  /*c0e0*/  FFMA.FTZ R68, R2, R63, -R50 ;  /* 0x0000003f02447223 */ /* 0x000fc20000010832 */
[----:B------:R-:W-:Y:S01]  /*c0f0*/  FFMA.FTZ R85, R2, R39, -R50 ;  /* 0x0000002702557223 */ /* 0x000fe20000010832 */
[----:B------:R-:W-:-:S01]  /*c100*/  FADD.FTZ R89, R7, R70 ;  /* 0x0000004607597221 */ /* 0x000fc20000010000 */
[C-C-:B------:R-:W-:Y:S01]  /*c110*/  FFMA.FTZ R35, R2.reuse, R101, -R50.reuse ;  /* 0x0000006502237223 */ /* 0x140fe20000010832 */
[----:B------:R-:W-:-:S01]  /*c120*/  FFMA.FTZ R56, R2, R43, -R50 ;  /* 0x0000002b02387223 */ /* 0x000fc20000010832 */
[----:B------:R-:W-:Y:S01]  /*c130*/  FFMA.FTZ R43, R2, R105, -R50 ;  /* 0x00000069022b7223 */ /* 0x000fe20000010832 */
[----:B------:R-:W-:-:S01]  /*c140*/  FADD.FTZ R72, R10, R89 ;  /* 0x000000590a487221 */ /* 0x000fc20000010000 */
[----:B------:R-:W2:Y:S01]  /*c150*/  MUFU.EX2 R9, R9 ;  /* 0x0000000900097308 */ /* 0x000ea20000000800 */
[----:B------:R-:W-:-:S01]  /*c160*/  FFMA.FTZ R64, R2, R47, -R50 ;  /* 0x0000002f02407223 */ /* 0x000fc20000010832 */
[C-C-:B------:R-:W-:Y:S01]  /*c170*/  FFMA.FTZ R39, R2.reuse, R109, -R50.reuse ;  /* 0x0000006d02277223 */ /* 0x140fe20000010832 */
[----:B------:R-:W-:-:S01]  /*c180*/  FFMA.FTZ R60, R2, R51, -R50 ;  /* 0x00000033023c7223 */ /* 0x000fc20000010832 */
[C-C-:B------:R-:W-:Y:S01]  /*c190*/  FFMA.FTZ R51, R2.reuse, R111, -R50.reuse ;  /* 0x0000006f02337223 */ /* 0x140fe20000010832 */
[----:B------:R-:W-:-:S01]  /*c1a0*/  FFMA.FTZ R66, R2, R55, -R50 ;  /* 0x0000003702427223 */ /* 0x000fc20000010832 */
[C-C-:B------:R-:W-:Y:S01]  /*c1b0*/  FFMA.FTZ R47, R2.reuse, R117, -R50.reuse ;  /* 0x00000075022f7223 */ /* 0x140fe20000010832 */
[----:B------:R-:W-:-:S01]  /*c1c0*/  FFMA.FTZ R62, R2, R59, -R50 ;  /* 0x0000003b023e7223 */ /* 0x000fc20000010832 */
[----:B------:R-:W3:Y:S01]  /*c1d0*/  MUFU.EX2 R54, R54 ;  /* 0x0000003600367308 */ /* 0x000ee20000000800 */
[----:B------:R-:W-:-:S01]  /*c1e0*/  FFMA.FTZ R59, R2, R119, -R50 ;  /* 0x00000077023b7223 */ /* 0x000fc20000010832 */
[----:B0-----:R-:W-:Y:S01]  /*c1f0*/  F2FP.SATFINITE.E4M3.F32.PACK_AB_MERGE_C R150, R24, R13, RZ ;  /* 0x0000000d1896723e */ /* 0x001fe200048070ff */
[----:B------:R-:W-:-:S01]  /*c200*/  FFMA.FTZ R55, R2, R123, -R50 ;  /* 0x0000007b02377223 */ /* 0x000fc20000010832 */
[C-C-:B-1----:R-:W-:Y:S01]  /*c210*/  FFMA.FTZ R3, R2.reuse, R133, -R50.reuse ;  /* 0x0000008502037223 */ /* 0x142fe20000010832 */
[----:B------:R-:W-:-:S01]  /*c220*/  FFMA.FTZ R135, R2, R135, -R50 ;  /* 0x0000008702877223 */ /* 0x000fc20000010832 */
[----:B------:R-:W-:Y:S01]  /*c230*/  FFMA.FTZ R75, R2, R75, -R50 ;  /* 0x0000004b024b7223 */ /* 0x000fe20000010832 */
[----:B------:R-:W-:Y:S01]  /*c240*/  F2FP.SATFINITE.E4M3.F32.PACK_AB_MERGE_C R150, R12, R11, R150 ;  /* 0x0000000b0c96723e */ /* 0x000fe20004807096 */
[----:B------:R-:W0:Y:S01]  /*c250*/  MUFU.EX2 R31, R31 ;  /* 0x0000001f001f7308 */ /* 0x000e220000000800 */
[----:B--2---:R-:W-:-:S01]  /*c260*/  FADD.FTZ R63, R6, R9 ;  /* 0x00000009063f7221 */ /* 0x004fc20000010000 */
[C-C-:B------:R-:W-:Y:S01]  /*c270*/  FFMA.FTZ R79, R2.reuse, R79, -R50.reuse ;  /* 0x0000004f024f7223 */ /* 0x140fe20000010832 */
[----:B------:R-:W-:-:S01]  /*c280*/  FFMA.FTZ R45, R2, R45, -R50 ;  /* 0x0000002d022d7223 */ /* 0x000fc20000010832 */
[C-C-:B------:R-:W-:Y:S01]  /*c290*/  FFMA.FTZ R83, R2.reuse, R83, -R50.reuse ;  /* 0x0000005302537223 */ /* 0x140fe20000010832 */
[----:B------:R-:W-:-:S03]  /*c2a0*/  FFMA.FTZ R49, R2, R49, -R50 ;  /* 0x0000003102317223 */ /* 0x000fc60000010832 */
[----:B------:R-:W1:Y:S01]  /*c2b0*/  MUFU.EX2 R27, R27 ;  /* 0x0000001b001b7308 */ /* 0x000e620000000800 */
[----:B---3--:R-:W-:-:S01]  /*c2c0*/  FADD.FTZ R70, R54, R63 ;  /* 0x0000003f36467221 */ /* 0x008fc20000010000 */
[----:B------:R-:W-:-:S04]  /*c2d0*/  FADD.FTZ R63, R11, R72 ;  /* 0x000000480b3f7221 */ /* 0x000fc80000010000 */
[----:B------:R-:W-:Y:S02]  /*c2e0*/  FADD.FTZ R72, R12, R63 ;  /* 0x0000003f0c487221 */ /* 0x000fe40000010000 */
[----:B------:R-:W2:Y:S01]  /*c2f0*/  MUFU.EX2 R52, R52 ;  /* 0x0000003400347308 */ /* 0x000ea20000000800 */
[----:B0-----:R-:W-:-:S01]  /*c300*/  FADD.FTZ R74, R31, R70 ;  /* 0x000000461f4a7221 */ /* 0x001fc20000010000 */
[----:B------:R-:W-:Y:S01]  /*c310*/  FFMA.FTZ R70, R2, R67, -R50 ;  /* 0x0000004302467223 */ /* 0x000fe20000010832 */
[----:B------:R-:W-:-:S01]  /*c320*/  FADD.FTZ R63, R13, R72 ;  /* 0x000000480d3f7221 */ /* 0x000fc20000010000 */
[----:B------:R-:W-:Y:S01]  /*c330*/  FFMA.FTZ R72, R2, R71, -R50 ;  /* 0x0000004702487223 */ /* 0x000fe20000010832 */
[----:B------:R-:W-:Y:S02]  /*c340*/  F2FP.SATFINITE.E4M3.F32.PACK_AB_MERGE_C R149, R31, R54, RZ ;  /* 0x000000361f95723e */ /* 0x000fe400048070ff */
[----:B------:R-:W-:Y:S01]  /*c350*/  FADD.FTZ R76, R24, R63 ;  /* 0x0000003f184c7221 */ /* 0x000fe20000010000 */
[----:B------:R-:W0:Y:S01]  /*c360*/  MUFU.EX2 R58, R58 ;  /* 0x0000003a003a7308 */ /* 0x000e220000000800 */
[----:B-1----:R-:W-:-:S01]  /*c370*/  FADD.FTZ R67, R27, R74 ;  /* 0x0000004a1b437221 */ /* 0x002fc20000010000 */
[C-C-:B------:R-:W-:Y:S01]  /*c380*/  FFMA.FTZ R63, R2.reuse, R37, -R50.reuse ;  /* 0x00000025023f7223 */ /* 0x140fe20000010832 */
[----:B------:R-:W-:-:S01]  /*c390*/  FFMA.FTZ R50, R2, R87, -R50 ;  /* 0x0000005702327223 */ /* 0x000fc20000010832 */
[----:B------:R-:W-:-:S04]  /*c3a0*/  F2FP.SATFINITE.E4M3.F32.PACK_AB_MERGE_C R149, R9, R6, R149 ;  /* 0x000000060995723e */ /* 0x000fc80004807095 */
[----:B------:R-:W1:Y:S01]  /*c3b0*/  MUFU.EX2 R85, R85 ;  /* 0x0000005500557308 */ /* 0x000e620000000800 */
[----:B--2---:R-:W-:-:S07]  /*c3c0*/  FADD.FTZ R67, R52, R67 ;  /* 0x0000004334437221 */ /* 0x004fce0000010000 */
[----:B------:R-:W2:Y:S01]  /*c3d0*/  MUFU.EX2 R25, R25 ;  /* 0x0000001900197308 */ /* 0x000ea20000000800 */
[----:B0-----:R-:W-:-:S07]  /*c3e0*/  FADD.FTZ R74, R58, R67 ;  /* 0x000000433a4a7221 */ /* 0x001fce0000010000 */
[----:B------:R-:W0:Y:S01]  /*c3f0*/  MUFU.EX2 R35, R35 ;  /* 0x0000002300237308 */ /* 0x000e220000000800 */
[----:B-1----:R-:W-:-:S01]  /*c400*/  FADD.FTZ R74, R85, R74 ;  /* 0x0000004a554a7221 */ /* 0x002fc20000010000 */
[----:B------:R-:W-:-:S04]  /*c410*/  F2FP.SATFINITE.E4M3.F32.PACK_AB_MERGE_C R151, R85, R58, RZ ;  /* 0x0000003a5597723e */ /* 0x000fc800048070ff */
[----:B------:R-:W-:Y:S02]  /*c420*/  F2FP.SATFINITE.E4M3.F32.PACK_AB_MERGE_C R151, R52, R27, R151 ;  /* 0x0000001b3497723e */ /* 0x000fe40004807097 */
[----:B------:R-:W1:Y:S01]  /*c430*/  MUFU.EX2 R26, R26 ;  /* 0x0000001a001a7308 */ /* 0x000e620000000800 */
[----:B--2---:R-:W-:-:S07]  /*c440*/  FADD.FTZ R67, R25, R76 ;  /* 0x0000004c19437221 */ /* 0x004fce0000010000 */
[----:B------:R-:W2:Y:S01]  /*c450*/  MUFU.EX2 R56, R56 ;  /* 0x0000003800387308 */ /* 0x000ea20000000800 */
[----:B0-----:R-:W-:-:S07]  /*c460*/  FADD.FTZ R37, R35, R74 ;  /* 0x0000004a23257221 */ /* 0x001fce0000010000 */
[----:B------:R-:W0:Y:S01]  /*c470*/  MUFU.EX2 R28, R28 ;  /* 0x0000001c001c7308 */ /* 0x000e220000000800 */
[----:B-1----:R-:W-:-:S07]  /*c480*/  FADD.FTZ R67, R26, R67 ;  /* 0x000000431a437221 */ /* 0x002fce0000010000 */
[----:B------:R-:W1:Y:S01]  /*c490*/  MUFU.EX2 R43, R43 ;  /* 0x0000002b002b7308 */ /* 0x000e620000000800 */
[----:B--2---:R-:W-:-:S07]  /*c4a0*/  FADD.FTZ R74, R56, R37 ;  /* 0x00000025384a7221 */ /* 0x004fce0000010000 */
        /* <DEDUP_REMOVED lines=9> */
[----:B0-----:R-:W-:-:S01]  /*c540*/  FADD.FTZ R74, R64, R67 ;  /* 0x00000043404a7221 */ /* 0x001fc20000010000 */
[----:B------:R-:W-:-:S04]  /*c550*/  F2FP.SATFINITE.E4M3.F32.PACK_AB_MERGE_C R137, R64, R43, RZ ;  /* 0x0000002b4089723e */ /* 0x000fc800048070ff */
[----:B------:R-:W-:Y:S02]  /*c560*/  F2FP.SATFINITE.E4M3.F32.PACK_AB_MERGE_C R137, R56, R35, R137 ;  /* 0x000000233889723e */ /* 0x000fe40004807089 */
        /* <DEDUP_REMOVED lines=13> */
[C---:B-1----:R-:W-:Y:S01]  /*c640*/  F2FP.SATFINITE.E4M3.F32.PACK_AB_MERGE_C R138, R41.reuse, R32, RZ ;  /* 0x00000020298a723e */ /* 0x042fe200048070ff */
[----:B------:R-:W-:-:S03]  /*c650*/  FADD.FTZ R41, R41, R74 ;  /* 0x0000004a29297221 */ /* 0x000fc60000010000 */
[----:B------:R-:W-:-:S03]  /*c660*/  F2FP.SATFINITE.E4M3.F32.PACK_AB_MERGE_C R138, R33, R30, R138 ;  /* 0x0000001e218a723e */ /* 0x000fc6000480708a */
[----:B------:R-:W1:Y:S01]  /*c670*/  MUFU.EX2 R47, R47 ;  /* 0x0000002f002f7308 */ /* 0x000e620000000800 */
[----:B--2---:R-:W-:-:S01]  /*c680*/  FADD.FTZ R24, R66, R13 ;  /* 0x0000000d42187221 */ /* 0x004fc20000010000 */
[----:B------:R-:W-:-:S04]  /*c690*/  F2FP.SATFINITE.E4M3.F32.PACK_AB_MERGE_C R139, R66, R51, RZ ;  /* 0x00000033428b723e */ /* 0x000fc800048070ff */
[----:B------:R-:W-:Y:S02]  /*c6a0*/  F2FP.SATFINITE.E4M3.F32.PACK_AB_MERGE_C R139, R60, R39, R139 ;  /* 0x000000273c8b723e */ /* 0x000fe4000480708b */
        /* <DEDUP_REMOVED lines=13> */
[C---:B0-----:R-:W-:Y:S01]  /*c780*/  F2FP.SATFINITE.E4M3.F32.PACK_AB_MERGE_C R140, R61.reuse, R36, RZ ;  /* 0x000000243d8c723e */ /* 0x041fe200048070ff */
[----:B------:R-:W-:-:S03]  /*c790*/  FADD.FTZ R61, R61, R32 ;  /* 0x000000203d3d7221 */ /* 0x000fc60000010000 */
[----:B------:R-:W-:-:S03]  /*c7a0*/  F2FP.SATFINITE.E4M3.F32.PACK_AB_MERGE_C R140, R53, R34, R140 ;  /* 0x00000022358c723e */ /* 0x000fc6000480708c */
[----:B------:R-:W0:Y:S01]  /*c7b0*/  MUFU.EX2 R55, R55 ;  /* 0x0000003700377308 */ /* 0x000e220000000800 */
[C---:B-1----:R-:W-:Y:S01]  /*c7c0*/  F2FP.SATFINITE.E4M3.F32.PACK_AB_MERGE_C R59, R68.reuse, R59, RZ ;  /* 0x0000003b443b723e */ /* 0x042fe200048070ff */
[----:B------:R-:W-:-:S03]  /*c7d0*/  FADD.FTZ R68, R68, R5 ;  /* 0x0000000544447221 */ /* 0x000fc60000010000 */
[----:B------:R-:W-:-:S03]  /*c7e0*/  F2FP.SATFINITE.E4M3.F32.PACK_AB_MERGE_C R141, R62, R47, R59 ;  /* 0x0000002f3e8d723e */ /* 0x000fc6000480703b */
[----:B------:R-:W1:Y:S01]  /*c7f0*/  MUFU.EX2 R57, R57 ;  /* 0x0000003900397308 */ /* 0x000e620000000800 */
[----:B--2---:R-:W-:-:S07]  /*c800*/  FADD.FTZ R8, R38, R61 ;  /* 0x0000003d26087221 */ /* 0x004fce0000010000 */
[----:B------:R-:W2:Y:S01]  /*c810*/  MUFU.EX2 R70, R70 ;  /* 0x0000004600467308 */ /* 0x000ea20000000800 */
[----:B0-----:R-:W-:-:S07]  /*c820*/  FADD.FTZ R5, R55, R68 ;  /* 0x0000004437057221 */ /* 0x001fce0000010000 */
[----:B------:R-:W-:Y:S01]  /*c830*/  MUFU.EX2 R40, R40 ;  /* 0x0000002800287308 */ /* 0x000fe20000000800 */
[----:B-1----:R-:W-:-:S07]  /*c840*/  FADD.FTZ R11, R57, R8 ;  /* 0x00000008390b7221 */ /* 0x002fce0000010000 */
[----:B------:R-:W0:Y:S01]  /*c850*/  MUFU.EX2 R65, R65 ;  /* 0x0000004100417308 */ /* 0x000e220000000800 */
[----:B--2---:R-:W-:-:S07]  /*c860*/  FADD.FTZ R12, R70, R5 ;  /* 0x00000005460c7221 */ /* 0x004fce0000010000 */
[----:B------:R-:W1:Y:S08]  /*c870*/  MUFU.EX2 R3, R3 ;  /* 0x0000000300037308 */ /* 0x000e700000000800 */
[----:B------:R-:W2:Y:S01]  /*c880*/  MUFU.EX2 R72, R72 ;  /* 0x0000004800487308 */ /* 0x000ea20000000800 */
[----:B0-----:R-:W-:Y:S01]  /*c890*/  F2FP.SATFINITE.E4M3.F32.PACK_AB_MERGE_C R142, R65, R40, RZ ;  /* 0x00000028418e723e */ /* 0x001fe200048070ff */
[----:B------:R-:W-:-:S03]  /*c8a0*/  FADD.FTZ R40, R40, R11 ;  /* 0x0000000b28287221 */ /* 0x000fc60000010000 */
[----:B------:R-:W-:Y:S01]  /*c8b0*/  F2FP.SATFINITE.E4M3.F32.PACK_AB_MERGE_C R142, R57, R38, R142 ;  /* 0x00000026398e723e */ /* 0x000fe2000480708e */
[----:B------:R-:W-:-:S02]  /*c8c0*/  FADD.FTZ R65, R65, R40 ;  /* 0x0000002841417221 */ /* 0x000fc40000010000 */
[----:B------:R-:W-:Y:S01]  /*c8d0*/  MUFU.EX2 R44, R44 ;  /* 0x0000002c002c7308 */ /* 0x000fe20000000800 */
[----:B-1----:R-:W-:-:S07]  /*c8e0*/  FADD.FTZ R5, R3, R12 ;  /* 0x0000000c03057221 */ /* 0x002fce0000010000 */
[----:B------:R-:W0:Y:S01]  /*c8f0*/  MUFU.EX2 R73, R73 ;  /* 0x0000004900497308 */ /* 0x000e220000000800 */
[C---:B--2---:R-:W-:Y:S01]  /*c900*/  F2FP.SATFINITE.E4M3.F32.PACK_AB_MERGE_C R11, R72.reuse, R3, RZ ;  /* 0x00000003480b723e */ /* 0x044fe200048070ff */
[----:B------:R-:W-:-:S03]  /*c910*/  FADD.FTZ R72, R72, R5 ;  /* 0x0000000548487221 */ /* 0x000fc60000010000 */
[----:B------:R-:W-:-:S03]  /*c920*/  F2FP.SATFINITE.E4M3.F32.PACK_AB_MERGE_C R143, R70, R55, R11 ;  /* 0x00000037468f723e */ /* 0x000fc6000480700b */
[----:B------:R-:W1:Y:S08]  /*c930*/  MUFU.EX2 R42, R42 ;  /* 0x0000002a002a7308 */ /* 0x000e700000000800 */
[----:B------:R2:W3:Y:S01]  /*c940*/  MUFU.EX2 R37, R135 ;  /* 0x0000008700257308 */ /* 0x0004e20000000800 */
[----:B0-----:R-:W-:-:S07]  /*c950*/  F2FP.SATFINITE.E4M3.F32.PACK_AB_MERGE_C R144, R73, R44, RZ ;  /* 0x0000002c4990723e */ /* 0x001fce00048070ff */
[----:B------:R-:W0:Y:S01]  /*c960*/  MUFU.EX2 R69, R69 ;  /* 0x0000004500457308 */ /* 0x000e220000000800 */
[----:B-1----:R-:W-:-:S01]  /*c970*/  FADD.FTZ R12, R42, R65 ;  /* 0x000000412a0c7221 */ /* 0x002fc20000010000 */
[----:B--2---:R-:W-:-:S04]  /*c980*/  IMAD.MOV.U32 R135, RZ, RZ, RZ ;  /* 0x000000ffff877224 */ /* 0x004fc800078e00ff */
[----:B------:R-:W-:Y:S02]  /*c990*/  IMAD.MOV.U32 R134, RZ, RZ, R135 ;  /* 0x000000ffff867224 */ /* 0x000fe400078e0087 */
[----:B------:R-:W1:Y:S01]  /*c9a0*/  MUFU.EX2 R10, R75 ;  /* 0x0000004b000a7308 */ /* 0x000e620000000800 */
[----:B---3--:R-:W-:-:S01]  /*c9b0*/  FADD.FTZ R3, R37, R72 ;  /* 0x0000004825037221 */ /* 0x008fc20000010000 */
[--C-:B------:R-:W-:Y:S02]  /*c9c0*/  IMAD.MOV.U32 R133, RZ, RZ, R135.reuse ;  /* 0x000000ffff857224 */ /* 0x100fe400078e0087 */
[--C-:B------:R-:W-:Y:S02]  /*c9d0*/  IMAD.MOV.U32 R132, RZ, RZ, R135.reuse ;  /* 0x000000ffff847224 */ /* 0x100fe400078e0087 */
[--C-:B------:R-:W-:Y:S02]  /*c9e0*/  IMAD.MOV.U32 R131, RZ, RZ, R135.reuse ;  /* 0x000000ffff837224 */ /* 0x100fe400078e0087 */
[----:B------:R-:W2:Y:S01]  /*c9f0*/  MUFU.EX2 R7, R63 ;  /* 0x0000003f00077308 */ /* 0x000ea20000000800 */
[C---:B0-----:R-:W-:Y:S01]  /*ca00*/  F2FP.SATFINITE.E4M3.F32.PACK_AB_MERGE_C R144, R69.reuse, R42, R144 ;  /* 0x0000002a4590723e */ /* 0x041fe20004807090 */
[----:B------:R-:W-:Y:S01]  /*ca10*/  FADD.FTZ R69, R69, R12 ;  /* 0x0000000c45457221 */ /* 0x000fe20000010000 */
[----:B------:R-:W-:-:S02]  /*ca20*/  IMAD.MOV.U32 R130, RZ, RZ, R135 ;  /* 0x000000ffff827224 */ /* 0x000fc400078e0087 */
[----:B------:R-:W-:Y:S02]  /*ca30*/  IMAD.MOV.U32 R129, RZ, RZ, R135 ;  /* 0x000000ffff817224 */ /* 0x000fe400078e0087 */
[----:B------:R-:W-:-:S01]  /*ca40*/  FADD.FTZ R44, R44, R69 ;  /* 0x000000452c2c7221 */ /* 0x000fc20000010000 */
[----:B------:R-:W-:Y:S01]  /*ca50*/  IMAD.MOV.U32 R128, RZ, RZ, R135 ;  /* 0x000000ffff807224 */ /* 0x000fe200078e0087 */
[----:B------:R-:W0:Y:S01]  /*ca60*/  MUFU.EX2 R24, R79 ;  /* 0x0000004f00187308 */ /* 0x000e220000000800 */
[----:B-1----:R-:W-:-:S01]  /*ca70*/  FADD.FTZ R6, R10, R3 ;  /* 0x000000030a067221 */ /* 0x002fc20000010000 */
[----:B------:R-:W-:Y:S01]  /*ca80*/  FADD.FTZ R73, R73, R44 ;  /* 0x0000002c49497221 */ /* 0x000fe20000010000 */
[--C-:B------:R-:W-:Y:S02]  /*ca90*/  IMAD.MOV.U32 R127, RZ, RZ, R135.reuse ;  /* 0x000000ffff7f7224 */ /* 0x100fe400078e0087 */
[--C-:B------:R-:W-:Y:S02]  /*caa0*/  IMAD.MOV.U32 R126, RZ, RZ, R135.reuse ;  /* 0x000000ffff7e7224 */ /* 0x100fe400078e0087 */
[----:B------:R-:W-:Y:S01]  /*cab0*/  IMAD.MOV.U32 R125, RZ, RZ, R135 ;  /* 0x000000ffff7d7224 */ /* 0x000fe200078e0087 */
[----:B------:R-:W-:Y:S01]  /*cac0*/  MUFU.EX2 R48, R48 ;  /* 0x0000003000307308 */ /* 0x000fe20000000800 */
[----:B--2---:R-:W-:-:S01]  /*cad0*/  FADD.FTZ R3, R7, R6 ;  /* 0x0000000607037221 */ /* 0x004fc20000010000 */
[----:B------:R-:W-:-:S02]  /*cae0*/  IMAD.MOV.U32 R124, RZ, RZ, R135 ;  /* 0x000000ffff7c7224 */ /* 0x000fc400078e0087 */
[--C-:B------:R-:W-:Y:S02]  /*caf0*/  IMAD.MOV.U32 R123, RZ, RZ, R135.reuse ;  /* 0x000000ffff7b7224 */ /* 0x100fe400078e0087 */
[----:B------:R-:W-:Y:S02]  /*cb00*/  IMAD.MOV.U32 R122, RZ, RZ, R135 ;  /* 0x000000ffff7a7224 */ /* 0x000fe400078e0087 */
[----:B------:R-:W1:Y:S01]  /*cb10*/  MUFU.EX2 R81, R81 ;  /* 0x0000005100517308 */ /* 0x000e620000000800 */
[C---:B0-----:R-:W-:Y:S01]  /*cb20*/  F2FP.SATFINITE.E4M3.F32.PACK_AB_MERGE_C R7, R24.reuse, R7, RZ ;  /* 0x000000071807723e */ /* 0x041fe200048070ff */
[----:B------:R-:W-:Y:S01]  /*cb30*/  FADD.FTZ R24, R24, R3 ;  /* 0x0000000318187221 */ /* 0x000fe20000010000 */
[----:B------:R-:W-:Y:S02]  /*cb40*/  IMAD.MOV.U32 R121, RZ, RZ, R135 ;  /* 0x000000ffff797224 */ /* 0x000fe400078e0087 */
[----:B------:R-:W-:Y:S01]  /*cb50*/  F2FP.SATFINITE.E4M3.F32.PACK_AB_MERGE_C R145, R10, R37, R7 ;  /* 0x000000250a91723e */ /* 0x000fe20004807007 */
[----:B------:R-:W-:-:S02]  /*cb60*/  IMAD.MOV.U32 R120, RZ, RZ, R135 ;  /* 0x000000ffff787224 */ /* 0x000fc400078e0087 */
[----:B------:R-:W0:Y:S01]  /*cb70*/  MUFU.EX2 R46, R46 ;  /* 0x0000002e002e7308 */ /* 0x000e220000000800 */
[--C-:B------:R-:W-:Y:S02]  /*cb80*/  IMAD.MOV.U32 R119, RZ, RZ, R135.reuse ;  /* 0x000000ffff777224 */ /* 0x100fe400078e0087 */
[--C-:B------:R-:W-:Y:S02]  /*cb90*/  IMAD.MOV.U32 R118, RZ, RZ, R135.reuse ;  /* 0x000000ffff767224 */ /* 0x100fe400078e0087 */
[--C-:B------:R-:W-:Y:S02]  /*cba0*/  IMAD.MOV.U32 R117, RZ, RZ, R135.reuse ;  /* 0x000000ffff757224 */ /* 0x100fe400078e0087 */
[--C-:B------:R-:W-:Y:S01]  /*cbb0*/  IMAD.MOV.U32 R116, RZ, RZ, R135.reuse ;  /* 0x000000ffff747224 */ /* 0x100fe200078e0087 */
[----:B------:R-:W2:Y:S01]  /*cbc0*/  MUFU.EX2 R45, R45 ;  /* 0x0000002d002d7308 */ /* 0x000ea20000000800 */
[----:B-1----:R-:W-:Y:S01]  /*cbd0*/  F2FP.SATFINITE.E4M3.F32.PACK_AB_MERGE_C R5, R81, R48, RZ ;  /* 0x000000305105723e */ /* 0x002fe200048070ff */
[----:B------:R-:W-:-:S02]  /*cbe0*/  IMAD.MOV.U32 R115, RZ, RZ, R135 ;  /* 0x000000ffff737224 */ /* 0x000fc400078e0087 */
[--C-:B------:R-:W-:Y:S02]  /*cbf0*/  IMAD.MOV.U32 R114, RZ, RZ, R135.reuse ;  /* 0x000000ffff727224 */ /* 0x100fe400078e0087 */
[----:B------:R-:W-:Y:S02]  /*cc00*/  IMAD.MOV.U32 R113, RZ, RZ, R135 ;  /* 0x000000ffff717224 */ /* 0x000fe400078e0087 */
[----:B------:R-:W1:Y:S01]  /*cc10*/  MUFU.EX2 R77, R77 ;  /* 0x0000004d004d7308 */ /* 0x000e620000000800 */
[----:B0-----:R-:W-:-:S01]  /*cc20*/  FADD.FTZ R6, R46, R73 ;  /* 0x000000492e067221 */ /* 0x001fc20000010000 */
[--C-:B------:R-:W-:Y:S02]  /*cc30*/  IMAD.MOV.U32 R112, RZ, RZ, R135.reuse ;  /* 0x000000ffff707224 */ /* 0x100fe400078e0087 */
[--C-:B------:R-:W-:Y:S02]  /*cc40*/  IMAD.MOV.U32 R111, RZ, RZ, R135.reuse ;  /* 0x000000ffff6f7224 */ /* 0x100fe400078e0087 */
[----:B------:R-:W-:-:S02]  /*cc50*/  IMAD.MOV.U32 R110, RZ, RZ, R135 ;  /* 0x000000ffff6e7224 */ /* 0x000fc400078e0087 */
[----:B------:R-:W0:Y:S01]  /*cc60*/  MUFU.EX2 R8, R83 ;  /* 0x0000005300087308 */ /* 0x000e220000000800 */
[----:B--2---:R-:W-:-:S01]  /*cc70*/  FADD.FTZ R3, R45, R24 ;  /* 0x000000182d037221 */ /* 0x004fc20000010000 */
[--C-:B------:R-:W-:Y:S02]  /*cc80*/  IMAD.MOV.U32 R109, RZ, RZ, R135.reuse ;  /* 0x000000ffff6d7224 */ /* 0x100fe400078e0087 */
[--C-:B------:R-:W-:Y:S02]  /*cc90*/  IMAD.MOV.U32 R108, RZ, RZ, R135.reuse ;  /* 0x000000ffff6c7224 */ /* 0x100fe400078e0087 */
[----:B------:R-:W-:Y:S02]  /*cca0*/  IMAD.MOV.U32 R107, RZ, RZ, R135 ;  /* 0x000000ffff6b7224 */ /* 0x000fe400078e0087 */
[----:B------:R-:W2:Y:S01]  /*ccb0*/  MUFU.EX2 R49, R49 ;  /* 0x0000003100317308 */ /* 0x000ea20000000800 */
[C---:B-1----:R-:W-:Y:S01]  /*ccc0*/  F2FP.SATFINITE.E4M3.F32.PACK_AB_MERGE_C R146, R77.reuse, R46, R5 ;  /* 0x0000002e4d92723e */ /* 0x042fe20004807005 */
[----:B------:R-:W-:Y:S01]  /*ccd0*/  FADD.FTZ R77, R77, R6 ;  /* 0x000000064d4d7221 */ /* 0x000fe20000010000 */
[----:B------:R-:W-:-:S02]  /*cce0*/  IMAD.MOV.U32 R106, RZ, RZ, R135 ;  /* 0x000000ffff6a7224 */ /* 0x000fc400078e0087 */
[----:B------:R-:W-:Y:S02]  /*ccf0*/  IMAD.MOV.U32 R105, RZ, RZ, R135 ;  /* 0x000000ffff697224 */ /* 0x000fe400078e0087 */
[----:B------:R-:W-:-:S01]  /*cd00*/  FADD.FTZ R48, R48, R77 ;  /* 0x0000004d30307221 */ /* 0x000fc20000010000 */
[----:B------:R-:W-:Y:S01]  /*cd10*/  IMAD.MOV.U32 R104, RZ, RZ, R135 ;  /* 0x000000ffff687224 */ /* 0x000fe200078e0087 */
[----:B------:R-:W1:Y:S01]  /*cd20*/  MUFU.EX2 R50, R50 ;  /* 0x0000003200327308 */ /* 0x000e620000000800 */
[----:B0-----:R-:W-:-:S01]  /*cd30*/  FADD.FTZ R6, R8, R3 ;  /* 0x0000000308067221 */ /* 0x001fc20000010000 */
[--C-:B------:R-:W-:Y:S02]  /*cd40*/  IMAD.MOV.U32 R103, RZ, RZ, R135.reuse ;  /* 0x000000ffff677224 */ /* 0x100fe400078e0087 */
[--C-:B------:R-:W-:Y:S02]  /*cd50*/  IMAD.MOV.U32 R102, RZ, RZ, R135.reuse ;  /* 0x000000ffff667224 */ /* 0x100fe400078e0087 */
[----:B------:R-:W-:-:S02]  /*cd60*/  IMAD.MOV.U32 R101, RZ, RZ, R135 ;  /* 0x000000ffff657224 */ /* 0x000fc400078e0087 */
[----:B------:R-:W-:Y:S02]  /*cd70*/  IMAD.MOV.U32 R100, RZ, RZ, R135 ;  /* 0x000000ffff647224 */ /* 0x000fe400078e0087 */
[----:B--2---:R-:W-:Y:S01]  /*cd80*/  FADD.FTZ R7, R49, R6 ;  /* 0x0000000631077221 */ /* 0x004fe20000010000 */
[----:B------:R-:W-:-:S01]  /*cd90*/  FADD.FTZ R6, R81, R48 ;  /* 0x0000003051067221 */ /* 0x000fc20000010000 */
[--C-:B------:R-:W-:Y:S02]  /*cda0*/  IMAD.MOV.U32 R99, RZ, RZ, R135.reuse ;  /* 0x000000ffff637224 */ /* 0x100fe400078e0087 */
[--C-:B------:R-:W-:Y:S02]  /*cdb0*/  IMAD.MOV.U32 R98, RZ, RZ, R135.reuse ;  /* 0x000000ffff627224 */ /* 0x100fe400078e0087 */
[----:B------:R-:W-:Y:S01]  /*cdc0*/  IMAD.MOV.U32 R97, RZ, RZ, R135 ;  /* 0x000000ffff617224 */ /* 0x000fe200078e0087 */
[C---:B-1----:R-:W-:Y:S01]  /*cdd0*/  F2FP.SATFINITE.E4M3.F32.PACK_AB_MERGE_C R3, R50.reuse, R49, RZ ;  /* 0x000000313203723e */ /* 0x042fe200048070ff */
[----:B------:R-:W-:Y:S01]  /*cde0*/  FADD.FTZ R7, R50, R7 ;  /* 0x0000000732077221 */ /* 0x000fe20000010000 */
[----:B------:R-:W-:-:S02]  /*cdf0*/  IMAD.MOV.U32 R96, RZ, RZ, R135 ;  /* 0x000000ffff607224 */ /* 0x000fc400078e0087 */
[----:B------:R-:W-:Y:S01]  /*ce00*/  F2FP.SATFINITE.E4M3.F32.PACK_AB_MERGE_C R147, R8, R45, R3 ;  /* 0x0000002d0893723e */ /* 0x000fe20004807003 */
[--C-:B------:R-:W-:Y:S02]  /*ce10*/  IMAD.MOV.U32 R95, RZ, RZ, R135.reuse ;  /* 0x000000ffff5f7224 */ /* 0x100fe400078e0087 */
[--C-:B------:R-:W-:Y:S02]  /*ce20*/  IMAD.MOV.U32 R94, RZ, RZ, R135.reuse ;  /* 0x000000ffff5e7224 */ /* 0x100fe400078e0087 */
[--C-:B------:R-:W-:Y:S02]  /*ce30*/  IMAD.MOV.U32 R93, RZ, RZ, R135.reuse ;  /* 0x000000ffff5d7224 */ /* 0x100fe400078e0087 */
[--C-:B------:R-:W-:Y:S02]  /*ce40*/  IMAD.MOV.U32 R92, RZ, RZ, R135.reuse ;  /* 0x000000ffff5c7224 */ /* 0x100fe400078e0087 */
[--C-:B------:R-:W-:Y:S02]  /*ce50*/  IMAD.MOV.U32 R91, RZ, RZ, R135.reuse ;  /* 0x000000ffff5b7224 */ /* 0x100fe400078e0087 */
[----:B------:R-:W-:-:S02]  /*ce60*/  IMAD.MOV.U32 R90, RZ, RZ, R135 ;  /* 0x000000ffff5a7224 */ /* 0x000fc400078e0087 */
[--C-:B------:R-:W-:Y:S02]  /*ce70*/  IMAD.MOV.U32 R89, RZ, RZ, R135.reuse ;  /* 0x000000ffff597224 */ /* 0x100fe400078e0087 */
[----:B------:R-:W-:Y:S01]  /*ce80*/  IMAD.MOV.U32 R88, RZ, RZ, R135 ;  /* 0x000000ffff587224 */ /* 0x000fe200078e0087 */
[----:B------:R-:W-:Y:S06]  /*ce90*/  @!P1 BRA `(.L_x_376) ;  /* 0x0000001c00b89947 */ /* 0x000fec0003800000 */
[----:B------:R-:W2:Y:S01]  /*cea0*/  LDL.LU R80, [R1+0x48] ;  /* 0x0000480001507983 */ /* 0x000ea20000300800 */
[----:B------:R-:W-:Y:S01]  /*ceb0*/  IMAD.MOV.U32 R13, RZ, RZ, R4 ;  /* 0x000000ffff0d7224 */ /* 0x000fe200078e0004 */
[----:B------:R-:W-:Y:S01]  /*cec0*/  CS2R R134, SRZ ;  /* 0x0000000000867805 */ /* 0x000fe2000001ff00 */
[----:B------:R-:W-:Y:S01]  /*ced0*/  IMAD.MOV.U32 R3, RZ, RZ, R0 ;  /* 0x000000ffff037224 */ /* 0x000fe200078e0000 */
[----:B------:R-:W-:Y:S01]  /*cee0*/  CS2R R132, SRZ ;  /* 0x0000000000847805 */ /* 0x000fe2000001ff00 */
[----:B------:R-:W-:Y:S01]  /*cef0*/  IMAD.MOV.U32 R8, RZ, RZ, R157 ;  /* 0x000000ffff087224 */ /* 0x000fe200078e009d */
[----:B------:R-:W-:Y:S01]  /*cf00*/  CS2R R130, SRZ ;  /* 0x0000000000827805 */ /* 0x000fe2000001ff00 */
[----:B------:R-:W-:Y:S01]  /*cf10*/  IMAD.MOV.U32 R5, RZ, RZ, R154 ;  /* 0x000000ffff057224 */ /* 0x000fe200078e009a */
        /* <DEDUP_REMOVED lines=20> */
[----:B------:R-:W-:Y:S01]  /*d060*/  CS2R R88, SRZ ;  /* 0x0000000000587805 */ /* 0x000fe2000001ff00 */
[----:B--2---:R-:W-:-:S07]  /*d070*/  VIADD R11, R80, 0xfffffffe ;  /* 0xfffffffe500b7836 */ /* 0x004fce0000000000 */
.L_x_388:
[----:B------:R-:W-:-:S04]  /*d080*/  ISETP.NE.AND P1, PT, R5, 0x1, PT ;  /* 0x000000010500780c */ /* 0x000fc80003f25270 */
[----:B------:R-:W-:-:S04]  /*d090*/  SEL R157, RZ, 0x1, P1 ;  /* 0x00000001ff9d7807 */ /* 0x000fc80000800000 */
[----:B------:R-:W-:Y:S01]  /*d0a0*/  LOP3.LUT R157, R8, R157, RZ, 0x3c, !PT ;  /* 0x0000009d089d7212 */ /* 0x000fe200078e3cff */
[----:B0-----:R-:W-:Y:S06]  /*d0b0*/  @!P0 BRA `(.L_x_377) ;  /* 0x0000000000048947 */ /* 0x001fec0003800000 */
[----:B------:R-:W-:Y:S01]  /*d0c0*/  BPT.TRAP 0x1 ;  /* 0x000000040000795c */ /* 0x000fe20000300000 */
.L_x_377:
[----:B------:R-:W-:Y:S01]  /*d0d0*/  VIADD R154, R5, 0x1 ;  /* 0x00000001059a7836 */ /* 0x000fe20000000000 */
[----:B------:R-:W-:-:S04]  /*d0e0*/  SHF.L.U32 R9, R157, 0x1f, RZ ;  /* 0x0000001f9d097819 */ /* 0x000fc800000006ff */
[----:B------:R-:W-:-:S04]  /*d0f0*/  ISETP.NE.AND P1, PT, R154, 0x2, PT ;  /* 0x000000029a00780c */ /* 0x000fc80003f25270 */
[----:B------:R-:W-:-:S05]  /*d100*/  SEL R154, R154, RZ, P1 ;  /* 0x000000ff9a9a7207 */ /* 0x000fca0000800000 */
[----:B------:R-:W-:-:S04]  /*d110*/  IMAD R10, R154, 0x8, R18 ;  /* 0x000000089a0a7824 */ /* 0x000fc800078e0212 */
[----:B------:R0:W1:Y:S01]  /*d120*/  SYNCS.PHASECHK.TRANS64.TRYWAIT P1, [R10+URZ+0x19c30], R9 ;  /* 0x019c30090a0075a7 */ /* 0x000062000802017f */
[----:B------:R-:W-:Y:S05]  /*d130*/  @!P0 BRA `(.L_x_378) ;  /* 0x0000000000048947 */ /* 0x000fea0003800000 */
[----:B------:R-:W-:Y:S01]  /*d140*/  BPT.TRAP 0x1 ;  /* 0x000000040000795c */ /* 0x000fe20000300000 */
.L_x_378:
[----:B------:R-:W2:Y:S01]  /*d150*/  LDL R0, [R1+0x14] ;  /* 0x0000140001007983 */ /* 0x000ea20000100800 */
[----:B------:R-:W-:Y:S01]  /*d160*/  BSSY B1, `(.L_x_379) ;  /* 0x0000006000017945 */ /* 0x000fe20003800000 */
[----:B------:R-:W-:Y:S02]  /*d170*/  IMAD.MOV.U32 R27, RZ, RZ, -0x3ffffff0 ;  /* 0xc0000010ff1b7424 */ /* 0x000fe400078e00ff */
[----:B--2---:R-:W-:Y:S01]  /*d180*/  IMAD R26, R154, 0x300, R0 ;  /* 0x000003009a1a7824 */ /* 0x004fe200078e0200 */
[----:B-1----:R-:W-:Y:S06]  /*d190*/  @P1 BRA `(.L_x_380) ;  /* 0x0000000000081947 */ /* 0x002fec0003800000 */
[----:B------:R-:W1:Y:S02]  /*d1a0*/  SYNCS.PHASECHK.TRANS64.TRYWAIT P1, [R10+URZ+0x19c30], R9 ;  /* 0x019c30090a0075a7 */ /* 0x000e64000802017f */
[----:B-1----:R-:W-:Y:S05]  /*d1b0*/  @!P1 BRA `(.L_x_381) ;  /* 0x000000a800ec9947 */ /* 0x002fea0003800000 */
.L_x_380:
[----:B------:R-:W-:Y:S05]  /*d1c0*/  BSYNC B1 ;  /* 0x0000000000017941 */ /* 0x000fea0003800000 */
.L_x_379:
[----:B------:R2:W-:Y:S04]  /*d1d0*/  STL.64 [R1+0x68], R2 ;  /* 0x0000680201007387 */ /* 0x0005e80000100a00 */
[----:B--2---:R-:W2:Y:S01]  /*d1e0*/  LDL.64 R2, [R1+0x8] ;  /* 0x0000080001027983 */ /* 0x004ea20000100a00 */
[C---:B------:R-:W-:Y:S01]  /*d1f0*/  R2UR UR6, R26.reuse ;  /* 0x000000001a0672ca */ /* 0x040fe200000e0000 */
[C---:B------:R-:W-:Y:S01]  /*d200*/  VIADD R24, R26.reuse, 0x100 ;  /* 0x000001001a187836 */ /* 0x040fe20000000000 */
[----:B------:R-:W-:Y:S01]  /*d210*/  R2UR UR7, R27 ;  /* 0x000000001b0772ca */ /* 0x000fe200000e0000 */
[----:B------:R-:W-:Y:S01]  /*d220*/  VIADD R26, R26, 0x200 ;  /* 0x000002001a1a7836 */ /* 0x000fe20000000000 */
[----:B------:R-:W-:Y:S01]  /*d230*/  R2UR UR4, R14 ;  /* 0x000000000e0472ca */ /* 0x000fe200000e0000 */
[----:B------:R-:W-:Y:S01]  /*d240*/  IMAD.MOV.U32 R25, RZ, RZ, -0x3ffffff0 ;  /* 0xc0000010ff197424 */ /* 0x000fe200078e00ff */
[----:B------:R-:W-:Y:S01]  /*d250*/  R2UR UR5, R15 ;  /* 0x000000000f0572ca */ /* 0x000fe200000e0000 */
[----:B------:R-:W-:Y:S01]  /*d260*/  IMAD.MOV.U32 R27, RZ, RZ, -0x3ffffff0 ;  /* 0xc0000010ff1b7424 */ /* 0x000fe200078e00ff */
[----:B------:R-:W-:-:S02]  /*d270*/  R2UR UR10, R24 ;  /* 0x00000000180a72ca */ /* 0x000fc400000e0000 */
[----:B------:R-:W-:Y:S02]  /*d280*/  R2UR UR11, R25 ;  /* 0x00000000190b72ca */ /* 0x000fe400000e0000 */
[----:B------:R-:W-:Y:S02]  /*d290*/  R2UR UR14, R26 ;  /* 0x000000001a0e72ca */ /* 0x000fe400000e0000 */
[----:B------:R-:W-:Y:S02]  /*d2a0*/  R2UR UR15, R27 ;  /* 0x000000001b0f72ca */ /* 0x000fe400000e0000 */
[----:B------:R-:W-:-:S06]  /*d2b0*/  WARPGROUP.ARRIVE ;  /* 0x00000000000079c5 */ /* 0x000fcc0000000000 */
[----:B------:R-:W-:Y:S01]  /*d2c0*/  QGMMA.64x128x32.F32.E4M3.E4M3 R24, gdesc[UR4], RZ, !UPT, gsb0 ;  /* 0x01e00000041879f3 */ /* 0x000fe2000c0008ff */
[----:B------:R-:W-:Y:S02]  /*d2d0*/  R2UR UR12, R20 ;  /* 0x00000000140c72ca */ /* 0x000fe400000e0000 */
[----:B------:R-:W-:Y:S01]  /*d2e0*/  R2UR UR13, R21 ;  /* 0x00000000150d72ca */ /* 0x000fe200000e0000 */
[----:B------:R-:W-:Y:S02]  /*d2f0*/  WARPGROUP.DEPBAR.LE gsb0, 0x0 ;  /* 0x00008000000079c5 */ /* 0x000fe40000010000 */
[----:B------:R-:W-:Y:S01]  /*d300*/  WARPGROUP.ARRIVE ;  /* 0x00000000000079c5 */ /* 0x000fe20000000000 */
[----:B--2---:R-:W-:Y:S02]  /*d310*/  R2UR UR8, R2 ;  /* 0x00000000020872ca */ /* 0x004fe400000e0000 */
[----:B------:R-:W-:Y:S02]  /*d320*/  R2UR UR9, R3 ;  /* 0x00000000030972ca */ /* 0x000fe400000e0000 */
[----:B------:R2:W5:Y:S11]  /*d330*/  LDL.LU.64 R2, [R1+0x68] ;  /* 0x0000680001027983 */ /* 0x0005760000300a00 */
[----:B------:R-:W-:Y:S03]  /*d340*/  QGMMA.64x128x32.F32.E4M3.E4M3 R24, gdesc[UR8], R24, gsb0 ;  /* 0x01e00000081879f3 */ /* 0x000fe60008000818 */
[----:B------:R-:W-:-:S02]  /*d350*/  WARPGROUP.DEPBAR.LE gsb0, 0x0 ;  /* 0x00008000000079c5 */ /* 0x000fc40000010000 */
[----:B------:R-:W-:-:S07]  /*d360*/  WARPGROUP.ARRIVE ;  /* 0x00000000000079c5 */ /* 0x000fce0000000000 */
[----:B------:R-:W-:Y:S03]  /*d370*/  QGMMA.64x128x32.F32.E4M3.E4M3 R24, gdesc[UR12], R24, gsb0 ;  /* 0x01e000000c1879f3 */ /* 0x000fe60008000818 */
[----:B------:R-:W-:Y:S02]  /*d380*/  WARPGROUP.DEPBAR.LE gsb0, 0x0 ;  /* 0x00008000000079c5 */ /* 0x000fe40000010000 */
[----:B--2---:R-:W-:Y:S05]  /*d390*/  @!P0 BRA `(.L_x_382) ;  /* 0x0000000000048947 */ /* 0x004fea0003800000 */
[----:B------:R-:W-:Y:S01]  /*d3a0*/  BPT.TRAP 0x1 ;  /* 0x000000040000795c */ /* 0x000fe20000300000 */
.L_x_382:
[----:B------:R-:W-:Y:S01]  /*d3b0*/  SHF.L.U32 R0, R8, 0x1f, RZ ;  /* 0x0000001f08007819 */ /* 0x000fe200000006ff */
[----:B------:R-:W-:-:S04]  /*d3c0*/  IMAD R12, R5, 0x8, R18 ;  /* 0x00000008050c7824 */ /* 0x000fc800078e0212 */
[----:B------:R2:W3:Y:S01]  /*d3d0*/  SYNCS.PHASECHK.TRANS64.TRYWAIT P1, [R12+URZ+0x19c50], R0 ;  /* 0x019c50000c0075a7 */ /* 0x0004e2000802017f */
[----:B------:R-:W-:Y:S05]  /*d3e0*/  @!P0 BRA `(.L_x_383) ;  /* 0x0000000000048947 */ /* 0x000fea0003800000 */
[----:B------:R-:W-:Y:S01]  /*d3f0*/  BPT.TRAP 0x1 ;  /* 0x000000040000795c */ /* 0x000fe20000300000 */
.L_x_383:
[----:B------:R-:W-:Y:S04]  /*d400*/  BSSY B1, `(.L_x_384) ;  /* 0x0000004000017945 */ /* 0x000fe80003800000 */
[----:B---3--:R-:W-:Y:S05]  /*d410*/  @P1 BRA `(.L_x_385) ;  /* 0x0000000000081947 */ /* 0x008fea0003800000 */
[----:B------:R-:W3:Y:S02]  /*d420*/  SYNCS.PHASECHK.TRANS64.TRYWAIT P1, [R12+URZ+0x19c50], R0 ;  /* 0x019c50000c0075a7 */ /* 0x000ee4000802017f */
[----:B---3--:R-:W-:Y:S05]  /*d430*/  @!P1 BRA `(.L_x_386) ;  /* 0x000000a800609947 */ /* 0x008fea0003800000 */
.L_x_385:
[----:B------:R-:W-:Y:S05]  /*d440*/  BSYNC B1 ;  /* 0x0000000000017941 */ /* 0x000fea0003800000 */
.L_x_384:
[----:B--23--:R-:W-:Y:S01]  /*d450*/  VIADD R0, R18, 0x3000 ;  /* 0x0000300012007836 */ /* 0x00cfe20000000000 */
[----:B------:R-:W-:Y:S01]  /*d460*/  WARPGROUP.ARRIVE ;  /* 0x00000000000079c5 */ /* 0x000fe20000000000 */
[----:B01----:R-:W-:-:S03]  /*d470*/  IMAD.MOV.U32 R9, RZ, RZ, 0x40000040 ;  /* 0x40000040ff097424 */ /* 0x003fc600078e00ff */
[----:B------:R-:W-:-:S04]  /*d480*/  SHF.R.U32.HI R0, RZ, 0x4, R0 ;  /* 0x00000004ff007819 */ /* 0x000fc80000011600 */
[----:B------:R-:W-:-:S04]  /*d490*/  LOP3.LUT R0, R0, 0x3fff, RZ, 0xc0, !PT ;  /* 0x00003fff00007812 */ /* 0x000fc800078ec0ff */
[----:B------:R-:W-:-:S05]  /*d4a0*/  LOP3.LUT R0, R0, 0x10000, RZ, 0xfc, !PT ;  /* 0x0001000000007812 */ /* 0x000fca00078efcff */
[----:B------:R-:W-:Y:S01]  /*d4b0*/  IMAD R4, R5, 0x300, R0 ;  /* 0x0000030005047824 */ /* 0x000fe200078e0200 */
[----:B-----5:R-:W-:Y:S01]  /*d4c0*/  FMNMX.FTZ R0, R24, R3, !PT ;  /* 0x0000000318007209 */ /* 0x020fe20007810000 */
[----:B------:R-:W-:Y:S02]  /*d4d0*/  IMAD.MOV.U32 R5, RZ, RZ, 0x40000040 ;  /* 0x40000040ff057424 */ /* 0x000fe400078e00ff */
[C---:B------:R-:W-:Y:S01]  /*d4e0*/  VIADD R8, R4.reuse, 0x2 ;  /* 0x0000000204087836 */ /* 0x040fe20000000000 */
[----:B------:R-:W-:Y:S02]  /*d4f0*/  R2UR UR6, R4 ;  /* 0x00000000040672ca */ /* 0x000fe400000e0000 */
[----:B------:R-:W-:Y:S02]  /*d500*/  R2UR UR7, R5 ;  /* 0x00000000050772ca */ /* 0x000fe400000e0000 */
[----:B------:R-:W-:-:S04]  /*d510*/  FMNMX.FTZ R0, R25, R0, !PT ;  /* 0x0000000019007209 */ /* 0x000fc80007810000 */
[----:B------:R-:W-:-:S04]  /*d520*/  FMNMX.FTZ R0, R28, R0, !PT ;  /* 0x000000001c007209 */ /* 0x000fc80007810000 */
[----:B------:R-:W-:-:S03]  /*d530*/  FMNMX.FTZ R0, R29, R0, !PT ;  /* 0x000000001d007209 */ /* 0x000fc60007810000 */
[----:B------:R-:W-:Y:S01]  /*d540*/  QGMMA.64x96x32.F32.E4M3.E4M3 R88, R148, gdesc[UR4], R88, gsb0 ;  /* 0x0160000494587df3 */ /* 0x000fe20008000858 */
[----:B------:R-:W-:Y:S01]  /*d550*/  R2UR UR6, R8 ;  /* 0x00000000080672ca */ /* 0x000fe200000e0000 */
[----:B------:R-:W-:Y:S01]  /*d560*/  VIADD R8, R4, 0x4 ;  /* 0x0000000404087836 */ /* 0x000fe20000000000 */
[----:B------:R-:W-:Y:S01]  /*d570*/  R2UR UR7, R9 ;  /* 0x00000000090772ca */ /* 0x000fe200000e0000 */
[----:B------:R-:W-:Y:S01]  /*d580*/  IMAD.MOV.U32 R9, RZ, RZ, 0x40000040 ;  /* 0x40000040ff097424 */ /* 0x000fe200078e00ff */
[----:B------:R-:W-:Y:S01]  /*d590*/  FMNMX.FTZ R0, R32, R0, !PT ;  /* 0x0000000020007209 */ /* 0x000fe20007810000 */
[----:B------:R-:W-:-:S03]  /*d5a0*/  VIADD R4, R4, 0x6 ;  /* 0x0000000604047836 */ /* 0x000fc60000000000 */
[----:B------:R-:W-:-:S04]  /*d5b0*/  FMNMX.FTZ R0, R33, R0, !PT ;  /* 0x0000000021007209 */ /* 0x000fc80007810000 */
        /* <DEDUP_REMOVED lines=24> */
[----:B------:R-:W-:Y:S01]  /*d740*/  FMNMX.FTZ R0, R84, R0, !PT ;  /* 0x0000000054007209 */ /* 0x000fe20007810000 */
[----:B------:R-:W-:Y:S02]  /*d750*/  WARPGROUP.DEPBAR.LE gsb0, 0x0 ;  /* 0x00008000000079c5 */ /* 0x000fe40000010000 */
[----:B------:R-:W-:Y:S01]  /*d760*/  WARPGROUP.ARRIVE ;  /* 0x00000000000079c5 */ /* 0x000fe20000000000 */
[----:B------:R-:W-:-:S05]  /*d770*/  FMNMX.FTZ R0, R85, R0, !PT ;  /* 0x0000000055007209 */ /* 0x000fca0007810000 */
[----:B------:R-:W0:Y:S01]  /*d780*/  S2R R151, SR_TID.X ;  /* 0x0000000000977919 */ /* 0x000e220000002100 */
[----:B------:R-:W-:Y:S01]  /*d790*/  QGMMA.64x96x32.F32.E4M3.E4M3 R88, R136, gdesc[UR4], R88, gsb0 ;  /* 0x0160000488587df3 */ /* 0x000fe20008000858 */
[----:B------:R-:W-:Y:S01]  /*d7a0*/  R2UR UR6, R8 ;  /* 0x00000000080672ca */ /* 0x000fe200000e0000 */
[----:B------:R-:W1:Y:S01]  /*d7b0*/  SHFL.BFLY PT, R5, R0, 0x2, 0x1f ;  /* 0x0c401f0000057f89 */ /* 0x000e6200000e0000 */
[----:B------:R-:W-:Y:S02]  /*d7c0*/  FMNMX.FTZ R8, R26, R13, !PT ;  /* 0x0000000d1a087209 */ /* 0x000fe40007810000 */
[----:B------:R-:W-:Y:S02]  /*d7d0*/  R2UR UR7, R9 ;  /* 0x00000000090772ca */ /* 0x000fe400000e0000 */
[----:B------:R-:W-:-:S04]  /*d7e0*/  FMNMX.FTZ R8, R27, R8, !PT ;  /* 0x000000081b087209 */ /* 0x000fc80007810000 */
[----:B------:R-:W-:-:S04]  /*d7f0*/  FMNMX.FTZ R8, R30, R8, !PT ;  /* 0x000000081e087209 */ /* 0x000fc80007810000 */
[----:B------:R-:W-:-:S04]  /*d800*/  FMNMX.FTZ R8, R31, R8, !PT ;  /* 0x000000081f087209 */ /* 0x000fc80007810000 */
[----:B------:R-:W-:-:S04]  /*d810*/  FMNMX.FTZ R8, R34, R8, !PT ;  /* 0x0000000822087209 */ /* 0x000fc80007810000 */
[----:B------:R-:W-:Y:S02]  /*d820*/  FMNMX.FTZ R8, R35, R8, !PT ;  /* 0x0000000823087209 */ /* 0x000fe40007810000 */
[----:B-1----:R-:W-:Y:S01]  /*d830*/  FMNMX.FTZ R0, R0, R5, !PT ;  /* 0x0000000500007209 */ /* 0x002fe20007810000 */
[----:B------:R-:W-:Y:S01]  /*d840*/  IMAD.MOV.U32 R5, RZ, RZ, 0x40000040 ;  /* 0x40000040ff057424 */ /* 0x000fe200078e00ff */
[----:B------:R-:W-:Y:S02]  /*d850*/  FMNMX.FTZ R8, R38, R8, !PT ;  /* 0x0000000826087209 */ /* 0x000fe40007810000 */
[----:B0-----:R-:W-:Y:S02]  /*d860*/  LOP3.LUT R151, R151, 0x7f, RZ, 0xc0, !PT ;  /* 0x0000007f97977812 */ /* 0x001fe400078ec0ff */
[----:B------:R-:W-:Y:S02]  /*d870*/  FMNMX.FTZ R8, R39, R8, !PT ;  /* 0x0000000827087209 */ /* 0x000fe40007810000 */
[----:B------:R-:W-:-:S02]  /*d880*/  ISETP.NE.AND P1, PT, R151, RZ, PT ;  /* 0x000000ff9700720c */ /* 0x000fc40003f25270 */
[----:B------:R-:W-:-:S04]  /*d890*/  FMNMX.FTZ R8, R42, R8, !PT ;  /* 0x000000082a087209 */ /* 0x000fc80007810000 */
[----:B------:R-:W-:-:S04]  /*d8a0*/  FMNMX.FTZ R8, R43, R8, !PT ;  /* 0x000000082b087209 */ /* 0x000fc80007810000 */
[----:B------:R-:W-:-:S03]  /*d8b0*/  FMNMX.FTZ R8, R46, R8, !PT ;  /* 0x000000082e087209 */ /* 0x000fc60007810000 */
[----:B------:R-:W-:Y:S01]  /*d8c0*/  @!P1 VIADD R10, R10, 0x19c40 ;  /* 0x00019c400a0a9836 */ /* 0x000fe20000000000 */
[----:B------:R-:W-:-:S04]  /*d8d0*/  FMNMX.FTZ R8, R47, R8, !PT ;  /* 0x000000082f087209 */ /* 0x000fc80007810000 */
[----:B------:R-:W-:Y:S02]  /*d8e0*/  FMNMX.FTZ R8, R50, R8, !PT ;  /* 0x0000000832087209 */ /* 0x000fe40007810000 */
[----:B------:R-:W-:Y:S02]  /*d8f0*/  @!P1 PRMT R10, RZ, 0x654, R10 ;  /* 0x00000654ff0a9816 */ /* 0x000fe4000000000a */
        /* <DEDUP_REMOVED lines=14> */
[----:B------:R-:W-:-:S03]  /*d9e0*/  WARPGROUP.DEPBAR.LE gsb0, 0x0 ;  /* 0x00008000000079c5 */ /* 0x000fc60000010000 */
[----:B------:R-:W-:Y:S01]  /*d9f0*/  FMNMX.FTZ R8, R79, R8, !PT ;  /* 0x000000084f087209 */ /* 0x000fe20007810000 */
[----:B------:R-:W-:-:S03]  /*da00*/  WARPGROUP.ARRIVE ;  /* 0x00000000000079c5 */ /* 0x000fc60000000000 */
[----:B------:R-:W-:-:S03]  /*da10*/  FMNMX.FTZ R8, R82, R8, !PT ;  /* 0x0000000852087209 */ /* 0x000fc60007810000 */
[----:B------:R-:W-:Y:S01]  /*da20*/  QGMMA.64x96x32.F32.E4M3.E4M3 R88, R140, gdesc[UR4], R88, gsb0 ;  /* 0x016000048c587df3 */ /* 0x000fe20008000858 */
[----:B------:R-:W-:Y:S02]  /*da30*/  FMNMX.FTZ R8, R83, R8, !PT ;  /* 0x0000000853087209 */ /* 0x000fe40007810000 */
[----:B------:R-:W-:Y:S02]  /*da40*/  R2UR UR7, R5 ;  /* 0x00000000050772ca */ /* 0x000fe400000e0000 */
[----:B------:R-:W-:Y:S01]  /*da50*/  FMNMX.FTZ R8, R86, R8, !PT ;  /* 0x0000000856087209 */ /* 0x000fe20007810000 */
[----:B------:R-:W0:Y:S01]  /*da60*/  SHFL.BFLY PT, R5, R0, 0x1, 0x1f ;  /* 0x0c201f0000057f89 */ /* 0x000e2200000e0000 */
[----:B------:R-:W-:Y:S02]  /*da70*/  R2UR UR6, R4 ;  /* 0x00000000040672ca */ /* 0x000fe400000e0000 */
[----:B------:R-:W-:-:S05]  /*da80*/  FMNMX.FTZ R8, R87, R8, !PT ;  /* 0x0000000857087209 */ /* 0x000fca0007810000 */
[----:B------:R-:W1:Y:S01]  /*da90*/  SHFL.BFLY PT, R9, R8, 0x2, 0x1f ;  /* 0x0c401f0008097f89 */ /* 0x000e6200000e0000 */
[----:B0-----:R-:W-:-:S05]  /*daa0*/  FMNMX.FTZ R0, R0, R5, !PT ;  /* 0x0000000500007209 */ /* 0x001fca0007810000 */
[----:B------:R-:W-:Y:S01]  /*dab0*/  FADD.FTZ R5, -R0, R3 ;  /* 0x0000000300057221 */ /* 0x000fe20000010100 */
[----:B-1----:R-:W-:-:S03]  /*dac0*/  FMNMX.FTZ R9, R8, R9, !PT ;  /* 0x0000000908097209 */ /* 0x002fc60007810000 */
[----:B------:R-:W-:Y:S02]  /*dad0*/  FMUL.FTZ R5, R2, R5 ;  /* 0x0000000502057220 */ /* 0x000fe40000410000 */
[----:B------:R-:W0:Y:S04]  /*dae0*/  SHFL.BFLY PT, R4, R9, 0x1, 0x1f ;  /* 0x0c201f0009047f89 */ /* 0x000e2800000e0000 */
[----:B------:R-:W-:Y:S01]  /*daf0*/  MUFU.EX2 R5, R5 ;  /* 0x0000000500057308 */ /* 0x000fe20000000800 */
[----:B0-----:R-:W-:-:S05]  /*db00*/  FMNMX.FTZ R4, R9, R4, !PT ;  /* 0x0000000409047209 */ /* 0x001fca0007810000 */
[----:B------:R-:W-:Y:S01]  /*db10*/  FADD.FTZ R3, -R4, R13 ;  /* 0x0000000d04037221 */ /* 0x000fe20000010100 */
[----:B------:R-:W-:-:S03]  /*db20*/  FFMA.FTZ R13, R2, R0, -8 ;  /* 0xc1000000020d7423 */ /* 0x000fc60000010000 */
[C---:B------:R-:W-:Y:S01]  /*db30*/  FMUL.FTZ R3, R2.reuse, R3 ;  /* 0x0000000302037220 */ /* 0x040fe20000410000 */
        /* <DEDUP_REMOVED lines=15> */
[C---:B------:R-:W-:Y:S01]  /*dc30*/  FFMA.FTZ R81, R2.reuse, R4, -8 ;  /* 0xc100000002517423 */ /* 0x040fe20000010004 */
[----:B------:R-:W-:-:S01]  /*dc40*/  FFMA.FTZ R8, R2, R24, -R13 ;  /* 0x0000001802087223 */ /* 0x000fc2000001080d */
[----:B------:R-:W-:Y:S01]  /*dc50*/  MUFU.EX2 R3, R3 ;  /* 0x0000000300037308 */ /* 0x000fe20000000800 */
[----:B------:R-:W-:-:S01]  /*dc60*/  FFMA.FTZ R24, R2, R28, -R13 ;  /* 0x0000001c02187223 */ /* 0x000fc2000001080d */
[C-C-:B------:R-:W-:Y:S01]  /*dc70*/  FFMA.FTZ R26, R2.reuse, R26, -R81.reuse ;  /* 0x0000001a021a7223 */ /* 0x140fe20000010851 */
[----:B------:R-:W-:-:S01]  /*dc80*/  FFMA.FTZ R27, R2, R27, -R81 ;  /* 0x0000001b021b7223 */ /* 0x000fc20000010851 */
[C-C-:B------:R-:W-:Y:S01]  /*dc90*/  FFMA.FTZ R30, R2.reuse, R30, -R81.reuse ;  /* 0x0000001e021e7223 */ /* 0x140fe20000010851 */
[----:B------:R-:W-:-:S01]  /*dca0*/  FFMA.FTZ R31, R2, R31, -R81 ;  /* 0x0000001f021f7223 */ /* 0x000fc20000010851 */
[C---:B------:R-:W-:Y:S01]  /*dcb0*/  FFMA.FTZ R28, R2.reuse, R32, -R13 ;  /* 0x00000020021c7223 */ /* 0x040fe2000001080d */
[----:B------:R-:W-:-:S01]  /*dcc0*/  FFMA.FTZ R34, R2, R34, -R81 ;  /* 0x0000002202227223 */ /* 0x000fc20000010851 */
[----:B------:R-:W0:Y:S01]  /*dcd0*/  MUFU.EX2 R8, R8 ;  /* 0x0000000800087308 */ /* 0x000e220000000800 */
[----:B------:R-:W-:-:S01]  /*dce0*/  FFMA.FTZ R35, R2, R35, -R81 ;  /* 0x0000002302237223 */ /* 0x000fc20000010851 */
[C---:B------:R-:W-:Y:S01]  /*dcf0*/  FFMA.FTZ R32, R2.reuse, R36, -R13 ;  /* 0x0000002402207223 */ /* 0x040fe2000001080d */
[----:B------:R-:W-:-:S01]  /*dd00*/  FFMA.FTZ R38, R2, R38, -R81 ;  /* 0x0000002602267223 */ /* 0x000fc20000010851 */
[C---:B------:R-:W-:Y:S01]  /*dd10*/  FFMA.FTZ R39, R2.reuse, R39, -R81 ;  /* 0x0000002702277223 */ /* 0x040fe20000010851 */
[----:B------:R-:W-:-:S01]  /*dd20*/  FFMA.FTZ R36, R2, R40, -R13 ;  /* 0x0000002802247223 */ /* 0x000fc2000001080d */
[C-C-:B------:R-:W-:Y:S01]  /*dd30*/  FFMA.FTZ R42, R2.reuse, R42, -R81.reuse ;  /* 0x0000002a022a7223 */ /* 0x140fe20000010851 */
[----:B------:R-:W-:-:S01]  /*dd40*/  FFMA.FTZ R43, R2, R43, -R81 ;  /* 0x0000002b022b7223 */ /* 0x000fc20000010851 */
[----:B------:R-:W1:Y:S01]  /*dd50*/  MUFU.EX2 R26, R26 ;  /* 0x0000001a001a7308 */ /* 0x000e620000000800 */
[----:B------:R-:W-:-:S01]  /*dd60*/  FFMA.FTZ R40, R2, R44, -R13 ;  /* 0x0000002c02287223 */ /* 0x000fc2000001080d */
[C-C-:B------:R-:W-:Y:S01]  /*dd70*/  FFMA.FTZ R46, R2.reuse, R46, -R81.reuse ;  /* 0x0000002e022e7223 */ /* 0x140fe20000010851 */
[----:B------:R-:W-:-:S01]  /*dd80*/  FFMA.FTZ R47, R2, R47, -R81 ;  /* 0x0000002f022f7223 */ /* 0x000fc20000010851 */
[C---:B------:R-:W-:Y:S01]  /*dd90*/  FFMA.FTZ R44, R2.reuse, R48, -R13 ;  /* 0x00000030022c7223 */ /* 0x040fe2000001080d */
[----:B------:R-:W-:-:S01]  /*dda0*/  FFMA.FTZ R50, R2, R50, -R81 ;  /* 0x0000003202327223 */ /* 0x000fc20000010851 */
[----:B------:R-:W-:Y:S01]  /*ddb0*/  FFMA.FTZ R51, R2, R51, -R81 ;  /* 0x0000003302337223 */ /* 0x000fe20000010851 */
[----:B------:R-:W-:-:S02]  /*ddc0*/  WARPGROUP.DEPBAR.LE gsb0, 0x0 ;  /* 0x00008000000079c5 */ /* 0x000fc40000010000 */
[----:B------:R-:W2:Y:S01]  /*ddd0*/  MUFU.EX2 R9, R9 ;  /* 0x0000000900097308 */ /* 0x000ea20000000800 */
[----:B0-----:R-:W-:-:S01]  /*dde0*/  FFMA.FTZ R6, R5, R6, R8 ;  /* 0x0000000605067223 */ /* 0x001fc20000010008 */
[----:B------:R-:W-:Y:S01]  /*ddf0*/  WARPGROUP.ARRIVE ;  /* 0x00000000000079c5 */ /* 0x000fe20000000000 */
[----:B------:R-:W-:-:S01]  /*de00*/  FFMA.FTZ R48, R2, R52, -R13 ;  /* 0x0000003402307223 */ /* 0x000fc2000001080d */
[C-C-:B------:R-:W-:Y:S01]  /*de10*/  FFMA.FTZ R54, R2.reuse, R54, -R81.reuse ;  /* 0x0000003602367223 */ /* 0x140fe20000010851 */
[----:B------:R-:W-:-:S01]  /*de20*/  FFMA.FTZ R55, R2, R55, -R81 ;  /* 0x0000003702377223 */ /* 0x000fc20000010851 */
[C---:B------:R-:W-:Y:S01]  /*de30*/  FFMA.FTZ R52, R2.reuse, R56, -R13 ;  /* 0x0000003802347223 */ /* 0x040fe2000001080d */
[----:B------:R-:W-:-:S01]  /*de40*/  FFMA.FTZ R58, R2, R58, -R81 ;  /* 0x0000003a023a7223 */ /* 0x000fc20000010851 */
[----:B------:R-:W0:Y:S01]  /*de50*/  MUFU.EX2 R27, R27 ;  /* 0x0000001b001b7308 */ /* 0x000e220000000800 */
[----:B-1----:R-:W-:-:S01]  /*de60*/  FFMA.FTZ R7, R3, R7, R26 ;  /* 0x0000000703077223 */ /* 0x002fc2000001001a */
[----:B------:R-:W-:Y:S01]  /*de70*/  QGMMA.64x96x32.F32.E4M3.E4M3 R88, R144, gdesc[UR4], R88, gsb0 ;  /* 0x0160000490587df3 */ /* 0x000fe20008000858 */
[----:B------:R-:W-:-:S01]  /*de80*/  FFMA.FTZ R59, R2, R59, -R81 ;  /* 0x0000003b023b7223 */ /* 0x000fc20000010851 */
[C---:B------:R-:W-:Y:S01]  /*de90*/  FFMA.FTZ R56, R2.reuse, R60, -R13 ;  /* 0x0000003c02387223 */ /* 0x040fe2000001080d */
[----:B------:R-:W-:-:S01]  /*dea0*/  FFMA.FTZ R62, R2, R62, -R81 ;  /* 0x0000003e023e7223 */ /* 0x000fc20000010851 */
[C---:B------:R-:W-:Y:S01]  /*deb0*/  FFMA.FTZ R63, R2.reuse, R63, -R81 ;  /* 0x0000003f023f7223 */ /* 0x040fe20000010851 */
[----:B------:R-:W-:-:S01]  /*dec0*/  FFMA.FTZ R60, R2, R64, -R13 ;  /* 0x00000040023c7223 */ /* 0x000fc2000001080d */
[----:B------:R-:W1:Y:S01]  /*ded0*/  MUFU.EX2 R24, R24 ;  /* 0x0000001800187308 */ /* 0x000e620000000800 */
[----:B--2---:R-:W-:-:S01]  /*dee0*/  FADD.FTZ R6, R9, R6 ;  /* 0x0000000609067221 */ /* 0x004fc20000010000 */
[C-C-:B------:R-:W-:Y:S01]  /*def0*/  FFMA.FTZ R66, R2.reuse, R66, -R81.reuse ;  /* 0x0000004202427223 */ /* 0x140fe20000010851 */
[----:B------:R-:W-:-:S01]  /*df00*/  FFMA.FTZ R67, R2, R67, -R81 ;  /* 0x0000004302437223 */ /* 0x000fc20000010851 */
[C---:B------:R-:W-:Y:S01]  /*df10*/  FFMA.FTZ R64, R2.reuse, R68, -R13 ;  /* 0x0000004402407223 */ /* 0x040fe2000001080d */
[----:B------:R-:W-:-:S01]  /*df20*/  FFMA.FTZ R70, R2, R70, -R81 ;  /* 0x0000004602467223 */ /* 0x000fc20000010851 */
[C---:B------:R-:W-:Y:S01]  /*df30*/  FFMA.FTZ R71, R2.reuse, R71, -R81 ;  /* 0x0000004702477223 */ /* 0x040fe20000010851 */
[----:B------:R-:W-:-:S01]  /*df40*/  FFMA.FTZ R68, R2, R72, -R13 ;  /* 0x0000004802447223 */ /* 0x000fc2000001080d */
[----:B------:R-:W2:Y:S01]  /*df50*/  MUFU.EX2 R30, R30 ;  /* 0x0000001e001e7308 */ /* 0x000ea20000000800 */
[----:B0-----:R-:W-:-:S01]  /*df60*/  FADD.FTZ R7, R27, R7 ;  /* 0x000000071b077221 */ /* 0x001fc20000010000 */
[C-C-:B------:R-:W-:Y:S01]  /*df70*/  FFMA.FTZ R74, R2.reuse, R74, -R81.reuse ;  /* 0x0000004a024a7223 */ /* 0x140fe20000010851 */
[----:B------:R-:W-:-:S01]  /*df80*/  FFMA.FTZ R75, R2, R75, -R81 ;  /* 0x0000004b024b7223 */ /* 0x000fc20000010851 */
[C---:B------:R-:W-:Y:S01]  /*df90*/  FFMA.FTZ R72, R2.reuse, R76, -R13 ;  /* 0x0000004c02487223 */ /* 0x040fe2000001080d */
[----:B------:R-:W-:-:S01]  /*dfa0*/  FFMA.FTZ R78, R2, R78, -R81 ;  /* 0x0000004e024e7223 */ /* 0x000fc20000010851 */
[C---:B------:R-:W-:Y:S01]  /*dfb0*/  FFMA.FTZ R79, R2.reuse, R79, -R81 ;  /* 0x0000004f024f7223 */ /* 0x040fe20000010851 */
[----:B------:R-:W-:-:S01]  /*dfc0*/  FFMA.FTZ R76, R2, R80, -R13 ;  /* 0x00000050024c7223 */ /* 0x000fc2000001080d */
[----:B------:R-:W0:Y:S01]  /*dfd0*/  MUFU.EX2 R25, R25 ;  /* 0x0000001900197308 */ /* 0x000e220000000800 */
[----:B-1----:R-:W-:-:S01]  /*dfe0*/  FADD.FTZ R6, R24, R6 ;  /* 0x0000000618067221 */ /* 0x002fc20000010000 */
[C-C-:B------:R-:W-:Y:S01]  /*dff0*/  FFMA.FTZ R82, R2.reuse, R82, -R81.reuse ;  /* 0x0000005202527223 */ /* 0x140fe20000010851 */
[----:B------:R-:W-:-:S01]  /*e000*/  FFMA.FTZ R83, R2, R83, -R81 ;  /* 0x0000005302537223 */ /* 0x000fc20000010851 */
[C---:B------:R-:W-:Y:S01]  /*e010*/  FFMA.FTZ R80, R2.reuse, R84, -R13 ;  /* 0x0000005402507223 */ /* 0x040fe2000001080d */
[----:B------:R-:W-:-:S01]  /*e020*/  FFMA.FTZ R86, R2, R86, -R81 ;  /* 0x0000005602567223 */ /* 0x000fc20000010851 */
[C---:B------:R-:W-:Y:S01]  /*e030*/  FFMA.FTZ R13, R2.reuse, R85, -R13 ;  /* 0x00000055020d7223 */ /* 0x040fe2000001080d */
[----:B------:R-:W-:-:S01]  /*e040*/  FFMA.FTZ R81, R2, R87, -R81 ;  /* 0x0000005702517223 */ /* 0x000fc20000010851 */
        /* <DEDUP_REMOVED lines=21> */
[----:B0-----:R-:W-:-:S01]  /*e1a0*/  FADD.FTZ R7, R39, R7 ;  /* 0x0000000727077221 */ /* 0x001fc20000010000 */
[----:B------:R-:W-:Y:S02]  /*e1b0*/  WARPGROUP.DEPBAR.LE gsb0, 0x0 ;  /* 0x00008000000079c5 */ /* 0x000fe40000010000 */
[----:B------:R0:W-:Y:S04]  /*e1c0*/  @!P1 SYNCS.ARRIVE.TRANS64.RED.A1T0 RZ, [R10+URZ], RZ ;  /* 0x000000ff0aff99a7 */ /* 0x0001e8000810043f */
        /* <DEDUP_REMOVED lines=92> */
[----:B--2---:R-:W-:-:S03]  /*e790*/  FADD.FTZ R6, R13, R6 ;  /* 0x000000060d067221 */ /* 0x004fc60000010000 */
[----:B---3--:R-:W-:Y:S01]  /*e7a0*/  FADD.FTZ R7, R81, R7 ;  /* 0x0000000751077221 */ /* 0x008fe20000010000 */
[----:B0-----:R-:W-:Y:S06]  /*e7b0*/  @!P0 BRA `(.L_x_387) ;  /* 0x0000000000048947 */ /* 0x001fec0003800000 */
[----:B------:R-:W-:Y:S01]  /*e7c0*/  BPT.TRAP 0x1 ;  /* 0x000000040000795c */ /* 0x000fe20000300000 */
.L_x_387:
[----:B------:R-:W2:Y:S01]  /*e7d0*/  LDL R10, [R1+0x18] ;  /* 0x00001800010a7983 */ /* 0x000ea20000100800 */
[----:B------:R-:W-:Y:S01]  /*e7e0*/  ISETP.GT.AND P1, PT, R11, RZ, PT ;  /* 0x000000ff0b00720c */ /* 0x000fe20003f24270 */
[----:B------:R-:W-:Y:S01]  /*e7f0*/  VIADD R12, R12, 0x19c60 ;  /* 0x00019c600c0c7836 */ /* 0x000fe20000000000 */
        /* <DEDUP_REMOVED lines=32> */
[----:B------:R-:W-:Y:S01]  /*ea00*/  F2FP.SATFINITE.E4M3.F32.PACK_AB_MERGE_C R148, R9, R8, R24 ;  /* 0x000000080994723e */ /* 0x000fe20004807018 */
[-C--:B------:R-:W-:Y:S01]  /*ea10*/  FMUL.FTZ R120, R120, R5.reuse ;  /* 0x0000000578787220 */ /* 0x080fe20000410000 */
[----:B------:R-:W-:Y:S01]  /*ea20*/  F2FP.SATFINITE.E4M3.F32.PACK_AB_MERGE_C R146, R77, R76, R13 ;  /* 0x0000004c4d92723e */ /* 0x000fe2000480700d */
        /* <DEDUP_REMOVED lines=32> */
[----:B------:R-:W-:Y:S01]  /*ec30*/  VIADD R11, R11, 0xffffffff ;  /* 0xffffffff0b0b7836 */ /* 0x000fe20000000000 */
[----:B------:R-:W-:Y:S01]  /*ec40*/  F2FP.SATFINITE.E4M3.F32.PACK_AB_MERGE_C R150, R29, R28, R32 ;  /* 0x0000001c1d96723e */ /* 0x000fe20004807020 */
[----:B------:R-:W-:Y:S01]  /*ec50*/  IMAD.MOV.U32 R13, RZ, RZ, R4 ;  /* 0x000000ffff0d7224 */ /* 0x000fe200078e0004 */
[----:B------:R-:W-:Y:S01]  /*ec60*/  F2FP.SATFINITE.E4M3.F32.PACK_AB_MERGE_C R151, R35, R34, R38 ;  /* 0x000000222397723e */ /* 0x000fe20004807026 */
[----:B------:R-:W-:Y:S01]  /*ec70*/  IMAD.MOV.U32 R3, RZ, RZ, R0 ;  /* 0x000000ffff037224 */ /* 0x000fe200078e0000 */
        /* <DEDUP_REMOVED lines=13> */
[----:B--2---:R-:W-:-:S04]  /*ed50*/  PRMT R12, R10, 0x654, R12 ;  /* 0x000006540a0c7816 */ /* 0x004fc8000000000c */
[----:B------:R0:W-:Y:S01]  /*ed60*/  SYNCS.ARRIVE.TRANS64.RED.A1T0 RZ, [R12+URZ], RZ ;  /* 0x000000ff0cff79a7 */ /* 0x0001e2000810043f */
[----:B------:R-:W-:Y:S05]  /*ed70*/  @P1 BRA `(.L_x_388) ;  /* 0xffffffe000c01947 */ /* 0x000fea000383ffff */
.L_x_376:
[----:B------:R-:W-:Y:S05]  /*ed80*/  BSYNC B0 ;  /* 0x0000000000007941 */ /* 0x000fea0003800000 */
.L_x_375:
[----:B------:R-:W-:Y:S06]  /*ed90*/  BAR.ARV 0x8, 0x1a0 ;  /* 0x0206800000007b1d */ /* 0x000fec0000002000 */
[----:B------:R-:W-:Y:S05]  /*eda0*/  @!P0 BRA `(.L_x_389) ;  /* 0x0000000000048947 */ /* 0x000fea0003800000 */
[----:B------:R-:W-:Y:S01]  /*edb0*/  BPT.TRAP 0x1 ;  /* 0x000000040000795c */ /* 0x000fe20000300000 */
.L_x_389:
[----:B------:R-:W-:Y:S01]  /*edc0*/  IMAD R5, R154, 0x8, R18 ;  /* 0x000000089a057824 */ /* 0x000fe200078e0212 */
[----:B------:R-:W-:-:S04]  /*edd0*/  SHF.L.U32 R8, R157, 0x1f, RZ ;  /* 0x0000001f9d087819 */ /* 0x000fc800000006ff */
[----:B------:R1:W2:Y:S01]  /*ede0*/  SYNCS.PHASECHK.TRANS64.TRYWAIT P1, [R5+URZ+0x19c50], R8 ;  /* 0x019c5008050075a7 */ /* 0x0002a2000802017f */
[----:B------:R-:W-:Y:S05]  /*edf0*/  @!P0 BRA `(.L_x_390) ;  /* 0x0000000000048947 */ /* 0x000fea0003800000 */
[----:B------:R-:W-:Y:S01]  /*ee00*/  BPT.TRAP 0x1 ;  /* 0x000000040000795c */ /* 0x000fe20000300000 */
.L_x_390:
[----:B------:R-:W-:Y:S04]  /*ee10*/  BSSY B0, `(.L_x_391) ;  /* 0x0000004000007945 */ /* 0x000fe80003800000 */
[----:B--2---:R-:W-:Y:S05]  /*ee20*/  @P1 BRA `(.L_x_392) ;  /* 0x0000000000081947 */ /* 0x004fea0003800000 */
[----:B------:R-:W2:Y:S02]  /*ee30*/  SYNCS.PHASECHK.TRANS64.TRYWAIT P1, [R5+URZ+0x19c50], R8 ;  /* 0x019c5008050075a7 */ /* 0x000ea4000802017f */
[----:B--2---:R-:W-:Y:S05]  /*ee40*/  @!P1 BRA `(.L_x_393) ;  /* 0x0000008c00f09947 */ /* 0x004fea0003800000 */
.L_x_392:
[----:B------:R-:W-:Y:S05]  /*ee50*/  BSYNC B0 ;  /* 0x0000000000007941 */ /* 0x000fea0003800000 */
.L_x_391:
[----:B------:R-:W3:Y:S04]  /*ee60*/  LDL R3, [R1+0x3c] ;  /* 0x00003c0001037983 */ /* 0x000ee80000100800 */
[----:B------:R-:W4:Y:S01]  /*ee70*/  LDL R20, [R1+0x28] ;  /* 0x0000280001147983 */ /* 0x000f220000100800 */
[----:B------:R-:W-:-:S03]  /*ee80*/  ULDC.64 UR4, c[0x0][0x9a0] ;  /* 0x0002680000047ab9 */ /* 0x000fc60000000a00 */
[----:B------:R-:W5:Y:S01]  /*ee90*/  LDL.LU R15, [R1+0x44] ;  /* 0x00004400010f7983 */ /* 0x000f620000300800 */
[----:B------:R-:W-:Y:S01]  /*eea0*/  VIADD R18, R18, 0x3000 ;  /* 0x0000300012127836 */ /* 0x000fe20000000000 */
[----:B------:R-:W-:Y:S01]  /*eeb0*/  ISETP.NE.U32.AND P1, PT, RZ, UR4, PT ;  /* 0x00000004ff007c0c */ /* 0x000fe2000bf25070 */
[----:B------:R-:W-:-:S03]  /*eec0*/  WARPGROUP.ARRIVE ;  /* 0x00000000000079c5 */ /* 0x000fc60000000000 */
[----:B------:R-:W-:Y:S02]  /*eed0*/  SHF.R.U32.HI R18, RZ, 0x4, R18 ;  /* 0x00000004ff127819 */ /* 0x000fe40000011612 */
[----:B------:R-:W-:Y:S02]  /*eee0*/  ISETP.NE.AND.EX P1, PT, RZ, UR5, PT, P1 ;  /* 0x00000005ff007c0c */ /* 0x000fe4000bf25310 */
[----:B------:R-:W-:-:S04]  /*eef0*/  LOP3.LUT R18, R18, 0x3fff, RZ, 0xc0, !PT ;  /* 0x00003fff12127812 */ /* 0x000fc800078ec0ff */
[----:B------:R-:W-:-:S05]  /*ef00*/  LOP3.LUT R9, R18, 0x10000, RZ, 0xfc, !PT ;  /* 0x0001000012097812 */ /* 0x000fca00078efcff */
[----:B-12---:R-:W-:Y:S02]  /*ef10*/  IMAD R8, R154, 0x300, R9 ;  /* 0x000003009a087824 */ /* 0x006fe400078e0209 */
[----:B------:R-:W-:Y:S01]  /*ef20*/  IMAD.MOV.U32 R9, RZ, RZ, 0x40000040 ;  /* 0x40000040ff097424 */ /* 0x000fe200078e00ff */
[----:B0-----:R-:W3:Y:S02]  /*ef30*/  @P1 LDC.64 R12, c[0x0][0x9c8] ;  /* 0x00027200ff0c1b82 */ /* 0x001ee40000000a00 */
[----:B------:R-:W-:Y:S02]  /*ef40*/  R2UR UR6, R8 ;  /* 0x00000000080672ca */ /* 0x000fe400000e0000 */
[----:B------:R-:W-:-:S04]  /*ef50*/  R2UR UR7, R9 ;  /* 0x00000000090772ca */ /* 0x000fc800000e0000 */
[----:B------:R-:W0:Y:S09]  /*ef60*/  @P1 LDC.64 R10, c[0x0][0x9d0] ;  /* 0x00027400ff0a1b82 */ /* 0x000e320000000a00 */
[----:B------:R-:W-:Y:S03]  /*ef70*/  QGMMA.64x96x32.F32.E4M3.E4M3 R88, R148, gdesc[UR4], R88, gsb0 ;  /* 0x0160000494587df3 */ /* 0x000fe60008000858 */
[----:B------:R-:W-:-:S02]  /*ef80*/  WARPGROUP.DEPBAR.LE gsb0, 0x0 ;  /* 0x00008000000079c5 */ /* 0x000fc40000010000 */
[----:B------:R-:W-:Y:S01]  /*ef90*/  WARPGROUP.ARRIVE ;  /* 0x00000000000079c5 */ /* 0x000fe20000000000 */
[----:B---3--:R-:W-:-:S04]  /*efa0*/  @P1 IMAD R14, R3, R12, RZ ;  /* 0x0000000c030e1224 */ /* 0x008fc800078e02ff */
[C---:B----4-:R-:W-:Y:S02]  /*efb0*/  @P1 IMAD R9, R20.reuse, R13, R14 ;  /* 0x0000000d14091224 */ /* 0x050fe400078e020e */
[----:B------:R-:W-:Y:S01]  /*efc0*/  @P1 IMAD.WIDE.U32 R12, R20, R12, RZ ;  /* 0x0000000c140c1225 */ /* 0x000fe200078e00ff */
[----:B-----5:R-:W-:-:S03]  /*efd0*/  @P1 SHF.R.S32.HI R3, RZ, 0x1f, R15 ;  /* 0x0000001fff031819 */ /* 0x020fc6000001140f */
[----:B------:R-:W-:Y:S02]  /*efe0*/  @P1 IMAD.IADD R13, R13, 0x1, R9 ;  /* 0x000000010d0d1824 */ /* 0x000fe400078e0209 */
[----:B0-----:R-:W-:-:S04]  /*eff0*/  @P1 IMAD R14, R3, R10, RZ ;  /* 0x0000000a030e1224 */ /* 0x001fc800078e02ff */
[C---:B------:R-:W-:Y:S02]  /*f000*/  @P1 IMAD R3, R15.reuse, R11, R14 ;  /* 0x0000000b0f031224 */ /* 0x040fe400078e020e */
[----:B------:R-:W-:-:S04]  /*f010*/  @P1 IMAD.WIDE.U32 R10, R15, R10, R12 ;  /* 0x0000000a0f0a1225 */ /* 0x000fc800078e000c */
[----:B------:R-:W-:Y:S01]  /*f020*/  @P1 IMAD.IADD R3, R11, 0x1, R3 ;  /* 0x000000010b031824 */ /* 0x000fe200078e0203 */
[----:B------:R-:W-:Y:S01]  /*f030*/  @P1 LEA R12, P2, R10, UR4, 0x2 ;  /* 0x000000040a0c1c11 */ /* 0x000fe2000f8410ff */
[----:B------:R-:W-:-:S03]  /*f040*/  IMAD.MOV.U32 R14, RZ, RZ, 0x3f800000 ;  /* 0x3f800000ff0e7424 */ /* 0x000fc600078e00ff */
[----:B------:R-:W-:-:S05]  /*f050*/  @P1 LEA.HI.X R13, R10, UR5, R3, 0x2, P2 ;  /* 0x000000050a0d1c11 */ /* 0x000fca00090f1403 */
[----:B------:R0:W2:Y:S01]  /*f060*/  @P1 LDG.E R14, desc[UR40][R12.64] ;  /* 0x000000280c0e1981 */ /* 0x0000a2000c1e1900 */
[----:B------:R-:W-:Y:S02]  /*f070*/  VIADD R10, R8, 0x2 ;  /* 0x00000002080a7836 */ /* 0x000fe40000000000 */
[----:B------:R-:W-:Y:S01]  /*f080*/  IMAD.MOV.U32 R11, RZ, RZ, 0x40000040 ;  /* 0x40000040ff0b7424 */ /* 0x000fe200078e00ff */
[----:B------:R-:W1:Y:S01]  /*f090*/  SHFL.BFLY PT, R3, R6, 0x2, 0x1f ;  /* 0x0c401f0006037f89 */ /* 0x000e6200000e0000 */
[----:B------:R-:W-:Y:S01]  /*f0a0*/  IMAD.MOV.U32 R9, RZ, RZ, 0x40000040 ;  /* 0x40000040ff097424 */ /* 0x000fe200078e00ff */
[----:B------:R-:W-:Y:S01]  /*f0b0*/  R2UR UR6, R10 ;  /* 0x000000000a0672ca */ /* 0x000fe200000e0000 */
[C---:B------:R-:W-:Y:S01]  /*f0c0*/  VIADD R10, R8.reuse, 0x4 ;  /* 0x00000004080a7836 */ /* 0x040fe20000000000 */
[----:B------:R-:W-:Y:S01]  /*f0d0*/  R2UR UR7, R11 ;  /* 0x000000000b0772ca */ /* 0x000fe200000e0000 */
[----:B------:R-:W-:Y:S02]  /*f0e0*/  IMAD.MOV.U32 R11, RZ, RZ, 0x40000040 ;  /* 0x40000040ff0b7424 */ /* 0x000fe400078e00ff */
[----:B------:R-:W-:-:S02]  /*f0f0*/  VIADD R8, R8, 0x6 ;  /* 0x0000000608087836 */ /* 0x000fc40000000000 */
[----:B------:R-:W-:-:S08]  /*f100*/  IMAD.MOV.U32 R20, RZ, RZ, -0x800000 ;  /* 0xff800000ff147424 */ /* 0x000fd000078e00ff */
[----:B------:R-:W-:Y:S01]  /*f110*/  QGMMA.64x96x32.F32.E4M3.E4M3 R88, R136, gdesc[UR4], R88, gsb0 ;  /* 0x0160000488587df3 */ /* 0x000fe20008000858 */
[----:B------:R-:W-:Y:S02]  /*f120*/  R2UR UR6, R10 ;  /* 0x000000000a0672ca */ /* 0x000fe400000e0000 */
[----:B------:R-:W-:Y:S01]  /*f130*/  R2UR UR7, R11 ;  /* 0x000000000b0772ca */ /* 0x000fe200000e0000 */
[----:B------:R-:W3:Y:S01]  /*f140*/  SHFL.BFLY PT, R10, R7, 0x2, 0x1f ;  /* 0x0c401f00070a7f89 */ /* 0x000ee200000e0000 */
[----:B------:R-:W-:Y:S02]  /*f150*/  IMAD.MOV.U32 R11, RZ, RZ, RZ ;  /* 0x000000ffff0b7224 */ /* 0x000fe400078e00ff */
[----:B-1----:R-:W-:-:S01]  /*f160*/  FADD.FTZ R3, R3, R6 ;  /* 0x0000000603037221 */ /* 0x002fc20000010000 */
[----:B---3--:R-:W-:Y:S01]  /*f170*/  FADD.FTZ R10, R10, R7 ;  /* 0x000000070a0a7221 */ /* 0x008fe20000010000 */
[----:B------:R-:W-:Y:S01]  /*f180*/  IMAD.MOV.U32 R7, RZ, RZ, RZ ;  /* 0x000000ffff077224 */ /* 0x000fe200078e00ff */
[----:B------:R-:W-:-:S02]  /*f190*/  WARPGROUP.DEPBAR.LE gsb0, 0x0 ;  /* 0x00008000000079c5 */ /* 0x000fc40000010000 */
[----:B------:R-:W-:-:S06]  /*f1a0*/  WARPGROUP.ARRIVE ;  /* 0x00000000000079c5 */ /* 0x000fcc0000000000 */
[----:B------:R-:W-:Y:S01]  /*f1b0*/  QGMMA.64x96x32.F32.E4M3.E4M3 R88, R140, gdesc[UR4], R88, gsb0 ;  /* 0x016000048c587df3 */ /* 0x000fe20008000858 */
[----:B------:R-:W-:Y:S02]  /*f1c0*/  R2UR UR6, R8 ;  /* 0x00000000080672ca */ /* 0x000fe400000e0000 */
[----:B------:R-:W-:Y:S01]  /*f1d0*/  R2UR UR7, R9 ;  /* 0x00000000090772ca */ /* 0x000fe200000e0000 */
[----:B------:R-:W0:Y:S04]  /*f1e0*/  SHFL.BFLY PT, R8, R3, 0x1, 0x1f ;  /* 0x0c201f0003087f89 */ /* 0x000e2800000e0000 */
[----:B------:R-:W1:Y:S01]  /*f1f0*/  SHFL.BFLY PT, R9, R10, 0x1, 0x1f ;  /* 0x0c201f000a097f89 */ /* 0x000e6200000e0000 */
[----:B0-----:R-:W-:-:S01]  /*f200*/  FADD.FTZ R12, R3, R8 ;  /* 0x00000008030c7221 */ /* 0x001fc20000010000 */
[----:B------:R-:W-:-:S02]  /*f210*/  IMAD.MOV.U32 R3, RZ, RZ, -0x800000 ;  /* 0xff800000ff037424 */ /* 0x000fc400078e00ff */
[----:B-1----:R-:W-:-:S02]  /*f220*/  FADD.FTZ R15, R10, R9 ;  /* 0x000000090a0f7221 */ /* 0x002fc40000010000 */
[C---:B------:R-:W-:Y:S01]  /*f230*/  FSETP.NE.FTZ.AND P1, PT, R12.reuse, RZ, PT ;  /* 0x000000ff0c00720b */ /* 0x040fe20003f35000 */
[----:B------:R-:W-:Y:S01]  /*f240*/  FMUL.FTZ R18, R12, 0.00390625 ;  /* 0x3b8000000c127820 */ /* 0x000fe20000410000 */
[----:B------:R-:W-:-:S04]  /*f250*/  FMUL.FTZ R8, R15, 0.00390625 ;  /* 0x3b8000000f087820 */ /* 0x000fc80000410000 */
[----:B------:R-:W-:Y:S02]  /*f260*/  FSETP.NE.FTZ.AND P2, PT, R18, RZ, PT ;  /* 0x000000ff1200720b */ /* 0x000fe40003f55000 */
[----:B------:R-:W-:-:S05]  /*f270*/  FSETP.NE.FTZ.AND P3, PT, R8, RZ, PT ;  /* 0x000000ff0800720b */ /* 0x000fca0003f75000 */
[----:B------:R-:W-:Y:S01]  /*f280*/  @P1 MUFU.RCP R7, R12 ;  /* 0x0000000c00071308 */ /* 0x000fe20000001000 */
[----:B------:R-:W-:-:S05]  /*f290*/  FSETP.NE.FTZ.AND P1, PT, R15, RZ, PT ;  /* 0x000000ff0f00720b */ /* 0x000fca0003f35000 */
[C---:B------:R-:W-:Y:S02]  /*f2a0*/  @P2 FMUL.FTZ R9, R2.reuse, 0.69314718246459960938 ;  /* 0x3f31721802092820 */ /* 0x040fe40000410000 */
[----:B------:R-:W0:Y:S01]  /*f2b0*/  @P3 MUFU.LG2 R8, R8 ;  /* 0x0000000800083308 */ /* 0x000e220000000c00 */
[----:B------:R-:W-:-:S07]  /*f2c0*/  @P3 FMUL.FTZ R2, R2, 0.69314718246459960938 ;  /* 0x3f31721802023820 */ /* 0x000fce0000410000 */
[----:B------:R-:W1:Y:S08]  /*f2d0*/  @P2 MUFU.LG2 R6, R18 ;  /* 0x0000001200062308 */ /* 0x000e700000000c00 */
[----:B------:R-:W3:Y:S01]  /*f2e0*/  @P1 MUFU.RCP R11, R15 ;  /* 0x0000000f000b1308 */ /* 0x000ee20000001000 */
[----:B0-----:R-:W-:-:S04]  /*f2f0*/  @P3 FMUL.FTZ R13, R8, 0.69314718246459960938 ;  /* 0x3f317218080d3820 */ /* 0x001fc80000410000 */
[----:B------:R-:W-:Y:S01]  /*f300*/  @P3 FFMA.FTZ R20, R2, R4, R13 ;  /* 0x0000000402143223 */ /* 0x000fe2000001000d */
[----:B-1----:R-:W-:-:S04]  /*f310*/  @P2 FMUL.FTZ R6, R6, 0.69314718246459960938 ;  /* 0x3f31721806062820 */ /* 0x002fc80000410000 */
[----:B------:R-:W-:Y:S01]  /*f320*/  @P2 FFMA.FTZ R3, R9, R0, R6 ;  /* 0x0000000009032223 */ /* 0x000fe20000010006 */
[----:B------:R-:W-:Y:S02]  /*f330*/  WARPGROUP.DEPBAR.LE gsb0, 0x0 ;  /* 0x00008000000079c5 */ /* 0x000fe40000010000 */
[----:B------:R-:W-:-:S06]  /*f340*/  WARPGROUP.ARRIVE ;  /* 0x00000000000079c5 */ /* 0x000fcc0000000000 */
[----:B------:R-:W-:Y:S01]  /*f350*/  QGMMA.64x96x32.F32.E4M3.E4M3 R88, R144, gdesc[UR4], R88, gsb0 ;  /* 0x0160000490587df3 */ /* 0x000fe20008000858 */
[-C--:B--2---:R-:W-:Y:S01]  /*f360*/  FMUL.FTZ R33, R7, R14.reuse ;  /* 0x0000000e07217220 */ /* 0x084fe20000410000 */
[----:B---3--:R-:W-:Y:S01]  /*f370*/  FMUL.FTZ R4, R11, R14 ;  /* 0x0000000e0b047220 */ /* 0x008fe20000410000 */
[----:B------:R-:W-:Y:S02]  /*f380*/  WARPGROUP.DEPBAR.LE gsb0, 0x0 ;  /* 0x00008000000079c5 */ /* 0x000fe40000010000 */
[----:B------:R-:W-:Y:S05]  /*f390*/  @!P0 BRA `(.L_x_394) ;  /* 0x0000000000048947 */ /* 0x000fea0003800000 */
[----:B------:R-:W-:Y:S01]  /*f3a0*/  BPT.TRAP 0x1 ;  /* 0x000000040000795c */ /* 0x000fe20000300000 */
.L_x_394:
[----:B------:R-:W2:Y:S01]  /*f3b0*/  LDL.LU R0, [R1+0x18] ;  /* 0x0000180001007983 */ /* 0x000ea20000300800 */
[----:B------:R-:W-:Y:S02]  /*f3c0*/  VIADD R5, R5, 0x19c60 ;  /* 0x00019c6005057836 */ /* 0x000fe40000000000 */
[-C--:B------:R-:W-:Y:S01]  /*f3d0*/  FMUL.FTZ R9, R88, R33.reuse ;  /* 0x0000002158097220 */ /* 0x080fe20000410000 */
[----:B------:R-:W-:Y:S01]  /*f3e0*/  FMUL.FTZ R8, R89, R33 ;  /* 0x0000002159087220 */ /* 0x000fe20000410000 */
[----:B------:R-:W3:Y:S01]  /*f3f0*/  LDL.LU R18, [R1+0x38] ;  /* 0x0000380001127983 */ /* 0x000ee20000300800 */
[----:B------:R-:W-:-:S05]  /*f400*/  VIADD R154, R154, 0x1 ;  /* 0x000000019a9a7836 */ /* 0x000fca0000000000 */
[----:B------:R-:W-:Y:S01]  /*f410*/  ISETP.NE.AND P1, PT, R154, 0x2, PT ;  /* 0x000000029a00780c */ /* 0x000fe20003f25270 */
[----:B------:R-:W-:-:S03]  /*f420*/  FMUL.FTZ R64, R92, R33 ;  /* 0x000000215c407220 */ /* 0x000fc60000410000 */
[----:B------:R-:W-:Y:S01]  /*f430*/  SEL R2, RZ, 0x1, P1 ;  /* 0x00000001ff027807 */ /* 0x000fe20000800000 */
        /* <DEDUP_REMOVED lines=43> */
[----:B------:R-:W-:Y:S01]  /*f6f0*/  FMUL.FTZ R135, R135, R4 ;  /* 0x0000000487877220 */ /* 0x000fe20000410000 */
[----:B------:R-:W-:-:S02]  /*f700*/  LOP3.LUT R157, R157, R2, RZ, 0x3c, !PT ;  /* 0x000000029d9d7212 */ /* 0x000fc400078e3cff */
[----:B------:R-:W-:Y:S02]  /*f710*/  SEL R154, R154, RZ, P1 ;  /* 0x000000ff9a9a7207 */ /* 0x000fe40000800000 */
[----:B--2---:R-:W-:Y:S01]  /*f720*/  PRMT R5, R0, 0x654, R5 ;  /* 0x0000065400057816 */ /* 0x004fe20000000005 */
[----:B---3--:R-:W-:-:S03]  /*f730*/  VIADD R18, R18, 0x1 ;  /* 0x0000000112127836 */ /* 0x008fc60000000000 */
[----:B------:R0:W-:Y:S02]  /*f740*/  SYNCS.ARRIVE.TRANS64.RED.A1T0 RZ, [R5+URZ], RZ ;  /* 0x000000ff05ff79a7 */ /* 0x0001e4000810043f */
[----:B------:R0:W-:Y:S01]  /*f750*/  STL [R1+0x38], R18 ;  /* 0x0000381201007387 */ /* 0x0001e20000100800 */
[-C--:B------:R-:W-:Y:S01]  /*f760*/  FMUL.FTZ R0, R121, R33.reuse ;  /* 0x0000002179007220 */ /* 0x080fe20000410000 */
[----:B------:R-:W-:-:S07]  /*f770*/  FMUL.FTZ R33, R133, R33 ;  /* 0x0000002185217220 */ /* 0x000fce0000410000 */
.L_x_336:
[----:B------:R-:W1:Y:S08]  /*f780*/  S2UR UR4, SR_CgaCtaId ;  /* 0x00000000000479c3 */ /* 0x000e700000008800 */
[----:B------:R-:W-:Y:S01]  /*f790*/  BAR.SYNC.DEFER_BLOCKING 0x5, 0x200 ;  /* 0x0148000000007b1d */ /* 0x000fe20000010000 */
[----:B0-----:R-:W-:-:S05]  /*f7a0*/  MOV R18, 0x400 ;  /* 0x0000040000127802 */ /* 0x001fca0000000f00 */
[----:B------:R-:W-:Y:S01]  /*f7b0*/  BSSY B0, `(.L_x_395) ;  /* 0x00001d6000007945 */ /* 0x000fe20003800000 */
[----:B-1----:R-:W-:-:S05]  /*f7c0*/  IMAD.U32 R2, RZ, RZ, UR4 ;  /* 0x00000004ff027e24 */ /* 0x002fca000f8e00ff */
[----:B------:R0:W-:Y:S01]  /*f7d0*/  STL [R1+0x18], R2 ;  /* 0x0000180201007387 */ /* 0x0001e20000100800 */
[----:B------:R-:W-:-:S05]  /*f7e0*/  LEA R18, R2, R18, 0x18 ;  /* 0x0000001202127211 */ /* 0x000fca00078ec0ff */
[----:B------:R0:W1:Y:S01]  /*f7f0*/  LDS.128 R28, [R18+0x19cd0] ;  /* 0x019cd000121c7984 */ /* 0x0000620000000c00 */
[----:B------:R-:W-:Y:S06]  /*f800*/  BAR.ARV 0x4, 0x200 ;  /* 0x0108000000007b1d */ /* 0x000fec0000002000 */
[----:B------:R-:W-:Y:S05]  /*f810*/  @P0 BRA `(.L_x_396) ;  /* 0x0000001400380947 */ /* 0x000fea0003800000 */
[----:B------:R-:W2:Y:S01]  /*f820*/  LDL R65, [R1+0x60] ;  /* 0x0000600001417983 */ /* 0x000ea20000100800 */
[----:B------:R-:W-:Y:S01]  /*f830*/  ULDC.64 UR4, c[0x4][0x38] ;  /* 0x01000e0000047ab9 */ /* 0x000fe20000000a00 */
[----:B-----5:R-:W0:Y:S01]  /*f840*/  S2R R24, SR_TID.X ;  /* 0x0000000000187919 */ /* 0x020e220000002100 */
[----:B------:R-:W-:Y:S02]  /*f850*/  F2FP.BF16.F32.PACK_AB R34, R34, R11 ;  /* 0x0000000b2222723e */ /* 0x000fe400000010ff */
[----:B------:R-:W3:Y:S01]  /*f860*/  S2R R11, SR_SWINHI ;  /* 0x00000000000b7919 */ /* 0x000ee20000002f00 */
[----:B0-----:R-:W-:-:S05]  /*f870*/  IMAD.SHL.U32 R2, R24, 0x4, RZ ;  /* 0x0000000418027824 */ /* 0x001fca00078e00ff */
[----:B------:R-:W-:-:S04]  /*f880*/  LOP3.LUT R2, R2, 0xc, RZ, 0xc0, !PT ;  /* 0x0000000c02027812 */ /* 0x000fc800078ec0ff */
[----:B------:R-:W-:-:S05]  /*f890*/  IADD3 R4, P0, R2, UR4, RZ ;  /* 0x0000000402047c10 */ /* 0x000fca000ff1e0ff */
[----:B------:R-:W-:Y:S01]  /*f8a0*/  IMAD.X R5, RZ, RZ, UR5, P0 ;  /* 0x00000005ff057e24 */ /* 0x000fe200080e06ff */
[----:B------:R-:W-:Y:S01]  /*f8b0*/  LOP3.LUT P1, R2, R24, 0x3, RZ, 0xc0, !PT ;  /* 0x0000000318027812 */ /* 0x000fe2000782c0ff */
[----:B------:R-:W-:-:S04]  /*f8c0*/  ULDC.64 UR4, c[0x0][0xbd8] ;  /* 0x0002f60000047ab9 */ /* 0x000fc80000000a00 */
[----:B------:R0:W4:Y:S01]  /*f8d0*/  LDG.E.CONSTANT R5, desc[UR40][R4.64] ;  /* 0x0000002804057981 */ /* 0x000122000c1e9900 */
[----:B------:R-:W-:Y:S02]  /*f8e0*/  F2FP.BF16.F32.PACK_AB R9, R64, R9 ;  /* 0x000000094009723e */ /* 0x000fe400000010ff */
[----:B------:R-:W-:Y:S02]  /*f8f0*/  F2FP.BF16.F32.PACK_AB R8, R41, R8 ;  /* 0x000000082908723e */ /* 0x000fe400000010ff */
[----:B------:R-:W-:Y:S02]  /*f900*/  ISETP.EQ.OR P1, PT, R2, 0x3, !P1 ;  /* 0x000000030200780c */ /* 0x000fe40004f22670 */
[----:B------:R-:W-:Y:S02]  /*f910*/  MOV R24, R18 ;  /* 0x0000001200187202 */ /* 0x000fe40000000f00 */
[----:B---3--:R-:W-:Y:S02]  /*f920*/  MOV R25, R11 ;  /* 0x0000000b00197202 */ /* 0x008fe40000000f00 */
[----:B------:R-:W-:-:S02]  /*f930*/  F2FP.BF16.F32.PACK_AB R61, R60, R61 ;  /* 0x0000003d3c3d723e */ /* 0x000fc400000010ff */
[----:B------:R-:W-:Y:S01]  /*f940*/  F2FP.BF16.F32.PACK_AB R14, R35, R14 ;  /* 0x0000000e230e723e */ /* 0x000fe200000010ff */
[----:B------:R-:W3:Y:S01]  /*f950*/  LDL.LU R60, [R1+0x30] ;  /* 0x00003000013c7983 */ /* 0x000ee20000300800 */
[----:B------:R-:W-:Y:S02]  /*f960*/  SEL R2, R9, R8, P1 ;  /* 0x0000000809027207 */ /* 0x000fe40000800000 */
[----:B------:R-:W-:Y:S02]  /*f970*/  SEL R35, R8, R9, P1 ;  /* 0x0000000908237207 */ /* 0x000fe40000800000 */
[----:B------:R-:W-:Y:S02]  /*f980*/  F2FP.BF16.F32.PACK_AB R15, R58, R15 ;  /* 0x0000000f3a0f723e */ /* 0x000fe400000010ff */
[----:B------:R-:W-:Y:S02]  /*f990*/  F2FP.BF16.F32.PACK_AB R21, R52, R21 ;  /* 0x000000153415723e */ /* 0x000fe400000010ff */
[----:B------:R-:W-:-:S02]  /*f9a0*/  F2FP.BF16.F32.PACK_AB R13, R32, R13 ;  /* 0x0000000d200d723e */ /* 0x000fc400000010ff */
[----:B------:R-:W-:Y:S02]  /*f9b0*/  F2FP.BF16.F32.PACK_AB R0, R27, R0 ;  /* 0x000000001b00723e */ /* 0x000fe400000010ff */
[----:B------:R-:W-:Y:S02]  /*f9c0*/  F2FP.BF16.F32.PACK_AB R38, R38, R43 ;  /* 0x0000002b2626723e */ /* 0x000fe400000010ff */
[----:B------:R-:W-:Y:S02]  /*f9d0*/  F2FP.BF16.F32.PACK_AB R33, R33, R6 ;  /* 0x000000062121723e */ /* 0x000fe400000010ff */
[----:B------:R-:W-:Y:S02]  /*f9e0*/  F2FP.BF16.F32.PACK_AB R42, R42, R47 ;  /* 0x0000002f2a2a723e */ /* 0x000fe400000010ff */
[----:B------:R-:W-:Y:S02]  /*f9f0*/  F2FP.BF16.F32.PACK_AB R135, R135, R36 ;  /* 0x000000248787723e */ /* 0x000fe400000010ff */
[----:B------:R-:W-:-:S02]  /*fa00*/  F2FP.BF16.F32.PACK_AB R46, R46, R51 ;  /* 0x000000332e2e723e */ /* 0x000fc400000010ff */
[----:B------:R-:W-:Y:S02]  /*fa10*/  F2FP.BF16.F32.PACK_AB R62, R62, R63 ;  /* 0x0000003f3e3e723e */ /* 0x000fe400000010ff */
[----:B------:R-:W-:Y:S02]  /*fa20*/  F2FP.BF16.F32.PACK_AB R12, R37, R12 ;  /* 0x0000000c250c723e */ /* 0x000fe400000010ff */
[----:B------:R-:W-:Y:S02]  /*fa30*/  F2FP.BF16.F32.PACK_AB R7, R26, R7 ;  /* 0x000000071a07723e */ /* 0x000fe400000010ff */
[----:B------:R-:W-:Y:S02]  /*fa40*/  F2FP.BF16.F32.PACK_AB R10, R39, R10 ;  /* 0x0000000a270a723e */ /* 0x000fe400000010ff */
[----:B------:R-:W-:Y:S01]  /*fa50*/  F2FP.BF16.F32.PACK_AB R56, R56, R59 ;  /* 0x0000003b3838723e */ /* 0x000fe200000010ff */
[----:B--2---:R-:W-:Y:S02]  /*fa60*/  IMAD.WIDE R8, R65, 0x2, R24 ;  /* 0x0000000241087825 */ /* 0x004fe400078e0218 */
[----:B------:R-:W2:Y:S04]  /*fa70*/  LDL.64 R64, [R1+0x20] ;  /* 0x0000200001407983 */ /* 0x000ea80000100a00 */
[----:B------:R-:W2:Y:S01]  /*fa80*/  LDL.LU R58, [R1+0x34] ;  /* 0x00003400013a7983 */ /* 0x000ea20000300800 */
[----:B------:R-:W-:-:S02]  /*fa90*/  IADD3 R43, P5, R8, 0x20, RZ ;  /* 0x00000020082b7810 */ /* 0x000fc40007fbe0ff */
[----:B-1----:R-:W-:Y:S02]  /*faa0*/  SEL R28, R21, R34, P1 ;  /* 0x00000022151c7207 */ /* 0x002fe40000800000 */
[----:B------:R-:W-:Y:S02]  /*fab0*/  SEL R21, R34, R21, P1 ;  /* 0x0000001522157207 */ /* 0x000fe40000800000 */
[----:B------:R-:W-:Y:S02]  /*fac0*/  SEL R34, R13, R0, P1 ;  /* 0x000000000d227207 */ /* 0x000fe40000800000 */
[----:B------:R-:W-:Y:S02]  /*fad0*/  SEL R41, R0, R13, P1 ;  /* 0x0000000d00297207 */ /* 0x000fe40000800000 */
[----:B------:R-:W-:Y:S02]  /*fae0*/  LOP3.LUT R0, R43, 0x180, RZ, 0xc0, !PT ;  /* 0x000001802b007812 */ /* 0x000fe400078ec0ff */
[----:B------:R-:W-:-:S02]  /*faf0*/  IADD3 R47, P4, R8, 0x3000, RZ ;  /* 0x00003000082f7810 */ /* 0x000fc40007f9e0ff */
[----:B------:R-:W-:Y:S02]  /*fb00*/  SHF.R.U64 R0, R0, 0x3, RZ ;  /* 0x0000000300007819 */ /* 0x000fe400000012ff */
[----:B------:R-:W-:Y:S02]  /*fb10*/  SEL R36, R14, R33, P1 ;  /* 0x000000210e247207 */ /* 0x000fe40000800000 */
[----:B------:R-:W-:Y:S02]  /*fb20*/  SEL R33, R33, R14, P1 ;  /* 0x0000000e21217207 */ /* 0x000fe40000800000 */
[----:B------:R-:W-:Y:S02]  /*fb30*/  IADD3 R51, P3, R8, 0x3020, RZ ;  /* 0x0000302008337810 */ /* 0x000fe40007f7e0ff */
[----:B------:R-:W-:Y:S02]  /*fb40*/  LOP3.LUT R14, R0, R43, RZ, 0x3c, !PT ;  /* 0x0000002b000e7212 */ /* 0x000fe400078e3cff */
[----:B------:R-:W-:-:S02]  /*fb50*/  LOP3.LUT R0, R47, 0x180, RZ, 0xc0, !PT ;  /* 0x000001802f007812 */ /* 0x000fc400078ec0ff */
[----:B------:R-:W-:Y:S02]  /*fb60*/  LOP3.LUT R6, R51, 0x180, RZ, 0xc0, !PT ;  /* 0x0000018033067812 */ /* 0x000fe400078ec0ff */
[----:B------:R-:W-:Y:S02]  /*fb70*/  SHF.R.U64 R0, R0, 0x3, RZ ;  /* 0x0000000300007819 */ /* 0x000fe400000012ff */
[----:B------:R-:W-:Y:S02]  /*fb80*/  F2FP.BF16.F32.PACK_AB R57, R54, R57 ;  /* 0x000000393639723e */ /* 0x000fe400000010ff */
[----:B------:R-:W-:Y:S02]  /*fb90*/  F2FP.BF16.F32.PACK_AB R45, R40, R45 ;  /* 0x0000002d282d723e */ /* 0x000fe400000010ff */
[----:B------:R-:W-:Y:S02]  /*fba0*/  F2FP.BF16.F32.PACK_AB R50, R50, R55 ;  /* 0x000000373232723e */ /* 0x000fe400000010ff */
[----:B------:R-:W-:-:S02]  /*fbb0*/  F2FP.BF16.F32.PACK_AB R53, R48, R53 ;  /* 0x000000353035723e */ /* 0x000fc400000010ff */
[----:B------:R-:W-:Y:S02]  /*fbc0*/  SEL R32, R12, R7, P1 ;  /* 0x000000070c207207 */ /* 0x000fe40000800000 */
[----:B------:R-:W-:Y:S01]  /*fbd0*/  SEL R39, R7, R12, P1 ;  /* 0x0000000c07277207 */ /* 0x000fe20000800000 */
[----:B------:R-:W-:Y:S01]  /*fbe0*/  IMAD.X R11, RZ, RZ, R9, P3 ;  /* 0x000000ffff0b7224 */ /* 0x000fe200018e0609 */
[----:B------:R-:W-:Y:S02]  /*fbf0*/  SHF.R.U64 R6, R6, 0x3, RZ ;  /* 0x0000000306067819 */ /* 0x000fe400000012ff */
[----:B------:R-:W-:Y:S02]  /*fc00*/  F2FP.BF16.F32.PACK_AB R49, R44, R49 ;  /* 0x000000312c31723e */ /* 0x000fe400000010ff */
[----:B0-----:R-:W-:Y:S02]  /*fc10*/  SEL R4, R15, R10, P1 ;  /* 0x0000000a0f047207 */ /* 0x001fe40000800000 */
[----:B------:R-:W-:Y:S01]  /*fc20*/  SEL R37, R10, R15, P1 ;  /* 0x0000000f0a257207 */ /* 0x000fe20000800000 */
[----:B----4-:R-:W-:Y:S01]  /*fc30*/  SHFL.IDX PT, R2, R2, R5, 0x1c1f ;  /* 0x001c1f0502027589 */ /* 0x010fe200000e0000 */
[----:B------:R-:W-:-:S02]  /*fc40*/  SEL R40, R62, R61, P1 ;  /* 0x0000003d3e287207 */ /* 0x000fc40000800000 */
[----:B------:R-:W-:Y:S01]  /*fc50*/  SEL R61, R61, R62, P1 ;  /* 0x0000003e3d3d7207 */ /* 0x000fe20000800000 */
[----:B------:R-:W-:Y:S01]  /*fc60*/  SHFL.IDX PT, R28, R28, R5, 0x1c1f ;  /* 0x001c1f051c1c7589 */ /* 0x000fe200000e0000 */
[----:B------:R-:W-:Y:S02]  /*fc70*/  LOP3.LUT R12, R0, R47, RZ, 0x3c, !PT ;  /* 0x0000002f000c7212 */ /* 0x000fe400078e3cff */
[----:B------:R-:W-:Y:S01]  /*fc80*/  LOP3.LUT R0, R5, 0x2, RZ, 0x3c, !PT ;  /* 0x0000000205007812 */ /* 0x000fe200078e3cff */
[----:B------:R-:W-:Y:S01]  /*fc90*/  SHFL.IDX PT, R34, R34, R5, 0x1c1f ;  /* 0x001c1f0522227589 */ /* 0x000fe200000e0000 */
[----:B------:R-:W-:Y:S02]  /*fca0*/  SEL R44, R56, R57, P1 ;  /* 0x00000039382c7207 */ /* 0x000fe40000800000 */
[----:B------:R-:W-:Y:S01]  /*fcb0*/  LOP3.LUT R10, R6, R51, RZ, 0x3c, !PT ;  /* 0x00000033060a7212 */ /* 0x000fe200078e3cff */
[----:B------:R-:W-:Y:S01]  /*fcc0*/  SHFL.IDX PT, R36, R36, R5, 0x1c1f ;  /* 0x001c1f0524247589 */ /* 0x000fe200000e0000 */
[----:B------:R-:W-:-:S02]  /*fcd0*/  SEL R57, R57, R56, P1 ;  /* 0x0000003839397207 */ /* 0x000fc40000800000 */
[----:B------:R-:W-:Y:S01]  /*fce0*/  SEL R48, R50, R53, P1 ;  /* 0x0000003532307207 */ /* 0x000fe20000800000 */
[----:B------:R-:W0:Y:S01]  /*fcf0*/  SHFL.IDX PT, R35, R35, R0, 0x1c1f ;  /* 0x001c1f0023237589 */ /* 0x000e2200000e0000 */
[----:B------:R-:W-:Y:S02]  /*fd00*/  SEL R53, R53, R50, P1 ;  /* 0x0000003235357207 */ /* 0x000fe40000800000 */
[----:B------:R-:W-:Y:S01]  /*fd10*/  SEL R50, R46, R49, P1 ;  /* 0x000000312e327207 */ /* 0x000fe20000800000 */
[----:B------:R-:W-:Y:S01]  /*fd20*/  SHFL.IDX PT, R40, R40, R5, 0x1c1f ;  /* 0x001c1f0528287589 */ /* 0x000fe200000e0000 */
[----:B------:R-:W-:Y:S02]  /*fd30*/  SEL R49, R49, R46, P1 ;  /* 0x0000002e31317207 */ /* 0x000fe40000800000 */
[----:B------:R-:W-:Y:S01]  /*fd40*/  SEL R46, R42, R45, P1 ;  /* 0x0000002d2a2e7207 */ /* 0x000fe20000800000 */
[----:B------:R-:W1:Y:S01]  /*fd50*/  SHFL.IDX PT, R61, R61, R0, 0x1c1f ;  /* 0x001c1f003d3d7589 */ /* 0x000e6200000e0000 */
[----:B------:R-:W-:-:S02]  /*fd60*/  MOV R43, R10 ;  /* 0x0000000a002b7202 */ /* 0x000fc40000000f00 */
[----:B------:R-:W-:Y:S01]  /*fd70*/  SEL R45, R45, R42, P1 ;  /* 0x0000002a2d2d7207 */ /* 0x000fe20000800000 */
[----:B------:R0:W-:Y:S01]  /*fd80*/  SHFL.IDX PT, R10, R4, R5, 0x1c1f ;  /* 0x001c1f05040a7589 */ /* 0x0001e200000e0000 */
[----:B------:R-:W-:-:S03]  /*fd90*/  SEL R42, R38, R135, P1 ;  /* 0x00000087262a7207 */ /* 0x000fc60000800000 */
[----:B------:R-:W4:Y:S01]  /*fda0*/  SHFL.IDX PT, R37, R37, R0, 0x1c1f ;  /* 0x001c1f0025257589 */ /* 0x000f2200000e0000 */
[----:B------:R-:W-:-:S03]  /*fdb0*/  SEL R135, R135, R38, P1 ;  /* 0x0000002687877207 */ /* 0x000fc60000800000 */
[----:B------:R-:W-:Y:S04]  /*fdc0*/  SHFL.IDX PT, R44, R44, R5, 0x1c1f ;  /* 0x001c1f052c2c7589 */ /* 0x000fe800000e0000 */
[----:B------:R-:W3:Y:S01]  /*fdd0*/  SHFL.IDX PT, R57, R57, R0, 0x1c1f ;  /* 0x001c1f0039397589 */ /* 0x000ee200000e0000 */
[----:B------:R-:W-:-:S03]  /*fde0*/  IADD3 R55, P2, R8, 0x6000, RZ ;  /* 0x0000600008377810 */ /* 0x000fc60007f5e0ff */
[----:B------:R-:W3:Y:S04]  /*fdf0*/  SHFL.IDX PT, R21, R21, R0, 0x1c1f ;  /* 0x001c1f0015157589 */ /* 0x000ee800000e0000 */
[----:B------:R-:W-:Y:S04]  /*fe00*/  SHFL.IDX PT, R48, R48, R5, 0x1c1f ;  /* 0x001c1f0530307589 */ /* 0x000fe800000e0000 */
[----:B------:R-:W3:Y:S01]  /*fe10*/  SHFL.IDX PT, R53, R53, R0, 0x1c1f ;  /* 0x001c1f0035357589 */ /* 0x000ee200000e0000 */
[----:B------:R-:W-:-:S03]  /*fe20*/  LOP3.LUT R7, R8, 0x180, RZ, 0xc0, !PT ;  /* 0x0000018008077812 */ /* 0x000fc600078ec0ff */
[----:B------:R-:W-:Y:S04]  /*fe30*/  SHFL.IDX PT, R32, R32, R5, 0x1c1f ;  /* 0x001c1f0520207589 */ /* 0x000fe800000e0000 */
[----:B------:R-:W3:Y:S01]  /*fe40*/  SHFL.IDX PT, R39, R39, R0, 0x1c1f ;  /* 0x001c1f0027277589 */ /* 0x000ee200000e0000 */
[----:B------:R-:W-:-:S03]  /*fe50*/  IADD3 R59, P0, R8, 0x6020, RZ ;  /* 0x00006020083b7810 */ /* 0x000fc60007f1e0ff */
[----:B------:R-:W-:Y:S01]  /*fe60*/  SHFL.IDX PT, R50, R50, R5, 0x1c1f ;  /* 0x001c1f0532327589 */ /* 0x000fe200000e0000 */
[----:B------:R-:W-:-:S03]  /*fe70*/  LOP3.LUT R26, R55, 0x180, RZ, 0xc0, !PT ;  /* 0x00000180371a7812 */ /* 0x000fc600078ec0ff */
[----:B------:R-:W3:Y:S04]  /*fe80*/  SHFL.IDX PT, R49, R49, R0, 0x1c1f ;  /* 0x001c1f0031317589 */ /* 0x000ee800000e0000 */
[----:B------:R-:W-:Y:S04]  /*fe90*/  SHFL.IDX PT, R46, R46, R5, 0x1c1f ;  /* 0x001c1f052e2e7589 */ /* 0x000fe800000e0000 */
[----:B------:R-:W3:Y:S04]  /*fea0*/  SHFL.IDX PT, R41, R41, R0, 0x1c1f ;  /* 0x001c1f0029297589 */ /* 0x000ee800000e0000 */
[----:B------:R-:W3:Y:S01]  /*feb0*/  SHFL.IDX PT, R45, R45, R0, 0x1c1f ;  /* 0x001c1f002d2d7589 */ /* 0x000ee200000e0000 */
[----:B------:R-:W-:-:S03]  /*fec0*/  SHF.R.U64 R7, R7, 0x3, RZ ;  /* 0x0000000307077819 */ /* 0x000fc600000012ff */
[----:B------:R1:W-:Y:S04]  /*fed0*/  SHFL.IDX PT, R42, R42, R5, 0x1c1f ;  /* 0x001c1f052a2a7589 */ /* 0x0003e800000e0000 */
[----:B------:R-:W3:Y:S04]  /*fee0*/  SHFL.IDX PT, R33, R33, R0, 0x1c1f ;  /* 0x001c1f0021217589 */ /* 0x000ee800000e0000 */
[----:B------:R-:W3:Y:S01]  /*fef0*/  SHFL.IDX PT, R135, R135, R0, 0x1c1f ;  /* 0x001c1f0087877589 */ /* 0x000ee200000e0000 */
[----:B------:R-:W-:Y:S02]  /*ff00*/  LOP3.LUT R38, R59, 0x180, RZ, 0xc0, !PT ;  /* 0x000001803b267812 */ /* 0x000fe400078ec0ff */
[----:B------:R-:W-:Y:S01]  /*ff10*/  SHF.R.U64 R26, R26, 0x3, RZ ;  /* 0x000000031a1a7819 */ /* 0x000fe200000012ff */
[--C-:B------:R-:W-:Y:S01]  /*ff20*/  IMAD.X R15, RZ, RZ, R9.reuse, P5 ;  /* 0x000000ffff0f7224 */ /* 0x100fe200028e0609 */
[----:B------:R-:W-:Y:S01]  /*ff30*/  LOP3.LUT R8, R7, R8, RZ, 0x3c, !PT ;  /* 0x0000000807087212 */ /* 0x000fe200078e3cff */
[--C-:B------:R-:W-:Y:S01]  /*ff40*/  IMAD.X R7, RZ, RZ, R9.reuse, P2 ;  /* 0x000000ffff077224 */ /* 0x100fe200010e0609 */
[----:B------:R-:W-:Y:S01]  /*ff50*/  SHF.R.U64 R38, R38, 0x3, RZ ;  /* 0x0000000326267819 */ /* 0x000fe200000012ff */
[----:B------:R-:W-:Y:S01]  /*ff60*/  IMAD.X R13, RZ, RZ, R9, P4 ;  /* 0x000000ffff0d7224 */ /* 0x000fe200020e0609 */
[----:B------:R-:W-:Y:S01]  /*ff70*/  LOP3.LUT R6, R26, R55, RZ, 0x3c, !PT ;  /* 0x000000371a067212 */ /* 0x000fe200078e3cff */
[----:B------:R1:W2:Y:S01]  /*ff80*/  LDL.64 R62, [R1+0x20] ;  /* 0x00002000013e7983 */ /* 0x0002a20000100a00 */
[----:B------:R-:W-:-:S02]  /*ff90*/  LOP3.LUT R26, R38, R59, RZ, 0x3c, !PT ;  /* 0x0000003b261a7212 */ /* 0x000fc400078e3cff */
[----:B------:R-:W-:Y:S01]  /*ffa0*/  MOV R38, R6 ;  /* 0x0000000600267202 */ /* 0x000fe20000000f00 */
[----:B------:R-:W2:Y:S01]  /*ffb0*/  LDL R54, [R1+0x10] ;  /* 0x0000100001367983 */ /* 0x000ea20000100800 */
[----:B------:R-:W-:Y:S02]  /*ffc0*/  MOV R52, R8 ;  /* 0x0000000800347202 */ /* 0x000fe40000000f00 */
[----:B0-----:R-:W-:Y:S01]  /*ffd0*/  SEL R4, R2, R35, P1 ;  /* 0x0000002302047207 */ /* 0x001fe20000800000 */
[----:B------:R-:W2:Y:S01]  /*ffe0*/  LDL R56, [R1+0x2c] ;  /* 0x00002c0001387983 */ /* 0x000ea20000100800 */
[----:B------:R-:W-:Y:S02]  /*fff0*/  SEL R6, R35, R2, P1 ;  /* 0x0000000223067207 */ /* 0x000fe40000800000 */
[----:B-1----:R-:W-:Y:S02]  /*10000*/  SEL R5, R40, R61, P1 ;  /* 0x0000003d28057207 */ /* 0x002fe40000800000 */
[----:B------:R-:W-:Y:S01]  /*10010*/  SEL R7, R61, R40, P1 ;  /* 0x000000283d077207 */ /* 0x000fe20000800000 */
[----:B------:R-:W-:Y:S01]  /*10020*/  BAR.SYNC.DEFER_BLOCKING 0x1, 0x180 ;  /* 0x0046000000007b1d */ /* 0x000fe20000010000 */
[----:B------:R-:W-:Y:S01]  /*10030*/  IMAD.X R27, RZ, RZ, R9, P0 ;  /* 0x000000ffff1b7224 */ /* 0x000fe200000e0609 */
[----:B----4-:R-:W-:-:S02]  /*10040*/  SEL R8, R10, R37, P1 ;  /* 0x000000250a087207 */ /* 0x010fc40000800000 */
[----:B------:R-:W-:Y:S02]  /*10050*/  MOV R51, R14 ;  /* 0x0000000e00337202 */ /* 0x000fe40000000f00 */
[----:B------:R-:W-:Y:S02]  /*10060*/  MOV R47, R12 ;  /* 0x0000000c002f7202 */ /* 0x000fe40000000f00 */
[----:B------:R-:W-:Y:S02]  /*10070*/  SEL R10, R37, R10, P1 ;  /* 0x0000000a250a7207 */ /* 0x000fe40000800000 */
[----:B---3--:R-:W-:Y:S02]  /*10080*/  SEL R9, R44, R57, P1 ;  /* 0x000000392c097207 */ /* 0x008fe40000800000 */
[----:B------:R-:W-:Y:S02]  /*10090*/  SEL R11, R57, R44, P1 ;  /* 0x0000002c390b7207 */ /* 0x000fe40000800000 */
[----:B------:R-:W-:-:S02]  /*100a0*/  SEL R12, R28, R21, P1 ;  /* 0x000000151c0c7207 */ /* 0x000fc40000800000 */
[----:B------:R-:W-:Y:S02]  /*100b0*/  SEL R14, R21, R28, P1 ;  /* 0x0000001c150e7207 */ /* 0x000fe40000800000 */
[----:B------:R-:W-:Y:S02]  /*100c0*/  SEL R13, R48, R53, P1 ;  /* 0x00000035300d7207 */ /* 0x000fe40000800000 */
[----:B------:R-:W-:Y:S02]  /*100d0*/  SEL R15, R53, R48, P1 ;  /* 0x00000030350f7207 */ /* 0x000fe40000800000 */
[----:B------:R-:W-:Y:S01]  /*100e0*/  ISETP.NE.U32.AND P0, PT, RZ, UR4, PT ;  /* 0x00000004ff007c0c */ /* 0x000fe2000bf05070 */
[----:B------:R0:W-:Y:S01]  /*100f0*/  STSM.16.M88.4 [R52], R4 ;  /* 0x0000000434007844 */ /* 0x0001e20000000200 */
[----:B------:R-:W-:-:S03]  /*10100*/  MOV R2, R26 ;  /* 0x0000001a00027202 */ /* 0x000fc60000000f00 */
[----:B------:R1:W-:Y:S01]  /*10110*/  STSM.16.M88.4 [R51], R8 ;  /* 0x0000000833007844 */ /* 0x0003e20000000200 */
[----:B------:R-:W-:-:S03]  /*10120*/  ISETP.NE.AND.EX P0, PT, RZ, UR5, PT, P0 ;  /* 0x00000005ff007c0c */ /* 0x000fc6000bf05300 */
[----:B------:R3:W-:Y:S01]  /*10130*/  STSM.16.M88.4 [R47], R12 ;  /* 0x0000000c2f007844 */ /* 0x0007e20000000200 */
[----:B0-----:R-:W-:Y:S02]  /*10140*/  SEL R4, R32, R39, P1 ;  /* 0x0000002720047207 */ /* 0x001fe40000800000 */
[----:B------:R-:W-:Y:S02]  /*10150*/  SEL R6, R39, R32, P1 ;  /* 0x0000002027067207 */ /* 0x000fe40000800000 */
[----:B------:R-:W-:Y:S02]  /*10160*/  IADD3 R32, P2, R60, UR4, RZ ;  /* 0x000000043c207c10 */ /* 0x000fe4000ff5e0ff */
[----:B------:R-:W-:Y:S02]  /*10170*/  SEL R5, R50, R49, P1 ;  /* 0x0000003132057207 */ /* 0x000fe40000800000 */
[----:B------:R-:W-:Y:S02]  /*10180*/  SEL R7, R49, R50, P1 ;  /* 0x0000003231077207 */ /* 0x000fe40000800000 */
[----:B-1----:R-:W-:-:S02]  /*10190*/  SEL R8, R34, R41, P1 ;  /* 0x0000002922087207 */ /* 0x002fc40000800000 */
[----:B------:R-:W-:Y:S02]  /*101a0*/  SEL R10, R41, R34, P1 ;  /* 0x00000022290a7207 */ /* 0x000fe40000800000 */
[----:B------:R-:W-:Y:S02]  /*101b0*/  SEL R9, R46, R45, P1 ;  /* 0x0000002d2e097207 */ /* 0x000fe40000800000 */
[----:B------:R-:W-:Y:S02]  /*101c0*/  SEL R11, R45, R46, P1 ;  /* 0x0000002e2d0b7207 */ /* 0x000fe40000800000 */
[----:B---3--:R-:W-:Y:S02]  /*101d0*/  SEL R12, R36, R33, P1 ;  /* 0x00000021240c7207 */ /* 0x008fe40000800000 */
[----:B------:R-:W-:Y:S02]  /*101e0*/  SEL R14, R33, R36, P1 ;  /* 0x00000024210e7207 */ /* 0x000fe40000800000 */
[----:B------:R-:W-:-:S02]  /*101f0*/  SEL R13, R42, R135, P1 ;  /* 0x000000872a0d7207 */ /* 0x000fc40000800000 */
[----:B------:R-:W-:Y:S01]  /*10200*/  SEL R15, R135, R42, P1 ;  /* 0x0000002a870f7207 */ /* 0x000fe20000800000 */
[----:B------:R0:W-:Y:S04]  /*10210*/  STSM.16.M88.4 [R43], R4 ;  /* 0x000000042b007844 */ /* 0x0001e80000000200 */
[----:B------:R0:W-:Y:S04]  /*10220*/  STSM.16.M88.4 [R38], R8 ;  /* 0x0000000826007844 */ /* 0x0001e80000000200 */
[----:B------:R0:W-:Y:S01]  /*10230*/  STSM.16.M88.4 [R2], R12 ;  /* 0x0000000c02007844 */ /* 0x0001e20000000200 */
[----:B------:R-:W-:Y:S01]  /*10240*/  IMAD.MOV.U32 R40, RZ, RZ, RZ ;  /* 0x000000ffff287224 */ /* 0x000fe200078e00ff */
[----:B--2---:R-:W-:Y:S01]  /*10250*/  IADD3.X R33, R58, UR5, RZ, P2, !PT ;  /* 0x000000053a217c10 */ /* 0x004fe200097fe4ff */
[----:B------:R-:W-:Y:S01]  /*10260*/  ULDC.64 UR4, c[0x0][0xbe0] ;  /* 0x0002f80000047ab9 */ /* 0x000fe20000000a00 */
[----:B------:R-:W-:Y:S01]  /*10270*/  BAR.SYNC.DEFER_BLOCKING 0x1, 0x180 ;  /* 0x0046000000007b1d */ /* 0x000fe20000010000 */
[----:B------:R-:W-:-:S04]  /*10280*/  ISETP.NE.U32.AND P1, PT, RZ, UR4, PT ;  /* 0x00000004ff007c0c */ /* 0x000fc8000bf25070 */
[----:B------:R-:W-:-:S13]  /*10290*/  ISETP.NE.AND.EX P1, PT, RZ, UR5, PT, P1 ;  /* 0x00000005ff007c0c */ /* 0x000fda000bf25310 */
[----:B------:R-:W-:Y:S01]  /*102a0*/  @P1 IADD3 R26, P2, R60, UR4, RZ ;  /* 0x000000043c1a1c10 */ /* 0x000fe2000ff5e0ff */
[----:B------:R-:W-:Y:S02]  /*102b0*/  ULDC UR4, c[0x0][0xa88] ;  /* 0x0002a20000047ab9 */ /* 0x000fe40000000800 */
[----:B------:R-:W-:Y:S01]  /*102c0*/  IMAD.U32 R0, RZ, RZ, UR4 ;  /* 0x00000004ff007e24 */ /* 0x000fe2000f8e00ff */
[----:B------:R-:W-:Y:S01]  /*102d0*/  @P1 IADD3.X R27, R58, UR5, RZ, P2, !PT ;  /* 0x000000053a1b1c10 */ /* 0x000fe200097fe4ff */
[----:B------:R0:W5:Y:S04]  /*102e0*/  @P0 LDG.E R40, desc[UR40][R32.64] ;  /* 0x0000002820280981 */ /* 0x000168000c1e1900 */
[----:B------:R0:W5:Y:S01]  /*102f0*/  @P1 LDG.E R0, desc[UR40][R26.64] ;  /* 0x000000281a001981 */ /* 0x000162000c1e1900 */
[----:B------:R-:W-:-:S04]  /*10300*/  IMAD.MOV.U32 R62, RZ, RZ, R64 ;  /* 0x000000ffff3e7224 */ /* 0x000fc800078e0040 */
[----:B------:R-:W-:-:S04]  /*10310*/  IMAD R21, R62, 0x20, R54 ;  /* 0x000000203e157824 */ /* 0x000fc800078e0236 */
[----:B------:R-:W-:Y:S01]  /*10320*/  IMAD.WIDE R24, R21, 0x2, R24 ;  /* 0x0000000215187825 */ /* 0x000fe200078e0218 */
[----:B------:R-:W-:Y:S01]  /*10330*/  SHF.R.S32.HI R28, RZ, 0x1f, R56 ;  /* 0x0000001fff1c7819 */ /* 0x000fe20000011438 */
[----:B0-----:R-:W-:Y:S06]  /*10340*/  @P1 BRA `(.L_x_397) ;  /* 0x0000000000101947 */ /* 0x001fec0003800000 */
[----:B------:R-:W-:Y:S05]  /*10350*/  @!P0 BRA `(.L_x_397) ;  /* 0x00000000000c8947 */ /* 0x000fea0003800000 */
[----:B------:R-:W2:Y:S04]  /*10360*/  LDG.E R5, desc[UR40][R32.64] ;  /* 0x0000002820057981 */ /* 0x000ea8000c1e1900 */
[----:B-----5:R-:W2:Y:S02]  /*10370*/  LDG.E R0, desc[UR40][R32.64+0x4] ;  /* 0x0000042820007981 */ /* 0x020ea4000c1e1900 */
[----:B--2---:R-:W-:-:S07]  /*10380*/  IMAD.IADD R0, R0, 0x1, -R5 ;  /* 0x0000000100007824 */ /* 0x004fce00078e0a05 */
.L_x_397:
[----:B------:R-:W2:Y:S01]  /*10390*/  LDL.LU R4, [R1+0x3c] ;  /* 0x00003c0001047983 */ /* 0x000ea20000300800 */
[----:B------:R-:W-:-:S03]  /*103a0*/  ULDC.64 UR4, c[0x0][0xb70] ;  /* 0x0002dc0000047ab9 */ /* 0x000fc60000000a00 */
[----:B------:R-:W3:Y:S04]  /*103b0*/  LDL.LU R2, [R1+0x28] ;  /* 0x0000280001027983 */ /* 0x000ee80000300800 */
[----:B------:R-:W4:Y:S04]  /*103c0*/  LDL R11, [R1+0x5c] ;  /* 0x00005c00010b7983 */ /* 0x000f280000100800 */
[----:B------:R-:W4:Y:S01]  /*103d0*/  LDL.LU R48, [R1+0x40] ;  /* 0x0000400001307983 */ /* 0x000f220000300800 */
[----:B-----5:R-:W-:Y:S02]  /*103e0*/  SHF.R.S32.HI R41, RZ, 0x1f, R40 ;  /* 0x0000001fff297819 */ /* 0x020fe40000011428 */
[----:B------:R-:W-:-:S04]  /*103f0*/  IADD3 R9, P1, R24, 0x1800, RZ ;  /* 0x0000180018097810 */ /* 0x000fc80007f3e0ff */
[----:B------:R-:W-:-:S04]  /*10400*/  LOP3.LUT R8, R9, 0x180, RZ, 0xc0, !PT ;  /* 0x0000018009087812 */ /* 0x000fc800078ec0ff */
[----:B------:R-:W-:-:S04]  /*10410*/  SHF.R.U64 R8, R8, 0x3, RZ ;  /* 0x0000000308087819 */ /* 0x000fc800000012ff */
[----:B------:R-:W-:Y:S02]  /*10420*/  LOP3.LUT R8, R8, R9, RZ, 0x3c, !PT ;  /* 0x0000000908087212 */ /* 0x000fe400078e3cff */
[C---:B------:R-:W-:Y:S02]  /*10430*/  IADD3 R13, P4, R24.reuse, 0x3000, RZ ;  /* 0x00003000180d7810 */ /* 0x040fe40007f9e0ff */
[C---:B------:R-:W-:Y:S02]  /*10440*/  IADD3 R27, P3, R24.reuse, 0x4800, RZ ;  /* 0x00004800181b7810 */ /* 0x040fe40007f7e0ff */
[----:B------:R-:W-:Y:S02]  /*10450*/  IADD3 R33, P2, R24, 0x6000, RZ ;  /* 0x0000600018217810 */ /* 0x000fe40007f5e0ff */
[----:B------:R-:W-:Y:S02]  /*10460*/  LOP3.LUT R12, R13, 0x180, RZ, 0xc0, !PT ;  /* 0x000001800d0c7812 */ /* 0x000fe400078ec0ff */
[----:B------:R-:W-:-:S02]  /*10470*/  LOP3.LUT R26, R27, 0x180, RZ, 0xc0, !PT ;  /* 0x000001801b1a7812 */ /* 0x000fc400078ec0ff */
[----:B------:R-:W-:Y:S02]  /*10480*/  LOP3.LUT R32, R33, 0x180, RZ, 0xc0, !PT ;  /* 0x0000018021207812 */ /* 0x000fe400078ec0ff */
[----:B------:R-:W-:Y:S02]  /*10490*/  SHF.R.U64 R12, R12, 0x3, RZ ;  /* 0x000000030c0c7819 */ /* 0x000fe400000012ff */
[----:B------:R-:W-:Y:S02]  /*104a0*/  SHF.R.U64 R26, R26, 0x3, RZ ;  /* 0x000000031a1a7819 */ /* 0x000fe400000012ff */
[----:B------:R-:W-:Y:S02]  /*104b0*/  SHF.R.U64 R32, R32, 0x3, RZ ;  /* 0x0000000320207819 */ /* 0x000fe400000012ff */
[----:B------:R-:W-:Y:S01]  /*104c0*/  LOP3.LUT R12, R12, R13, RZ, 0x3c, !PT ;  /* 0x0000000d0c0c7212 */ /* 0x000fe200078e3cff */
[--C-:B------:R-:W-:Y:S01]  /*104d0*/  IMAD.X R13, RZ, RZ, R25.reuse, P4 ;  /* 0x000000ffff0d7224 */ /* 0x100fe200020e0619 */
[----:B------:R-:W-:Y:S01]  /*104e0*/  LOP3.LUT R26, R26, R27, RZ, 0x3c, !PT ;  /* 0x0000001b1a1a7212 */ /* 0x000fe200078e3cff */
[--C-:B------:R-:W-:Y:S01]  /*104f0*/  IMAD.X R27, RZ, RZ, R25.reuse, P3 ;  /* 0x000000ffff1b7224 */ /* 0x100fe200018e0619 */
[----:B------:R-:W-:Y:S01]  /*10500*/  LOP3.LUT R32, R32, R33, RZ, 0x3c, !PT ;  /* 0x0000002120207212 */ /* 0x000fe200078e3cff */
[----:B------:R-:W-:Y:S01]  /*10510*/  IMAD.X R33, RZ, RZ, R25, P2 ;  /* 0x000000ffff217224 */ /* 0x000fe200010e0619 */
[--C-:B------:R-:W-:Y:S01]  /*10520*/  SHF.R.S32.HI R43, RZ, 0x1f, R54.reuse ;  /* 0x0000001fff2b7819 */ /* 0x100fe20000011436 */
[----:B------:R-:W-:Y:S01]  /*10530*/  IMAD.MOV.U32 R42, RZ, RZ, R54 ;  /* 0x000000ffff2a7224 */ /* 0x000fe200078e0036 */
[----:B------:R-:W-:-:S05]  /*10540*/  SHF.R.S32.HI R63, RZ, 0x1f, R62 ;  /* 0x0000001fff3f7819 */ /* 0x000fca000001143e */
[----:B------:R-:W-:Y:S01]  /*10550*/  STL [R1+0x24], R63 ;  /* 0x0000243f01007387 */ /* 0x000fe20000100800 */
[----:B------:R-:W-:Y:S01]  /*10560*/  BSSY B1, `(.L_x_398) ;  /* 0x0000061000017945 */ /* 0x000fe20003800000 */
[----:B--2---:R-:W-:Y:S02]  /*10570*/  IMAD.MOV.U32 R10, RZ, RZ, R4 ;  /* 0x000000ffff0a7224 */ /* 0x004fe400078e0004 */
[----:B---3--:R-:W-:-:S05]  /*10580*/  IMAD.MOV.U32 R6, RZ, RZ, R2 ;  /* 0x000000ffff067224 */ /* 0x008fca00078e0002 */
[----:B------:R-:W-:Y:S02]  /*10590*/  SEL R47, R6, RZ, !P0 ;  /* 0x000000ff062f7207 */ /* 0x000fe40004000000 */
[----:B------:R-:W0:Y:S01]  /*105a0*/  S2R R6, SR_TID.X ;  /* 0x0000000000067919 */ /* 0x000e220000002100 */
[----:B------:R-:W-:Y:S01]  /*105b0*/  SEL R46, R10, RZ, !P0 ;  /* 0x000000ff0a2e7207 */ /* 0x000fe20004000000 */
[----:B------:R-:W-:Y:S02]  /*105c0*/  IMAD R2, R28, UR4, RZ ;  /* 0x000000041c027c24 */ /* 0x000fe4000f8e02ff */
[----:B------:R-:W-:-:S04]  /*105d0*/  IMAD.WIDE.U32 R4, R56, UR4, R40 ;  /* 0x0000000438047c25 */ /* 0x000fc8000f8e0028 */
[----:B------:R-:W-:Y:S01]  /*105e0*/  IMAD R7, R56, UR5, R2 ;  /* 0x0000000538077c24 */ /* 0x000fe2000f8e0202 */
[----:B------:R-:W-:-:S03]  /*105f0*/  ULDC.64 UR4, c[0x0][0xb78] ;  /* 0x0002de0000047ab9 */ /* 0x000fc60000000a00 */
[----:B------:R-:W-:Y:S02]  /*10600*/  IMAD.IADD R5, R5, 0x1, R7 ;  /* 0x0000000105057824 */ /* 0x000fe400078e0207 */
[----:B----4-:R-:W-:Y:S02]  /*10610*/  IMAD R9, R48, 0xc0, R11 ;  /* 0x000000c030097824 */ /* 0x010fe400078e020b */
[----:B------:R-:W-:Y:S02]  /*10620*/  IMAD R2, R46, UR4, RZ ;  /* 0x000000042e027c24 */ /* 0x000fe4000f8e02ff */
[----:B------:R-:W-:-:S04]  /*10630*/  IMAD.WIDE.U32 R4, R47, UR4, R4 ;  /* 0x000000042f047c25 */ /* 0x000fc8000f8e0004 */
[----:B0-----:R-:W-:-:S05]  /*10640*/  VIADD R10, R6, 0xffffff80 ;  /* 0xffffff80060a7836 */ /* 0x001fca0000000000 */
[----:B------:R-:W-:-:S04]  /*10650*/  SHF.R.S32.HI R6, RZ, 0x1f, R10 ;  /* 0x0000001fff067819 */ /* 0x000fc8000001140a */
[----:B------:R-:W-:Y:S01]  /*10660*/  LEA.HI R6, R6, R10, RZ, 0x7 ;  /* 0x0000000a06067211 */ /* 0x000fe200078f38ff */
[----:B------:R-:W-:Y:S01]  /*10670*/  IMAD R2, R47, UR5, R2 ;  /* 0x000000052f027c24 */ /* 0x000fe2000f8e0202 */
[----:B------:R-:W-:Y:S01]  /*10680*/  SHF.R.S32.HI R7, RZ, 0x1f, R9 ;  /* 0x0000001fff077819 */ /* 0x000fe20000011409 */
[----:B------:R-:W-:Y:S01]  /*10690*/  ULDC.64 UR4, c[0x0][0xb40] ;  /* 0x0002d00000047ab9 */ /* 0x000fe20000000a00 */
[----:B------:R-:W-:Y:S02]  /*106a0*/  LOP3.LUT R6, R6, 0xffffff80, RZ, 0xc0, !PT ;  /* 0xffffff8006067812 */ /* 0x000fe400078ec0ff */
[----:B------:R-:W-:-:S03]  /*106b0*/  IADD3 R4, P5, R9, R4, RZ ;  /* 0x0000000409047210 */ /* 0x000fc60007fbe0ff */
[----:B------:R-:W-:Y:S01]  /*106c0*/  IMAD.IADD R6, R10, 0x1, -R6 ;  /* 0x000000010a067824 */ /* 0x000fe200078e0a06 */
[----:B------:R-:W-:Y:S02]  /*106d0*/  IADD3.X R7, R7, R5, R2, P5, !PT ;  /* 0x0000000507077210 */ /* 0x000fe40002ffe402 */
[----:B------:R-:W-:Y:S01]  /*106e0*/  LEA R44, P6, R4, UR4, 0x2 ;  /* 0x00000004042c7c11 */ /* 0x000fe2000f8c10ff */
[----:B------:R-:W-:Y:S01]  /*106f0*/  VIADD R5, R9, 0x8 ;  /* 0x0000000809057836 */ /* 0x000fe20000000000 */
[----:B------:R-:W-:Y:S02]  /*10700*/  LOP3.LUT P0, RZ, R6, 0x3, RZ, 0xc0, !PT ;  /* 0x0000000306ff7812 */ /* 0x000fe4000780c0ff */
[----:B------:R-:W-:Y:S02]  /*10710*/  LOP3.LUT R2, R24, 0x180, RZ, 0xc0, !PT ;  /* 0x0000018018027812 */ /* 0x000fe400078ec0ff */
[----:B------:R-:W-:Y:S01]  /*10720*/  LEA.HI.X R45, R4, UR5, R7, 0x2, P6 ;  /* 0x00000005042d7c11 */ /* 0x000fe2000b0f1407 */
[----:B------:R-:W-:Y:S01]  /*10730*/  ULDC.64 UR4, c[0x0][0xaa0] ;  /* 0x0002a80000047ab9 */ /* 0x000fe20000000a00 */
[----:B------:R-:W-:-:S02]  /*10740*/  IADD3 R7, P6, R24, 0x7800, RZ ;  /* 0x0000780018077810 */ /* 0x000fc40007fde0ff */
[-C--:B------:R-:W-:Y:S02]  /*10750*/  ISETP.GE.OR P5, PT, R9, R0.reuse, P0 ;  /* 0x000000000900720c */ /* 0x080fe400007a6670 */
[----:B------:R-:W-:Y:S02]  /*10760*/  ISETP.GE.OR P0, PT, R5, R0, P0 ;  /* 0x000000000500720c */ /* 0x000fe40000706670 */
[----:B------:R-:W-:Y:S02]  /*10770*/  SHF.R.U64 R5, R2, 0x3, RZ ;  /* 0x0000000302057819 */ /* 0x000fe400000012ff */
[----:B------:R-:W-:-:S04]  /*10780*/  LOP3.LUT R2, R7, 0x180, RZ, 0xc0, !PT ;  /* 0x0000018007027812 */ /* 0x000fc800078ec0ff */
[----:B------:R-:W-:Y:S01]  /*10790*/  SHF.R.U64 R2, R2, 0x3, RZ ;  /* 0x0000000302027819 */ /* 0x000fe200000012ff */
[--C-:B------:R-:W-:Y:S01]  /*107a0*/  IMAD.X R9, RZ, RZ, R25.reuse, P1 ;  /* 0x000000ffff097224 */ /* 0x100fe200008e0619 */
[----:B------:R-:W-:Y:S01]  /*107b0*/  LOP3.LUT R4, R5, R24, RZ, 0x3c, !PT ;  /* 0x0000001805047212 */ /* 0x000fe200078e3cff */
[--C-:B------:R-:W-:Y:S01]  /*107c0*/  IMAD.X R37, RZ, RZ, R25.reuse, P6 ;  /* 0x000000ffff257224 */ /* 0x100fe200030e0619 */
[----:B------:R-:W-:Y:S01]  /*107d0*/  LOP3.LUT R36, R2, R7, RZ, 0x3c, !PT ;  /* 0x0000000702247212 */ /* 0x000fe200078e3cff */
[----:B------:R-:W-:Y:S01]  /*107e0*/  IMAD.MOV.U32 R5, RZ, RZ, R25 ;  /* 0x000000ffff057224 */ /* 0x000fe200078e0019 */
[----:B------:R0:W-:Y:S04]  /*107f0*/  @!P5 STG.E desc[UR40][R44.64], R3 ;  /* 0x000000032c00d986 */ /* 0x0001e8000c101928 */
[----:B------:R1:W-:Y:S01]  /*10800*/  @!P0 STG.E desc[UR40][R44.64+0x20], R20 ;  /* 0x000020142c008986 */ /* 0x0003e2000c101928 */
[----:B------:R-:W-:-:S03]  /*10810*/  IMAD R21, R41, UR4, RZ ;  /* 0x0000000429157c24 */ /* 0x000fc6000f8e02ff */
[----:B------:R-:W5:Y:S04]  /*10820*/  LD.E.128 R4, desc[UR40][R4.64] ;  /* 0x0000002804047980 */ /* 0x000f68000c101d00 */
[----:B------:R-:W5:Y:S04]  /*10830*/  LD.E.128 R8, desc[UR40][R8.64] ;  /* 0x0000002808087980 */ /* 0x000f68000c101d00 */
[----:B------:R-:W5:Y:S04]  /*10840*/  LD.E.128 R12, desc[UR40][R12.64] ;  /* 0x000000280c0c7980 */ /* 0x000f68000c101d00 */
[----:B------:R-:W5:Y:S04]  /*10850*/  LD.E.128 R24, desc[UR40][R26.64] ;  /* 0x000000281a187980 */ /* 0x000f68000c101d00 */
[----:B------:R-:W5:Y:S04]  /*10860*/  LD.E.128 R32, desc[UR40][R32.64] ;  /* 0x0000002820207980 */ /* 0x000f68000c101d00 */
[----:B------:R-:W5:Y:S01]  /*10870*/  LD.E.128 R36, desc[UR40][R36.64] ;  /* 0x0000002824247980 */ /* 0x000f62000c101d00 */
[----:B------:R-:W-:Y:S01]  /*10880*/  @!PT LDS RZ, [RZ] ;  /* 0x00000000fffff984 */ /* 0x000fe20000000800 */
[----:B------:R-:W-:Y:S01]  /*10890*/  @!PT LDS RZ, [RZ] ;  /* 0x00000000fffff984 */ /* 0x000fe20000000800 */
[----:B------:R-:W-:Y:S01]  /*108a0*/  @!PT LDS RZ, [RZ] ;  /* 0x00000000fffff984 */ /* 0x000fe20000000800 */
[----:B------:R-:W-:Y:S01]  /*108b0*/  @!PT LDS RZ, [RZ] ;  /* 0x00000000fffff984 */ /* 0x000fe20000000800 */
[----:B------:R2:W-:Y:S06]  /*108c0*/  MEMBAR.ALL.CTA ;  /* 0x0000000000007992 */ /* 0x0005ec0000008000 */
[----:B--2---:R-:W2:Y:S01]  /*108d0*/  FENCE.VIEW.ASYNC.S ;  /* 0x00000000000073c6 */ /* 0x004ea20000000000 */
[----:B0-----:R-:W-:-:S04]  /*108e0*/  IMAD.WIDE.U32 R2, R40, UR4, R42 ;  /* 0x0000000428027c25 */ /* 0x001fc8000f8e002a */
[----:B------:R-:W-:Y:S01]  /*108f0*/  IMAD R21, R40, UR5, R21 ;  /* 0x0000000528157c24 */ /* 0x000fe2000f8e0215 */
[----:B------:R-:W-:Y:S01]  /*10900*/  ULDC.64 UR4, c[0x0][0xae0] ;  /* 0x0002b80000047ab9 */ /* 0x000fe20000000a00 */
[----:B------:R-:W-:Y:S02]  /*10910*/  IMAD R41, R48, -0xc0, R0 ;  /* 0xffffff4030297824 */ /* 0x000fe400078e0200 */
[----:B------:R-:W-:Y:S02]  /*10920*/  IMAD.IADD R3, R3, 0x1, R21 ;  /* 0x0000000103037824 */ /* 0x000fe400078e0215 */
[----:B------:R-:W-:Y:S01]  /*10930*/  IMAD R21, R28, UR4, RZ ;  /* 0x000000041c157c24 */ /* 0x000fe2000f8e02ff */
[C---:B------:R-:W-:Y:S01]  /*10940*/  ISETP.GE.AND P0, PT, R62.reuse, R41, PT ;  /* 0x000000293e00720c */ /* 0x040fe20003f06270 */
[----:B------:R-:W-:Y:S02]  /*10950*/  VIADD R0, R62, 0x60 ;  /* 0x000000603e007836 */ /* 0x000fe40000000000 */
[----:B-1----:R-:W-:-:S02]  /*10960*/  VIADD R20, R18, 0x19c20 ;  /* 0x00019c2012147836 */ /* 0x002fc40000000000 */
[C---:B------:R-:W-:Y:S02]  /*10970*/  IMAD R21, R56.reuse, UR5, R21 ;  /* 0x0000000538157c24 */ /* 0x040fe4000f8e0215 */
[----:B------:R-:W-:Y:S01]  /*10980*/  IMAD.WIDE.U32 R2, R56, UR4, R2 ;  /* 0x0000000438027c25 */ /* 0x000fe2000f8e0002 */
[----:B------:R-:W-:Y:S01]  /*10990*/  ULDC.64 UR4, c[0x0][0xae8] ;  /* 0x0002ba0000047ab9 */ /* 0x000fe20000000a00 */
[----:B------:R-:W-:Y:S02]  /*109a0*/  ISETP.GE.AND P3, PT, R0, R41, PT ;  /* 0x000000290000720c */ /* 0x000fe40003f66270 */
[----:B------:R-:W-:Y:S01]  /*109b0*/  IMAD.IADD R3, R3, 0x1, R21 ;  /* 0x0000000103037824 */ /* 0x000fe200078e0215 */
[----:B------:R-:W-:Y:S01]  /*109c0*/  PRMT R20, RZ, 0x654, R20 ;  /* 0x00000654ff147816 */ /* 0x000fe20000000014 */
[----:B------:R-:W-:Y:S02]  /*109d0*/  IMAD R0, R46, UR4, RZ ;  /* 0x000000042e007c24 */ /* 0x000fe4000f8e02ff */
[C---:B------:R-:W-:Y:S01]  /*109e0*/  IMAD.WIDE.U32 R40, R47.reuse, UR4, R2 ;  /* 0x000000042f287c25 */ /* 0x040fe2000f8e0002 */
[----:B--2---:R0:W-:Y:S03]  /*109f0*/  SYNCS.ARRIVE.TRANS64.RED.A1T0 RZ, [R20+URZ], RZ ;  /* 0x000000ff14ff79a7 */ /* 0x0041e6000810043f */
[----:B------:R-:W-:-:S04]  /*10a00*/  IMAD R43, R47, UR5, R0 ;  /* 0x000000052f2b7c24 */ /* 0x000fc8000f8e0200 */
[----:B------:R-:W-:Y:S02]  /*10a10*/  IMAD.IADD R45, R41, 0x1, R43 ;  /* 0x00000001292d7824 */ /* 0x000fe400078e022b */
[----:B0-----:R-:W-:Y:S01]  /*10a20*/  IMAD.WIDE R20, R48, 0xc0, R62 ;  /* 0x000000c030147825 */ /* 0x001fe200078e023e */
[----:B------:R-:W-:Y:S06]  /*10a30*/  @P0 BRA `(.L_x_399) ;  /* 0x00000000004c0947 */ /* 0x000fec0003800000 */
        /* <DEDUP_REMOVED lines=19> */
.L_x_399:
[----:B------:R-:W-:Y:S05]  /*10b70*/  BSYNC B1 ;  /* 0x0000000000017941 */ /* 0x000fea0003800000 */
.L_x_398:
[----:B------:R-:W-:Y:S05]  /*10b80*/  @P3 BRA `(.L_x_400) ;  /* 0x0000000800603947 */ /* 0x000fea0003800000 */
[----:B0----5:R-:W-:Y:S01]  /*10b90*/  IADD3 R5, P0, R20, 0x60, RZ ;  /* 0x0000006014057810 */ /* 0x021fe20007f1e0ff */
[----:B------:R-:W-:Y:S01]  /*10ba0*/  ULDC.64 UR4, c[0x0][0xad8] ;  /* 0x0002b60000047ab9 */ /* 0x000fe20000000a00 */
[----:B------:R-:W-:Y:S01]  /*10bb0*/  IMAD.MOV.U32 R2, RZ, RZ, R40 ;  /* 0x000000ffff027224 */ /* 0x000fe200078e0028 */
[----:B------:R-:W-:Y:S01]  /*10bc0*/  ULDC.64 UR6, c[0x0][0xa80] ;  /* 0x0002a00000067ab9 */ /* 0x000fe20000000a00 */
[----:B------:R-:W-:Y:S02]  /*10bd0*/  IMAD.MOV.U32 R3, RZ, RZ, R45 ;  /* 0x000000ffff037224 */ /* 0x000fe400078e002d */
[----:B------:R-:W-:Y:S02]  /*10be0*/  IMAD.X R20, RZ, RZ, R21, P0 ;  /* 0x000000ffff147224 */ /* 0x000fe400000e0615 */
[----:B------:R-:W-:Y:S02]  /*10bf0*/  VIADD R0, R54, 0x20 ;  /* 0x0000002036007836 */ /* 0x000fe40000000000 */
[----:B------:R-:W-:-:S02]  /*10c00*/  IMAD R20, R20, UR4, RZ ;  /* 0x0000000414147c24 */ /* 0x000fc4000f8e02ff */
[C---:B------:R-:W-:Y:S01]  /*10c10*/  IMAD.WIDE.U32 R2, R5.reuse, UR4, R2 ;  /* 0x0000000405027c25 */ /* 0x040fe2000f8e0002 */
[----:B------:R-:W-:Y:S02]  /*10c20*/  ULDC UR4, c[0x0][0xa8c] ;  /* 0x0002a30000047ab9 */ /* 0x000fe40000000800 */
[----:B------:R-:W-:Y:S01]  /*10c30*/  ISETP.GE.AND P1, PT, R54, UR4, PT ;  /* 0x0000000436007c0c */ /* 0x000fe2000bf26270 */
[----:B------:R-:W-:Y:S01]  /*10c40*/  IMAD R5, R5, UR5, R20 ;  /* 0x0000000505057c24 */ /* 0x000fe2000f8e0214 */
[----:B------:R-:W-:Y:S01]  /*10c50*/  ISETP.GE.AND P2, PT, R0, UR4, PT ;  /* 0x0000000400007c0c */ /* 0x000fe2000bf46270 */
[----:B------:R-:W-:Y:S01]  /*10c60*/  VIADD R0, R54, 0x40 ;  /* 0x0000004036007836 */ /* 0x000fe20000000000 */
[----:B------:R-:W-:Y:S01]  /*10c70*/  LEA R4, P0, R2, UR6, 0x1 ;  /* 0x0000000602047c11 */ /* 0x000fe2000f8008ff */
[----:B------:R-:W-:-:S05]  /*10c80*/  IMAD.IADD R3, R3, 0x1, R5 ;  /* 0x0000000103037824 */ /* 0x000fca00078e0205 */
[----:B------:R-:W-:Y:S02]  /*10c90*/  LEA.HI.X R5, R2, UR7, R3, 0x1, P0 ;  /* 0x0000000702057c11 */ /* 0x000fe400080f0c03 */
[----:B------:R-:W-:-:S03]  /*10ca0*/  ISETP.GE.AND P0, PT, R0, UR4, PT ;  /* 0x0000000400007c0c */ /* 0x000fc6000bf06270 */
[----:B------:R3:W-:Y:S04]  /*10cb0*/  @!P1 STG.E.128 desc[UR40][R4.64], R8 ;  /* 0x0000000804009986 */ /* 0x0007e8000c101d28 */
[----:B------:R3:W-:Y:S06]  /*10cc0*/  @!P2 STG.E.128 desc[UR40][R4.64+0x40], R24 ;  /* 0x000040180400a986 */ /* 0x0007ec000c101d28 */
[----:B------:R-:W-:Y:S05]  /*10cd0*/  @P0 BRA `(.L_x_400) ;  /* 0x00000008000c0947 */ /* 0x000fea0003800000 */
[----:B------:R4:W-:Y:S01]  /*10ce0*/  STG.E.128 desc[UR40][R4.64+0x80], R36 ;  /* 0x0000802404007986 */ /* 0x0009e2000c101d28 */
[----:B------:R-:W-:Y:S05]  /*10cf0*/  BRA `(.L_x_400) ;  /* 0x0000000800047947 */ /* 0x000fea0003800000 */
.L_x_396:
[----:B------:R-:W0:Y:S01]  /*10d00*/  LDL.LU R4, [R1+0x30] ;  /* 0x0000300001047983 */ /* 0x000e220000300800 */
[----:B------:R-:W-:-:S03]  /*10d10*/  ULDC.64 UR4, c[0x0][0xbd8] ;  /* 0x0002f60000047ab9 */ /* 0x000fc60000000a00 */
[----:B------:R-:W2:Y:S01]  /*10d20*/  LDL.LU R0, [R1+0x34] ;  /* 0x0000340001007983 */ /* 0x000ea20000300800 */
[----:B------:R-:W-:Y:S01]  /*10d30*/  ISETP.NE.U32.AND P0, PT, RZ, UR4, PT ;  /* 0x00000004ff007c0c */ /* 0x000fe2000bf05070 */
[----:B------:R-:W-:-:S03]  /*10d40*/  IMAD.MOV.U32 R7, RZ, RZ, RZ ;  /* 0x000000ffff077224 */ /* 0x000fc600078e00ff */
[----:B------:R-:W-:Y:S02]  /*10d50*/  ISETP.NE.AND.EX P0, PT, RZ, UR5, PT, P0 ;  /* 0x00000005ff007c0c */ /* 0x000fe4000bf05300 */
[----:B0-----:R-:W-:-:S04]  /*10d60*/  IADD3 R2, P1, R4, UR4, RZ ;  /* 0x0000000404027c10 */ /* 0x001fc8000ff3e0ff */
[----:B--2---:R-:W-:Y:S01]  /*10d70*/  IADD3.X R3, R0, UR5, RZ, P1, !PT ;  /* 0x0000000500037c10 */ /* 0x004fe20008ffe4ff */
[----:B------:R-:W-:Y:S02]  /*10d80*/  ULDC.64 UR4, c[0x0][0xbe0] ;  /* 0x0002f80000047ab9 */ /* 0x000fe40000000a00 */
[----:B------:R-:W-:-:S04]  /*10d90*/  ISETP.NE.U32.AND P1, PT, RZ, UR4, PT ;  /* 0x00000004ff007c0c */ /* 0x000fc8000bf25070 */
[----:B------:R0:W5:Y:S01]  /*10da0*/  @P0 LDG.E R7, desc[UR40][R2.64] ;  /* 0x0000002802070981 */ /* 0x000162000c1e1900 */
[----:B------:R-:W-:Y:S01]  /*10db0*/  ISETP.NE.AND.EX P1, PT, RZ, UR5, PT, P1 ;  /* 0x00000005ff007c0c */ /* 0x000fe2000bf25310 */
[----:B------:R-:W2:-:S12]  /*10dc0*/  S2R R6, SR_TID.X ;  /* 0x0000000000067919 */ /* 0x000e980000002100 */
[----:B------:R-:W-:Y:S01]  /*10dd0*/  @P1 IADD3 R4, P2, R4, UR4, RZ ;  /* 0x0000000404041c10 */ /* 0x000fe2000ff5e0ff */
[----:B------:R-:W-:-:S03]  /*10de0*/  ULDC UR4, c[0x0][0xa88] ;  /* 0x0002a20000047ab9 */ /* 0x000fc60000000800 */
[----:B------:R-:W-:Y:S01]  /*10df0*/  @P1 IADD3.X R5, R0, UR5, RZ, P2, !PT ;  /* 0x0000000500051c10 */ /* 0x000fe200097fe4ff */
[----:B------:R-:W-:-:S06]  /*10e00*/  IMAD.U32 R0, RZ, RZ, UR4 ;  /* 0x00000004ff007e24 */ /* 0x000fcc000f8e00ff */
[----:B------:R0:W5:Y:S01]  /*10e10*/  @P1 LDG.E R0, desc[UR40][R4.64] ;  /* 0x0000002804001981 */ /* 0x000162000c1e1900 */
[----:B--2---:R-:W-:-:S05]  /*10e20*/  VIADD R6, R6, 0xffffff80 ;  /* 0xffffff8006067836 */ /* 0x004fca0000000000 */
[----:B------:R-:W-:Y:S01]  /*10e30*/  ISETP.GT.AND P2, PT, R6, 0xbf, PT ;  /* 0x000000bf0600780c */ /* 0x000fe20003f44270 */
[----:B0-----:R-:W-:-:S12]  /*10e40*/  @P1 BRA `(.L_x_401) ;  /* 0x0000000000101947 */ /* 0x001fd80003800000 */
[----:B------:R-:W-:Y:S05]  /*10e50*/  @!P0 BRA `(.L_x_401) ;  /* 0x00000000000c8947 */ /* 0x000fea0003800000 */
[----:B------:R-:W2:Y:S04]  /*10e60*/  LDG.E R5, desc[UR40][R2.64] ;  /* 0x0000002802057981 */ /* 0x000ea8000c1e1900 */
[----:B-----5:R-:W2:Y:S02]  /*10e70*/  LDG.E R0, desc[UR40][R2.64+0x4] ;  /* 0x0000042802007981 */ /* 0x020ea4000c1e1900 */
[----:B--2---:R-:W-:-:S07]  /*10e80*/  IMAD.IADD R0, R0, 0x1, -R5 ;  /* 0x0000000100007824 */ /* 0x004fce00078e0a05 */
.L_x_401:
[----:B------:R-:W2:Y:S04]  /*10e90*/  LDL.LU R3, [R1+0x28] ;  /* 0x0000280001037983 */ /* 0x000ea80000300800 */
[----:B------:R-:W3:Y:S04]  /*10ea0*/  LDL.LU R2, [R1+0x3c] ;  /* 0x00003c0001027983 */ /* 0x000ee80000300800 */
[----:B------:R-:W4:Y:S04]  /*10eb0*/  LDL R20, [R1+0x2c] ;  /* 0x00002c0001147983 */ /* 0x000f280000100800 */
[----:B------:R-:W4:Y:S04]  /*10ec0*/  LDL R12, [R1+0x10] ;  /* 0x00001000010c7983 */ /* 0x000f280000100800 */
[----:B------:R0:W5:Y:S01]  /*10ed0*/  LDL R13, [R1+0x40] ;  /* 0x00004000010d7983 */ /* 0x0001620000100800 */
[----:B------:R-:W-:Y:S01]  /*10ee0*/  BSSY B1, `(.L_x_402) ;  /* 0x000001d000017945 */ /* 0x000fe20003800000 */
[----:B-----5:R-:W-:-:S02]  /*10ef0*/  SHF.R.S32.HI R6, RZ, 0x1f, R7 ;  /* 0x0000001fff067819 */ /* 0x020fc40000011407 */
[----:B--2---:R-:W-:Y:S02]  /*10f00*/  SEL R11, R3, RZ, !P0 ;  /* 0x000000ff030b7207 */ /* 0x004fe40004000000 */
[----:B---3--:R-:W-:Y:S02]  /*10f10*/  SEL R9, R2, RZ, !P0 ;  /* 0x000000ff02097207 */ /* 0x008fe40004000000 */
[----:B----4-:R-:W-:Y:S02]  /*10f20*/  SHF.R.S32.HI R8, RZ, 0x1f, R20 ;  /* 0x0000001fff087819 */ /* 0x010fe40000011414 */
[----:B------:R-:W-:Y:S01]  /*10f30*/  SHF.R.S32.HI R10, RZ, 0x1f, R12 ;  /* 0x0000001fff0a7819 */ /* 0x000fe2000001140c */
[----:B0-----:R-:W-:Y:S06]  /*10f40*/  @P2 BRA `(.L_x_403) ;  /* 0x0000000000582947 */ /* 0x001fec0003800000 */
[----:B------:R-:W0:Y:S02]  /*10f50*/  S2R R2, SR_TID.X ;  /* 0x0000000000027919 */ /* 0x000e240000002100 */
[----:B0-----:R-:W-:-:S04]  /*10f60*/  IMAD R2, R13, 0xc0, R2 ;  /* 0x000000c00d027824 */ /* 0x001fc800078e0202 */
[----:B------:R-:W-:-:S05]  /*10f70*/  VIADD R3, R2, 0xffffff80 ;  /* 0xffffff8002037836 */ /* 0x000fca0000000000 */
[----:B------:R-:W-:-:S13]  /*10f80*/  ISETP.GE.AND P0, PT, R3, R0, PT ;  /* 0x000000000300720c */ /* 0x000fda0003f06270 */
[----:B------:R-:W-:Y:S05]  /*10f90*/  @P0 BRA `(.L_x_403) ;  /* 0x0000000000440947 */ /* 0x000fea0003800000 */
[C---:B------:R-:W-:Y:S01]  /*10fa0*/  IADD3 R2, P0, R3.reuse, R7, RZ ;  /* 0x0000000703027210 */ /* 0x040fe20007f1e0ff */
[----:B------:R-:W-:Y:S02]  /*10fb0*/  ULDC.64 UR4, c[0x0][0xb70] ;  /* 0x0002dc0000047ab9 */ /* 0x000fe40000000a00 */
[----:B------:R-:W-:Y:S01]  /*10fc0*/  IMAD R4, R8, UR4, RZ ;  /* 0x0000000408047c24 */ /* 0x000fe2000f8e02ff */
[----:B------:R-:W-:-:S03]  /*10fd0*/  LEA.HI.X.SX32 R3, R3, R6, 0x1, P0 ;  /* 0x0000000603037211 */ /* 0x000fc600000f0eff */
[C---:B------:R-:W-:Y:S02]  /*10fe0*/  IMAD R5, R20.reuse, UR5, R4 ;  /* 0x0000000514057c24 */ /* 0x040fe4000f8e0204 */
[----:B------:R-:W-:Y:S01]  /*10ff0*/  IMAD.WIDE.U32 R2, R20, UR4, R2 ;  /* 0x0000000414027c25 */ /* 0x000fe2000f8e0002 */
[----:B------:R-:W-:-:S03]  /*11000*/  ULDC.64 UR4, c[0x0][0xb78] ;  /* 0x0002de0000047ab9 */ /* 0x000fc60000000a00 */
[----:B------:R-:W-:Y:S02]  /*11010*/  IMAD R4, R9, UR4, RZ ;  /* 0x0000000409047c24 */ /* 0x000fe4000f8e02ff */
[----:B------:R-:W-:Y:S02]  /*11020*/  IMAD.IADD R3, R3, 0x1, R5 ;  /* 0x0000000103037824 */ /* 0x000fe400078e0205 */
[C---:B------:R-:W-:Y:S02]  /*11030*/  IMAD R5, R11.reuse, UR5, R4 ;  /* 0x000000050b057c24 */ /* 0x040fe4000f8e0204 */
[----:B------:R-:W-:Y:S01]  /*11040*/  IMAD.WIDE.U32 R2, R11, UR4, R2 ;  /* 0x000000040b027c25 */ /* 0x000fe2000f8e0002 */
[----:B------:R-:W-:-:S03]  /*11050*/  ULDC.64 UR4, c[0x0][0xb40] ;  /* 0x0002d00000047ab9 */ /* 0x000fc60000000a00 */
[----:B------:R-:W-:Y:S01]  /*11060*/  IMAD.IADD R3, R3, 0x1, R5 ;  /* 0x0000000103037824 */ /* 0x000fe200078e0205 */
[----:B------:R-:W-:-:S04]  /*11070*/  LEA R4, P0, R2, UR4, 0x2 ;  /* 0x0000000402047c11 */ /* 0x000fc8000f8010ff */
[----:B------:R-:W-:Y:S01]  /*11080*/  LEA.HI.X R5, R2, UR5, R3, 0x2, P0 ;  /* 0x0000000502057c11 */ /* 0x000fe200080f1403 */
[----:B------:R-:W-:-:S05]  /*11090*/  IMAD.MOV.U32 R3, RZ, RZ, -0x800000 ;  /* 0xff800000ff037424 */ /* 0x000fca00078e00ff */
[----:B------:R0:W-:Y:S03]  /*110a0*/  STG.E desc[UR40][R4.64], R3 ;  /* 0x0000000304007986 */ /* 0x0001e6000c101928 */
.L_x_403:
[----:B------:R-:W-:Y:S05]  /*110b0*/  BSYNC B1 ;  /* 0x0000000000017941 */ /* 0x000fea0003800000 */
.L_x_402:
[----:B------:R-:W2:Y:S01]  /*110c0*/  LDL.64 R14, [R1+0x20] ;  /* 0x00002000010e7983 */ /* 0x000ea20000100a00 */
[----:B------:R-:W-:Y:S01]  /*110d0*/  ULDC.64 UR4, c[0x0][0xaa0] ;  /* 0x0002a80000047ab9 */ /* 0x000fe20000000a00 */
[----:B------:R-:W-:Y:S01]  /*110e0*/  IMAD.MOV.U32 R2, RZ, RZ, R12 ;  /* 0x000000ffff027224 */ /* 0x000fe200078e000c */
[----:B------:R-:W-:Y:S01]  /*110f0*/  BSSY B1, `(.L_x_404) ;  /* 0x000002b000017945 */ /* 0x000fe20003800000 */
[----:B0-----:R-:W-:Y:S02]  /*11100*/  IMAD.MOV.U32 R3, RZ, RZ, R10 ;  /* 0x000000ffff037224 */ /* 0x001fe400078e000a */
[----:B------:R-:W-:Y:S02]  /*11110*/  IMAD R4, R6, UR4, RZ ;  /* 0x0000000406047c24 */ /* 0x000fe4000f8e02ff */
[----:B------:R-:W-:-:S04]  /*11120*/  IMAD.WIDE.U32 R2, R7, UR4, R2 ;  /* 0x0000000407027c25 */ /* 0x000fc8000f8e0002 */
[----:B------:R-:W-:Y:S01]  /*11130*/  IMAD R7, R7, UR5, R4 ;  /* 0x0000000507077c24 */ /* 0x000fe2000f8e0204 */
[----:B------:R-:W-:Y:S02]  /*11140*/  ULDC.64 UR4, c[0x0][0xae0] ;  /* 0x0002b80000047ab9 */ /* 0x000fe40000000a00 */
[----:B------:R-:W-:Y:S02]  /*11150*/  IMAD R4, R8, UR4, RZ ;  /* 0x0000000408047c24 */ /* 0x000fe4000f8e02ff */
[----:B------:R-:W-:Y:S02]  /*11160*/  IMAD.IADD R3, R3, 0x1, R7 ;  /* 0x0000000103037824 */ /* 0x000fe400078e0207 */
[C---:B------:R-:W-:Y:S02]  /*11170*/  IMAD R5, R20.reuse, UR5, R4 ;  /* 0x0000000514057c24 */ /* 0x040fe4000f8e0204 */
[----:B------:R-:W-:Y:S02]  /*11180*/  IMAD R4, R13, -0xc0, R0 ;  /* 0xffffff400d047824 */ /* 0x000fe400078e0200 */
[----:B------:R-:W-:Y:S01]  /*11190*/  IMAD.WIDE.U32 R2, R20, UR4, R2 ;  /* 0x0000000414027c25 */ /* 0x000fe2000f8e0002 */
[----:B------:R-:W-:-:S03]  /*111a0*/  ULDC.64 UR4, c[0x0][0xae8] ;  /* 0x0002ba0000047ab9 */ /* 0x000fc60000000a00 */
[----:B------:R-:W-:Y:S02]  /*111b0*/  IMAD.IADD R3, R3, 0x1, R5 ;  /* 0x0000000103037824 */ /* 0x000fe400078e0205 */
[----:B------:R-:W-:-:S04]  /*111c0*/  IMAD R0, R9, UR4, RZ ;  /* 0x0000000409007c24 */ /* 0x000fc8000f8e02ff */
[----:B------:R-:W-:Y:S01]  /*111d0*/  IMAD R9, R11, UR5, R0 ;  /* 0x000000050b097c24 */ /* 0x000fe2000f8e0200 */
[C---:B--2---:R-:W-:Y:S01]  /*111e0*/  ISETP.GE.AND P0, PT, R14.reuse, R4, PT ;  /* 0x000000040e00720c */ /* 0x044fe20003f06270 */
[----:B------:R-:W-:Y:S02]  /*111f0*/  VIADD R7, R14, 0x60 ;  /* 0x000000600e077836 */ /* 0x000fe40000000000 */
[----:B------:R-:W-:-:S03]  /*11200*/  IMAD.MOV.U32 R6, RZ, RZ, R14 ;  /* 0x000000ffff067224 */ /* 0x000fc600078e000e */
[----:B------:R-:W-:Y:S01]  /*11210*/  ISETP.GE.AND P1, PT, R7, R4, PT ;  /* 0x000000040700720c */ /* 0x000fe20003f26270 */
[----:B------:R-:W-:Y:S01]  /*11220*/  IMAD.WIDE.U32 R4, R11, UR4, R2 ;  /* 0x000000040b047c25 */ /* 0x000fe2000f8e0002 */
[----:B------:R-:W-:-:S03]  /*11230*/  SHF.R.S32.HI R7, RZ, 0x1f, R14 ;  /* 0x0000001fff077819 */ /* 0x000fc6000001140e */
[----:B------:R-:W-:Y:S02]  /*11240*/  IMAD.IADD R11, R5, 0x1, R9 ;  /* 0x00000001050b7824 */ /* 0x000fe400078e0209 */
[----:B------:R-:W-:Y:S01]  /*11250*/  IMAD.WIDE R6, R13, 0xc0, R6 ;  /* 0x000000c00d067825 */ /* 0x000fe200078e0206 */
        /* <DEDUP_REMOVED lines=20> */
.L_x_405:
[----:B------:R-:W-:Y:S05]  /*113a0*/  BSYNC B1 ;  /* 0x0000000000017941 */ /* 0x000fea0003800000 */
.L_x_404:
        /* <DEDUP_REMOVED lines=22> */
.L_x_400:
[----:B------:R-:W-:Y:S05]  /*11510*/  BSYNC B0 ;  /* 0x0000000000007941 */ /* 0x000fea0003800000 */
.L_x_395:
[----:B------:R-:W-:Y:S02]  /*11520*/  ULDC UR4, c[0x0][0xc14] ;  /* 0x0003050000047ab9 */ /* 0x000fe40000000800 */
[----:B-1----:R-:W-:-:S13]  /*11530*/  ISETP.GE.AND P0, PT, R31, UR4, PT ;  /* 0x000000041f007c0c */ /* 0x002fda000bf06270 */
[----:B------:R-:W-:Y:S05]  /*11540*/  @!P0 BRA `(.L_x_406) ;  /* 0xfffffef800d88947 */ /* 0x000fea000383ffff */
[----:B------:R-:W-:Y:S05]  /*11550*/  BRA `(.L_x_285) ;  /* 0x0000006000307947 */ /* 0x000fea0003800000 */
.L_x_283:
[----:B------:R-:W-:-:S08]  /*11560*/  NOP ;  /* 0x0000000000007918 */ /* 0x000fd00000000000 */
[----:B--2---:R-:W0:-:S00]  /*11570*/  USETMAXREG.DEALLOC.CTAPOOL 0x20 ;  /* 0x00000020000079c8 */ /* 0x004e0000080e0500 */
[----:B0-----:R-:W2:Y:S01]  /*11580*/  LDL.LU R3, [R1+0x28] ;  /* 0x0000280001037983 */ /* 0x001ea20000300800 */
[----:B------:R-:W-:Y:S01]  /*11590*/  LOP3.LUT R2, R0, 0x3, RZ, 0xc0, !PT ;  /* 0x0000000300027812 */ /* 0x000fe200078ec0ff */
[----:B------:R-:W-:-:S05]  /*115a0*/  IMAD.MOV.U32 R4, RZ, RZ, RZ ;  /* 0x000000ffff047224 */ /* 0x000fca00078e00ff */
[----:B------:R-:W0:Y:S02]  /*115b0*/  SHFL.IDX PT, R2, R2, RZ, 0x1f ;  /* 0x00001fff02027589 */ /* 0x000e2400000e0000 */
[----:B0-----:R-:W-:Y:S02]  /*115c0*/  ISETP.NE.AND P0, PT, R2, RZ, PT ;  /* 0x000000ff0200720c */ /* 0x001fe40003f05270 */
[----:B--2---:R-:W-:-:S11]  /*115d0*/  LOP3.LUT R3, R3, 0xfffffffd, RZ, 0xc0, !PT ;  /* 0xfffffffd03037812 */ /* 0x004fd600078ec0ff */
[----:B------:R-:W-:-:S05]  /*115e0*/  @P0 LOP3.LUT R3, R3, 0x2, RZ, 0xfc, !PT ;  /* 0x0000000203030812 */ /* 0x000fca00078efcff */
[----:B------:R0:W-:Y:S01]  /*115f0*/  STL [R1+0x28], R3 ;  /* 0x0000280301007387 */ /* 0x0001e20000100800 */
[----:B------:R-:W-:Y:S05]  /*11600*/  @!P0 BRA `(.L_x_407) ;  /* 0x00000000001c8947 */ /* 0x000fea0003800000 */
[----:B------:R-:W1:Y:S08]  /*11610*/  S2UR UR5, SR_CgaCtaId ;  /* 0x00000000000579c3 */ /* 0x000e700000008800 */
[----:B------:R-:W-:Y:S06]  /*11620*/  BAR.SYNC.DEFER_BLOCKING 0x5, 0x200 ;  /* 0x0148000000007b1d */ /* 0x000fec0000010000 */
[----:B------:R-:W-:-:S02]  /*11630*/  UMOV UR4, 0x400 ;  /* 0x0000040000047882 */ /* 0x000fc40000000000 */
[----:B-1----:R-:W-:-:S09]  /*11640*/  ULEA UR4, UR5, UR4, 0x18 ;  /* 0x0000000405047291 */ /* 0x002fd2000f8ec03f */
[----:B------:R-:W1:Y:S01]  /*11650*/  LDS.128 R16, [UR4+0x19cd0] ;  /* 0x019cd004ff107984 */ /* 0x000e620008000c00 */
[----:B------:R-:W-:Y:S06]  /*11660*/  BAR.ARV 0x4, 0x200 ;  /* 0x0108000000007b1d */ /* 0x000fec0000002000 */
[----:B------:R-:W-:Y:S05]  /*11670*/  BRA `(.L_x_408) ;  /* 0x0000000800007947 */ /* 0x000fea0003800000 */
.L_x_407:
[----:B------:R-:W1:Y:S01]  /*11680*/  S2R R2, SR_TID.X ;  /* 0x0000000000027919 */ /* 0x000e620000002100 */
[----:B------:R-:W-:Y:S01]  /*11690*/  ULDC UR4, c[0x0][0xc14] ;  /* 0x0003050000047ab9 */ /* 0x000fe20000000800 */
[----:B------:R-:W2:Y:S01]  /*116a0*/  S2UR UR6, SR_CTAID.X ;  /* 0x00000000000679c3 */ /* 0x000ea20000002500 */
[----:B------:R-:W-:Y:S01]  /*116b0*/  ULDC UR5, c[0x0][0xc10] ;  /* 0x0003040000057ab9 */ /* 0x000fe20000000800 */
        /* <DEDUP_REMOVED lines=28> */
[----:B------:R-:W0:Y:S02]  /*11880*/  SHFL.IDX PT, R6, R7, 0x1f, 0x1f ;  /* 0x03e01f0007067f89 */ /* 0x000e2400000e0000 */
[----:B0-----:R-:W-:-:S04]  /*11890*/  IMAD R6, R6, UR5, RZ ;  /* 0x0000000506067c24 */ /* 0x001fc8000f8e02ff */
[----:B------:R-:W-:Y:S01]  /*118a0*/  IMAD.MOV.U32 R3, RZ, RZ, R6 ;  /* 0x000000ffff037224 */ /* 0x000fe200078e0006 */
[----:B--2---:R-:W-:-:S13]  /*118b0*/  ISETP.GT.AND P6, PT, R6, UR6, PT ;  /* 0x0000000606007c0c */ /* 0x004fda000bfc4270 */
[----:B------:R-:W-:Y:S05]  /*118c0*/  @P6 BRA `(.L_x_409) ;  /* 0x00000000009c6947 */ /* 0x000fea0003800000 */
[----:B------:R-:W0:Y:S01]  /*118d0*/  LDC R7, c[0x0][0xc14] ;  /* 0x00030500ff077b82 */ /* 0x000e220000000800 */
[----:B------:R-:W-:Y:S01]  /*118e0*/  IMAD.MOV.U32 R6, RZ, RZ, R3 ;  /* 0x000000ffff067224 */ /* 0x000fe200078e0003 */
[----:B------:R-:W-:Y:S01]  /*118f0*/  UMOV UR4, URZ ;  /* 0x0000003f00047c82 */ /* 0x000fe20008000000 */
[----:B------:R-:W-:Y:S01]  /*11900*/  ULDC UR7, c[0x0][0xc14] ;  /* 0x0003050000077ab9 */ /* 0x000fe20000000800 */
[----:B------:R-:W-:-:S05]  /*11910*/  ULDC UR5, c[0x0][0xc10] ;  /* 0x0003040000057ab9 */ /* 0x000fca0000000800 */
.L_x_413:
[----:B------:R-:W-:Y:S01]  /*11920*/  UIADD3 UR4, UR4, 0x1f, URZ ;  /* 0x0000001f04047890 */ /* 0x000fe2000fffe03f */
[----:B------:R-:W-:-:S05]  /*11930*/  IMAD.U32 R19, RZ, RZ, UR7 ;  /* 0x00000007ff137e24 */ /* 0x000fca000f8e00ff */
[----:B0-----:R-:W-:-:S13]  /*11940*/  ISETP.LE.AND P6, PT, R7, UR4, PT ;  /* 0x0000000407007c0c */ /* 0x001fda000bfc3270 */
[----:B------:R-:W-:Y:S05]  /*11950*/  @P6 BRA `(.L_x_410) ;  /* 0x0000000400246947 */ /* 0x000fea0003800000 */
[----:B------:R-:W-:Y:S01]  /*11960*/  VIADD R8, R5, UR4 ;  /* 0x0000000405087c36 */ /* 0x000fe20008000000 */
[----:B------:R-:W-:Y:S01]  /*11970*/  BSSY B0, `(.L_x_411) ;  /* 0x0000007000007945 */ /* 0x000fe20003800000 */
[----:B------:R-:W-:-:S03]  /*11980*/  IMAD.MOV.U32 R4, RZ, RZ, RZ ;  /* 0x000000ffff047224 */ /* 0x000fc600078e00ff */
[----:B------:R-:W-:-:S13]  /*11990*/  ISETP.GE.OR P6, PT, R8, R7, !P0 ;  /* 0x000000070800720c */ /* 0x000fda00047c6670 */
[----:B------:R-:W-:Y:S05]  /*119a0*/  @P6 BRA `(.L_x_412) ;  /* 0x00000000000c6947 */ /* 0x000fea0003800000 */
[----:B------:R-:W0:Y:S02]  /*119b0*/  LDC.64 R2, c[0x0][0xc58] ;  /* 0x00031600ff027b82 */ /* 0x000e240000000a00 */
[----:B0-----:R-:W-:-:S05]  /*119c0*/  IMAD.WIDE R2, R8, 0x4, R2 ;  /* 0x0000000408027825 */ /* 0x001fca00078e0202 */
[----:B------:R0:W5:Y:S02]  /*119d0*/  LDG.E R4, desc[UR40][R2.64] ;  /* 0x0000002802047981 */ /* 0x000164000c1e1900 */
.L_x_412:
[----:B------:R-:W-:Y:S05]  /*119e0*/  BSYNC B0 ;  /* 0x0000000000007941 */ /* 0x000fea0003800000 */
.L_x_411:
        /* <DEDUP_REMOVED lines=17> */
[----:B------:R-:W-:-:S05]  /*11b00*/  IMAD.IADD R6, R3, 0x1, R6 ;  /* 0x0000000103067824 */ /* 0x000fca00078e0206 */
[----:B------:R-:W-:-:S13]  /*11b10*/  ISETP.GT.AND P6, PT, R6, UR6, PT ;  /* 0x0000000606007c0c */ /* 0x000fda000bfc4270 */
[----:B------:R-:W-:Y:S05]  /*11b20*/  @!P6 BRA `(.L_x_413) ;  /* 0xfffffffc007ce947 */ /* 0x000fea000383ffff */
[----:B------:R-:W-:-:S07]  /*11b30*/  IMAD.MOV.U32 R7, RZ, RZ, R11 ;  /* 0x000000ffff077224 */ /* 0x000fce00078e000b */
.L_x_409:
[----:B------:R-:W-:-:S04]  /*11b40*/  IMAD.IADD R10, R6, 0x1, -R3 ;  /* 0x00000001060a7824 */ /* 0x000fc800078e0a03 */
[----:B------:R-:W-:-:S05]  /*11b50*/  IMAD R2, R7, UR5, R10 ;  /* 0x0000000507027c24 */ /* 0x000fca000f8e020a */
[----:B------:R-:W-:-:S13]  /*11b60*/  ISETP.GT.AND P0, PT, R2, UR6, PT ;  /* 0x0000000602007c0c */ /* 0x000fda000bf04270 */
[----:B------:R-:W-:-:S04]  /*11b70*/  VOTE.ANY R8, PT, !P0 ;  /* 0x0000000000087806 */ /* 0x000fc800040e0100 */
[----:B------:R-:W0:Y:S01]  /*11b80*/  POPC R19, R8 ;  /* 0x0000000800137309 */ /* 0x000e220000000000 */
[----:B------:R-:W-:Y:S01]  /*11b90*/  ISETP.NE.AND P0, PT, R8, RZ, PT ;  /* 0x000000ff0800720c */ /* 0x000fe20003f05270 */
[----:B0-----:R-:W0:Y:S02]  /*11ba0*/  SHFL.IDX PT, R4, R4, R19, 0x1f ;  /* 0x00001f1304047589 */ /* 0x001e2400000e0000 */
[----:B0-----:R-:W-:-:S04]  /*11bb0*/  IABS R6, R4 ;  /* 0x0000000400067213 */ /* 0x001fc80000000000 */
[----:B------:R-:W0:Y:S08]  /*11bc0*/  I2F.RP R9, R6 ;  /* 0x0000000600097306 */ /* 0x000e300000209400 */
[----:B0-----:R-:W0:Y:S02]  /*11bd0*/  MUFU.RCP R9, R9 ;  /* 0x0000000900097308 */ /* 0x001e240000001000 */
[----:B0-----:R-:W-:-:S06]  /*11be0*/  VIADD R2, R9, 0xffffffe ;  /* 0x0ffffffe09027836 */ /* 0x001fcc0000000000 */
[----:B------:R-:W0:Y:S02]  /*11bf0*/  F2I.FTZ.U32.TRUNC.NTZ R3, R2 ;  /* 0x0000000200037305 */ /* 0x000e24000021f000 */
[----:B0-----:R-:W-:Y:S01]  /*11c00*/  IMAD.MOV R11, RZ, RZ, -R3 ;  /* 0x000000ffff0b7224 */ /* 0x001fe200078e0a03 */
[----:B------:R-:W-:Y:S06]  /*11c10*/  @!P0 BRA `(.L_x_414) ;  /* 0x0000000000088947 */ /* 0x000fec0003800000 */
[----:B------:R-:W-:-:S06]  /*11c20*/  VIADD R16, R19, 0xffffffff ;  /* 0xffffffff13107836 */ /* 0x000fcc0000000000 */
[----:B------:R0:W1:Y:S02]  /*11c30*/  SHFL.IDX PT, R16, R7, R16, 0x1f ;  /* 0x00001f1007107589 */ /* 0x00006400000e0000 */
.L_x_414:
[----:B-1----:R-:W-:Y:S01]  /*11c40*/  IMAD R16, R16, UR5, R10 ;  /* 0x0000000510107c24 */ /* 0x002fe2000f8e020a */
[----:B------:R-:W-:Y:S01]  /*11c50*/  IABS R10, R4 ;  /* 0x00000004000a7213 */ /* 0x000fe20000000000 */
[----:B0-----:R-:W-:Y:S02]  /*11c60*/  IMAD.MOV.U32 R7, RZ, RZ, R11 ;  /* 0x000000ffff077224 */ /* 0x001fe400078e000b */
[----:B------:R-:W-:Y:S01]  /*11c70*/  IMAD.MOV.U32 R2, RZ, RZ, RZ ;  /* 0x000000ffff027224 */ /* 0x000fe200078e00ff */
[----:B------:R-:W-:Y:S01]  /*11c80*/  IADD3 R9, -R16, UR6, RZ ;  /* 0x0000000610097c10 */ /* 0x000fe2000fffe1ff */
[----:B------:R-:W-:Y:S02]  /*11c90*/  IMAD R7, R7, R6, RZ ;  /* 0x0000000607077224 */ /* 0x000fe400078e02ff */
[----:B------:R-:W-:Y:S01]  /*11ca0*/  VIADD R19, R19, UR4 ;  /* 0x0000000413137c36 */ /* 0x000fe20008000000 */
[----:B------:R-:W-:Y:S01]  /*11cb0*/  IABS R8, R9 ;  /* 0x0000000900087213 */ /* 0x000fe20000000000 */
[----:B------:R-:W-:-:S04]  /*11cc0*/  IMAD.HI.U32 R2, R3, R7, R2 ;  /* 0x0000000703027227 */ /* 0x000fc800078e0002 */
[----:B------:R-:W-:Y:S02]  /*11cd0*/  IMAD.MOV.U32 R3, RZ, RZ, R8 ;  /* 0x000000ffff037224 */ /* 0x000fe400078e0008 */
[----:B------:R-:W-:Y:S02]  /*11ce0*/  IMAD.MOV R7, RZ, RZ, -R10 ;  /* 0x000000ffff077224 */ /* 0x000fe400078e0a0a */
        /* <DEDUP_REMOVED lines=11> */
[----:B------:R-:W-:-:S05]  /*11da0*/  @!P1 LOP3.LUT R2, RZ, R4, RZ, 0x33, !PT ;  /* 0x00000004ff029212 */ /* 0x000fca00078e33ff */
[--C-:B------:R-:W-:Y:S02]  /*11db0*/  IMAD.MOV R17, RZ, RZ, -R2.reuse ;  /* 0x000000ffff117224 */ /* 0x100fe400078e0a02 */
[----:B------:R-:W-:Y:S02]  /*11dc0*/  IMAD.MOV.U32 R18, RZ, RZ, R2 ;  /* 0x000000ffff127224 */ /* 0x000fe400078e0002 */
[----:B------:R-:W-:Y:S01]  /*11dd0*/  IMAD R17, R4, R17, R9 ;  /* 0x0000001104117224 */ /* 0x000fe200078e0209 */
[----:B------:R-:W-:Y:S06]  /*11de0*/  BRA `(.L_x_415) ;  /* 0x00000000000c7947 */ /* 0x000fec0003800000 */
.L_x_410:
[----:B------:R-:W-:Y:S02]  /*11df0*/  IMAD.MOV.U32 R17, RZ, RZ, RZ ;  /* 0x000000ffff117224 */ /* 0x000fe400078e00ff */
[----:B------:R-:W-:Y:S02]  /*11e00*/  IMAD.U32 R16, RZ, RZ, UR6 ;  /* 0x00000006ff107e24 */ /* 0x000fe4000f8e00ff */
[----:B------:R-:W-:-:S07]  /*11e10*/  IMAD.MOV.U32 R18, RZ, RZ, RZ ;  /* 0x000000ffff127224 */ /* 0x000fce00078e00ff */
.L_x_415:
[----:B------:R-:W-:-:S13]  /*11e20*/  ISETP.NE.AND P0, PT, R5, RZ, PT ;  /* 0x000000ff0500720c */ /* 0x000fda0003f05270 */
[----:B------:R-:W0:Y:S01]  /*11e30*/  @!P0 S2R R3, SR_CgaCtaId ;  /* 0x0000000000038919 */ /* 0x000e220000008800 */
[----:B------:R-:W-:-:S04]  /*11e40*/  @!P0 MOV R2, 0x400 ;  /* 0x0000040000028802 */ /* 0x000fc80000000f00 */
[----:B0-----:R-:W-:-:S05]  /*11e50*/  @!P0 LEA R2, R3, R2, 0x18 ;  /* 0x0000000203028211 */ /* 0x001fca00078ec0ff */
[----:B------:R2:W-:Y:S01]  /*11e60*/  @!P0 STS.128 [R2+0x19cd0], R16 ;  /* 0x019cd01002008388 */ /* 0x0005e20000000c00 */
[----:B------:R-:W-:Y:S06]  /*11e70*/  BAR.ARV 0x5, 0x200 ;  /* 0x0148000000007b1d */ /* 0x000fec0000002000 */
.L_x_408:
[----:B------:R3:W-:Y:S01]  /*11e80*/  STL [R1+0x24], RZ ;  /* 0x000024ff01007387 */ /* 0x0007e20000100800 */
[----:B------:R-:W-:Y:S01]  /*11e90*/  ULDC UR4, c[0x0][0xc14] ;  /* 0x0003050000047ab9 */ /* 0x000fe20000000800 */
[----:B------:R-:W-:Y:S01]  /*11ea0*/  IMAD.MOV.U32 R24, RZ, RZ, 0x1 ;  /* 0x00000001ff187424 */ /* 0x000fe200078e00ff */
[----:B-1----:R-:W-:Y:S01]  /*11eb0*/  ISETP.GE.AND P0, PT, R19, UR4, PT ;  /* 0x0000000413007c0c */ /* 0x002fe2000bf06270 */
[----:B------:R-:W-:-:S12]  /*11ec0*/  IMAD.MOV.U32 R22, RZ, RZ, RZ ;  /* 0x000000ffff167224 */ /* 0x000fd800078e00ff */
[----:B---3--:R-:W-:Y:S05]  /*11ed0*/  @P0 BRA `(.L_x_416) ;  /* 0x0000005000d80947 */ /* 0x008fea0003800000 */
[----:B------:R-:W3:Y:S01]  /*11ee0*/  LDL R8, [R1+0x20] ;  /* 0x0000200001087983 */ /* 0x000ee20000100800 */
[----:B------:R-:W1:Y:S01]  /*11ef0*/  S2R R10, SR_TID.X ;  /* 0x00000000000a7919 */ /* 0x000e620000002100 */
[----:B------:R-:W4:Y:S01]  /*11f00*/  S2R R6, SR_TID.X ;  /* 0x0000000000067919 */ /* 0x000f220000002100 */
[----:B------:R-:W-:Y:S01]  /*11f10*/  IMAD.SHL.U32 R9, R0, 0x800, RZ ;  /* 0x0000080000097824 */ /* 0x000fe200078e00ff */
[----:B-1----:R-:W-:Y:S01]  /*11f20*/  SHF.R.U32.HI R4, RZ, 0x1, R10 ;  /* 0x00000001ff047819 */ /* 0x002fe2000001160a */
[----:B--2---:R-:W-:-:S03]  /*11f30*/  IMAD.SHL.U32 R2, R10, 0x20, RZ ;  /* 0x000000200a027824 */ /* 0x004fc600078e00ff */
[----:B------:R-:W-:Y:S02]  /*11f40*/  LOP3.LUT R5, R4, 0x20, RZ, 0xc0, !PT ;  /* 0x0000002004057812 */ /* 0x000fe400078ec0ff */
[----:B----4-:R-:W-:Y:S02]  /*11f50*/  LOP3.LUT R6, R6, 0x7f, RZ, 0xc0, !PT ;  /* 0x0000007f06067812 */ /* 0x010fe400078ec0ff */
[----:B0-----:R-:W-:Y:S02]  /*11f60*/  LOP3.LUT R3, R2, 0x80, RZ, 0xc0, !PT ;  /* 0x0000008002037812 */ /* 0x001fe400078ec0ff */
[----:B------:R-:W-:Y:S01]  /*11f70*/  LOP3.LUT R7, R5, 0x10, R10, 0xf8, !PT ;  /* 0x0000001005077812 */ /* 0x000fe200078ef80a */
[----:B------:R-:W-:Y:S01]  /*11f80*/  IMAD.SHL.U32 R5, R6, 0x10, RZ ;  /* 0x0000001006057824 */ /* 0x000fe200078e00ff */
[----:B------:R-:W-:Y:S01]  /*11f90*/  LOP3.LUT R3, R3, 0x10, R4, 0xf8, !PT ;  /* 0x0000001003037812 */ /* 0x000fe200078ef804 */
[----:B------:R-:W-:Y:S01]  /*11fa0*/  IMAD.SHL.U32 R6, R10, 0x4, RZ ;  /* 0x000000040a067824 */ /* 0x000fe200078e00ff */
[----:B------:R-:W-:Y:S01]  /*11fb0*/  LOP3.LUT R2, R2, 0x360, RZ, 0xc0, !PT ;  /* 0x0000036002027812 */ /* 0x000fe200078ec0ff */
[----:B------:R-:W-:-:S02]  /*11fc0*/  IMAD.SHL.U32 R0, R10, 0x80, RZ ;  /* 0x000000800a007824 */ /* 0x000fc400078e00ff */
[----:B------:R-:W-:Y:S01]  /*11fd0*/  IMAD.SHL.U32 R4, R10, 0x10, RZ ;  /* 0x000000100a047824 */ /* 0x000fe200078e00ff */
[----:B------:R-:W-:Y:S02]  /*11fe0*/  LOP3.LUT R2, R2, 0x400, R5, 0xf8, !PT ;  /* 0x0000040002027812 */ /* 0x000fe400078ef805 */
[----:B------:R-:W-:Y:S02]  /*11ff0*/  LOP3.LUT R3, R3, 0x10, R6, 0x78, !PT ;  /* 0x0000001003037812 */ /* 0x000fe400078e7806 */
[----:B------:R-:W-:Y:S02]  /*12000*/  LOP3.LUT R7, R7, 0x380, R0, 0xf8, !PT ;  /* 0x0000038007077812 */ /* 0x000fe400078ef800 */
[----:B------:R-:W-:Y:S02]  /*12010*/  LOP3.LUT R0, R0, 0x400, RZ, 0xc0, !PT ;  /* 0x0000040000007812 */ /* 0x000fe400078ec0ff */
[----:B------:R-:W-:Y:S02]  /*12020*/  LOP3.LUT R2, R2, R3, RZ, 0xfc, !PT ;  /* 0x0000000302027212 */ /* 0x000fe400078efcff */
[----:B------:R-:W-:-:S02]  /*12030*/  LOP3.LUT R0, R0, 0x800, R9, 0xf8, !PT ;  /* 0x0000080000007812 */ /* 0x000fc400078ef809 */
[----:B------:R-:W-:Y:S01]  /*12040*/  LOP3.LUT R7, R7, 0x70, R4, 0x78, !PT ;  /* 0x0000007007077812 */ /* 0x000fe200078e7804 */
[----:B------:R3:W-:Y:S03]  /*12050*/  STL [R1], R2 ;  /* 0x0000000201007387 */ /* 0x0007e60000100800 */
[----:B------:R-:W-:Y:S01]  /*12060*/  LOP3.LUT R28, R0, R7, RZ, 0xfc, !PT ;  /* 0x00000007001c7212 */ /* 0x000fe200078efcff */
[----:B------:R-:W-:Y:S01]  /*12070*/  IMAD.MOV.U32 R29, RZ, RZ, 0x40 ;  /* 0x00000040ff1d7424 */ /* 0x000fe200078e00ff */
[----:B------:R-:W-:Y:S01]  /*12080*/  LOP3.LUT P0, RZ, R10, 0x4, RZ, 0xc0, !PT ;  /* 0x000000040aff7812 */ /* 0x000fe2000780c0ff */
[----:B------:R-:W-:Y:S01]  /*12090*/  BSSY B7, `(.L_x_416) ;  /* 0x000051a000077945 */ /* 0x000fe20003800000 */
[----:B------:R-:W-:Y:S01]  /*120a0*/  IMAD.MOV.U32 R25, RZ, RZ, 0x1 ;  /* 0x00000001ff197424 */ /* 0x000fe200078e00ff */
[----:B------:R-:W-:Y:S02]  /*120b0*/  CS2R R22, SRZ ;  /* 0x0000000000167805 */ /* 0x000fe4000001ff00 */
[----:B------:R-:W-:Y:S01]  /*120c0*/  SEL R29, R29, 0xffffffc0, !P0 ;  /* 0xffffffc01d1d7807 */ /* 0x000fe20004000000 */
[----:B------:R-:W-:Y:S01]  /*120d0*/  IMAD.MOV.U32 R24, RZ, RZ, 0x1 ;  /* 0x00000001ff187424 */ /* 0x000fe200078e00ff */
[----:B------:R-:W-:Y:S01]  /*120e0*/  ULDC UR36, c[0x0][0xc] ;  /* 0x0000030000247ab9 */ /* 0x000fe20000000800 */
[----:B------:R-:W-:Y:S01]  /*120f0*/  ULDC.64 UR38, c[0x0][0x198] ;  /* 0x0000660000267ab9 */ /* 0x000fe20000000a00 */
[----:B---3--:R-:W-:-:S02]  /*12100*/  LOP3.LUT R2, R8, 0x1, RZ, 0xfc, !PT ;  /* 0x0000000108027812 */ /* 0x008fc400078efcff */
[----:B------:R-:W-:-:S03]  /*12110*/  LOP3.LUT R0, R8, 0x2, RZ, 0xfc, !PT ;  /* 0x0000000208007812 */ /* 0x000fc600078efcff */
[----:B------:R0:W-:Y:S04]  /*12120*/  STL [R1+0x30], R2 ;  /* 0x0000300201007387 */ /* 0x0001e80000100800 */
[----:B------:R0:W-:Y:S04]  /*12130*/  STL [R1+0x10], R0 ;  /* 0x0000100001007387 */ /* 0x0001e80000100800 */
[----:B------:R0:W-:Y:S02]  /*12140*/  STL [R1+0x24], RZ ;  /* 0x000024ff01007387 */ /* 0x0001e40000100800 */
.L_x_525:
[----:B0-----:R-:W0:Y:S02]  /*12150*/  LDC.64 R2, c[0x0][0xc60] ;  /* 0x00031800ff027b82 */ /* 0x001e240000000a00 */
[----:B0-----:R-:W-:-:S05]  /*12160*/  IMAD.WIDE R2, R19, 0x4, R2 ;  /* 0x0000000413027825 */ /* 0x001fca00078e0202 */
[----:B------:R-:W2:Y:S01]  /*12170*/  LDG.E R27, desc[UR40][R2.64] ;  /* 0x00000028021b7981 */ /* 0x000ea2000c1e1900 */
[----:B------:R-:W-:Y:S05]  /*12180*/  YIELD ;  /* 0x0000000000007946 */ /* 0x000fea0003800000 */
[----:B------:R-:W-:Y:S01]  /*12190*/  ULDC.64 UR4, c[0x0][0xa28] ;  /* 0x00028a0000047ab9 */ /* 0x000fe20000000a00 */
[----:B------:R-:W-:Y:S01]  /*121a0*/  ULDC.64 UR6, c[0x0][0xa00] ;  /* 0x0002800000067ab9 */ /* 0x000fe20000000a00 */
[----:B------:R-:W-:Y:S01]  /*121b0*/  ISETP.NE.U32.AND P0, PT, RZ, UR4, PT ;  /* 0x00000004ff007c0c */ /* 0x000fe2000bf05070 */
[----:B------:R-:W-:Y:S01]  /*121c0*/  IMAD.MOV.U32 R26, RZ, RZ, RZ ;  /* 0x000000ffff1a7224 */ /* 0x000fe200078e00ff */
[----:B------:R-:W-:-:S02]  /*121d0*/  ISETP.NE.U32.AND P2, PT, RZ, UR6, PT ;  /* 0x00000006ff007c0c */ /* 0x000fc4000bf45070 */
[----:B------:R-:W-:Y:S02]  /*121e0*/  ISETP.NE.AND.EX P1, PT, RZ, UR5, PT, P0 ;  /* 0x00000005ff007c0c */ /* 0x000fe4000bf25300 */
[----:B------:R-:W-:Y:S01]  /*121f0*/  ISETP.NE.AND.EX P0, PT, RZ, UR7, PT, P2 ;  /* 0x00000007ff007c0c */ /* 0x000fe2000bf05320 */
[----:B------:R-:W-:Y:S01]  /*12200*/  IMAD.MOV.U32 R6, RZ, RZ, RZ ;  /* 0x000000ffff067224 */ /* 0x000fe200078e00ff */
[----:B--2---:R-:W-:-:S11]  /*12210*/  SHF.R.S32.HI R0, RZ, 0x1f, R27 ;  /* 0x0000001fff007819 */ /* 0x004fd6000001141b */
[C---:B-1----:R-:W-:Y:S02]  /*12220*/  @P0 LEA R4, P3, R27.reuse, UR6, 0x2 ;  /* 0x000000061b040c11 */ /* 0x042fe4000f8610ff */
[C---:B------:R-:W-:Y:S02]  /*12230*/  @P1 LEA R2, P2, R27.reuse, UR4, 0x2 ;  /* 0x000000041b021c11 */ /* 0x040fe4000f8410ff */
[C-C-:B------:R-:W-:Y:S01]  /*12240*/  @P0 LEA.HI.X R5, R27.reuse, UR7, R0.reuse, 0x2, P3 ;  /* 0x000000071b050c11 */ /* 0x140fe200098f1400 */
[C---:B------:R-:W-:Y:S01]  /*12250*/  IMAD.SHL.U32 R10, R27.reuse, 0x4, RZ ;  /* 0x000000041b0a7824 */ /* 0x040fe200078e00ff */
[C-C-:B------:R-:W-:Y:S01]  /*12260*/  @P1 LEA.HI.X R3, R27.reuse, UR5, R0.reuse, 0x2, P2 ;  /* 0x000000051b031c11 */ /* 0x140fe200090f1400 */
[----:B------:R-:W-:Y:S01]  /*12270*/  ULDC.64 UR4, c[0x0][0xa10] ;  /* 0x0002840000047ab9 */ /* 0x000fe20000000a00 */
[----:B------:R-:W-:Y:S01]  /*12280*/  SHF.L.U64.HI R7, R27, 0x2, R0 ;  /* 0x000000021b077819 */ /* 0x000fe20000010200 */
[----:B------:R-:W2:Y:S01]  /*12290*/  @P0 LDG.E R6, desc[UR40][R4.64] ;  /* 0x0000002804060981 */ /* 0x000ea2000c1e1900 */
[----:B------:R-:W-:Y:S01]  /*122a0*/  ISETP.NE.U32.AND P2, PT, RZ, UR4, PT ;  /* 0x00000004ff007c0c */ /* 0x000fe2000bf45070 */
[----:B------:R-:W-:-:S02]  /*122b0*/  ULDC.64 UR6, c[0x0][0xa20] ;  /* 0x0002880000067ab9 */ /* 0x000fc40000000a00 */
[----:B------:R0:W5:Y:S01]  /*122c0*/  @P1 LDG.E R26, desc[UR40][R2.64] ;  /* 0x00000028021a1981 */ /* 0x000162000c1e1900 */
[----:B------:R-:W-:Y:S01]  /*122d0*/  ISETP.NE.AND.EX P1, PT, RZ, UR5, PT, P2 ;  /* 0x00000005ff007c0c */ /* 0x000fe2000bf25320 */
[----:B------:R-:W-:Y:S02]  /*122e0*/  IMAD.MOV.U32 R0, RZ, RZ, RZ ;  /* 0x000000ffff007224 */ /* 0x000fe400078e00ff */
[----:B------:R-:W-:Y:S01]  /*122f0*/  STL [R1+0x8], R10 ;  /* 0x0000080a01007387 */ /* 0x000fe20000100800 */
[----:B0-----:R-:W-:-:S04]  /*12300*/  IADD3 R2, P2, R10, UR4, RZ ;  /* 0x000000040a027c10 */ /* 0x001fc8000ff5e0ff */
[----:B------:R-:W-:Y:S01]  /*12310*/  IADD3.X R3, R7, UR5, RZ, P2, !PT ;  /* 0x0000000507037c10 */ /* 0x000fe200097fe4ff */
[----:B------:R-:W-:Y:S02]  /*12320*/  ULDC.64 UR4, c[0x0][0xa08] ;  /* 0x0002820000047ab9 */ /* 0x000fe40000000a00 */
[----:B------:R-:W-:Y:S02]  /*12330*/  ISETP.NE.U32.AND P0, PT, RZ, UR4, PT ;  /* 0x00000004ff007c0c */ /* 0x000fe4000bf05070 */
[----:B------:R-:W5:Y:S02]  /*12340*/  @P1 LDG.E R0, desc[UR40][R2.64] ;  /* 0x0000002802001981 */ /* 0x000f64000c1e1900 */
[----:B------:R-:W-:Y:S02]  /*12350*/  ISETP.NE.AND.EX P0, PT, RZ, UR5, PT, P0 ;  /* 0x00000005ff007c0c */ /* 0x000fe4000bf05300 */
[----:B------:R-:W5:Y:S04]  /*12360*/  @P1 LDG.E R9, desc[UR40][R2.64] ;  /* 0x0000002802091981 */ /* 0x000f68000c1e1900 */
[----:B------:R0:W5:Y:S04]  /*12370*/  @P1 LDG.E R8, desc[UR40][R2.64+0x4] ;  /* 0x0000042802081981 */ /* 0x000168000c1e1900 */
[----:B------:R-:W-:Y:S01]  /*12380*/  STL [R1+0xc], R7 ;  /* 0x00000c0701007387 */ /* 0x000fe20000100800 */
[----:B0-----:R-:W-:-:S04]  /*12390*/  IADD3 R2, P2, R10, UR4, RZ ;  /* 0x000000040a027c10 */ /* 0x001fc8000ff5e0ff */
[----:B------:R-:W-:Y:S01]  /*123a0*/  IADD3.X R3, R7, UR5, RZ, P2, !PT ;  /* 0x0000000507037c10 */ /* 0x000fe200097fe4ff */
[----:B------:R-:W-:Y:S01]  /*123b0*/  ULDC.64 UR4, c[0x0][0x3f8] ;  /* 0x0000fe0000047ab9 */ /* 0x000fe20000000a00 */
[----:B--2---:R0:W-:Y:S02]  /*123c0*/  STL [R1+0x2c], R6 ;  /* 0x00002c0601007387 */ /* 0x0041e40000100800 */
[----:B0-----:R-:W-:-:S06]  /*123d0*/  IMAD.MOV.U32 R6, RZ, RZ, RZ ;  /* 0x000000ffff067224 */ /* 0x001fcc00078e00ff */
[----:B------:R-:W5:Y:S01]  /*123e0*/  @P0 LDG.E R6, desc[UR40][R2.64] ;  /* 0x0000002802060981 */ /* 0x000f62000c1e1900 */
[----:B------:R-:W-:Y:S01]  /*123f0*/  ISETP.NE.U32.AND P2, PT, RZ, UR6, PT ;  /* 0x00000006ff007c0c */ /* 0x000fe2000bf45070 */
[----:B------:R-:W-:-:S03]  /*12400*/  UISETP.NE.U32.AND UP0, UPT, UR4, URZ, UPT ;  /* 0x0000003f0400728c */ /* 0x000fc6000bf05070 */
[----:B------:R-:W-:Y:S01]  /*12410*/  ISETP.NE.AND.EX P2, PT, RZ, UR7, PT, P2 ;  /* 0x00000007ff007c0c */ /* 0x000fe2000bf45320 */
[----:B------:R-:W-:Y:S01]  /*12420*/  UISETP.NE.AND.EX UP0, UPT, UR5, URZ, UPT, UP0 ;  /* 0x0000003f0500728c */ /* 0x000fe2000bf05300 */
[----:B------:R-:W-:Y:S02]  /*12430*/  ULDC UR4, c[0x0][0x404] ;  /* 0x0001010000047ab9 */ /* 0x000fe40000000800 */
[----:B------:R-:W-:Y:S01]  /*12440*/  ULDC UR5, c[0x0][0x2e0] ;  /* 0x0000b80000057ab9 */ /* 0x000fe20000000800 */
[----:B------:R-:W-:-:S04]  /*12450*/  USEL UR4, UR4, 0x1, UP0 ;  /* 0x0000000104047887 */ /* 0x000fc80008000000 */
[----:B------:R-:W-:-:S04]  /*12460*/  UIMAD UR4, UR4, UR5, URZ ;  /* 0x00000005040472a4 */ /* 0x000fc8000f8e023f */
[----:B------:R-:W-:-:S04]  /*12470*/  @P2 IADD3 R4, P3, R10, UR6, RZ ;  /* 0x000000060a042c10 */ /* 0x000fc8000ff7e0ff */
[----:B------:R-:W-:Y:S01]  /*12480*/  @P2 IADD3.X R5, R7, UR7, RZ, P3, !PT ;  /* 0x0000000707052c10 */ /* 0x000fe20009ffe4ff */
[----:B------:R-:W-:Y:S01]  /*12490*/  IMAD.U32 R7, RZ, RZ, UR4 ;  /* 0x00000004ff077e24 */ /* 0x000fe2000f8e00ff */
[----:B------:R-:W-:-:S05]  /*124a0*/  ULDC UR4, c[0x0][0x338] ;  /* 0x0000ce0000047ab9 */ /* 0x000fca0000000800 */
[----:B------:R0:W5:Y:S02]  /*124b0*/  @P2 LDG.E R7, desc[UR40][R4.64] ;  /* 0x0000002804072981 */ /* 0x000164000c1e1900 */
[----:B0-----:R-:W-:Y:S01]  /*124c0*/  IMAD.U32 R4, RZ, RZ, UR4 ;  /* 0x00000004ff047e24 */ /* 0x001fe2000f8e00ff */
[----:B------:R-:W-:Y:S06]  /*124d0*/  @P2 BRA `(.L_x_417) ;  /* 0x0000000000102947 */ /* 0x000fec0003800000 */
[----:B------:R-:W-:Y:S05]  /*124e0*/  @!P0 BRA `(.L_x_417) ;  /* 0x00000000000c8947 */ /* 0x000fea0003800000 */
[----:B-----5:R-:W2:Y:S04]  /*124f0*/  LDG.E R7, desc[UR40][R2.64] ;  /* 0x0000002802077981 */ /* 0x020ea8000c1e1900 */
[----:B------:R-:W2:Y:S02]  /*12500*/  LDG.E R2, desc[UR40][R2.64+0x4] ;  /* 0x0000042802027981 */ /* 0x000ea4000c1e1900 */
[----:B--2---:R-:W-:-:S07]  /*12510*/  IMAD.IADD R7, R2, 0x1, -R7 ;  /* 0x0000000102077824 */ /* 0x004fce00078e0a07 */
.L_x_417:
[----:B-----5:R-:W-:Y:S01]  /*12520*/  @P1 IMAD.IADD R4, R8, 0x1, -R9 ;  /* 0x0000000108041824 */ /* 0x020fe200078e0a09 */
[----:B------:R-:W-:Y:S01]  /*12530*/  BSSY B0, `(.L_x_418) ;  /* 0x0000161000007945 */ /* 0x000fe20003800000 */
[--C-:B------:R-:W-:Y:S02]  /*12540*/  IMAD.IADD R7, R7, 0x1, -R26.reuse ;  /* 0x0000000107077824 */ /* 0x100fe400078e0a1a */
[----:B------:R-:W-:Y:S02]  /*12550*/  IMAD.IADD R26, R6, 0x1, R26 ;  /* 0x00000001061a7824 */ /* 0x000fe400078e021a */
[----:B------:R-:W-:-:S05]  /*12560*/  IMAD.IADD R2, R7, 0x1, R4 ;  /* 0x0000000107027824 */ /* 0x000fca00078e0204 */
[----:B------:R0:W-:Y:S02]  /*12570*/  STL [R1+0x14], R2 ;  /* 0x0000140201007387 */ /* 0x0001e40000100800 */
[----:B0-----:R-:W-:-:S05]  /*12580*/  VIADD R2, R2, 0x7f ;  /* 0x0000007f02027836 */ /* 0x001fca0000000000 */
[----:B------:R-:W-:-:S04]  /*12590*/  SHF.R.S32.HI R3, RZ, 0x1f, R2 ;  /* 0x0000001fff037819 */ /* 0x000fc80000011402 */
[----:B------:R-:W-:-:S04]  /*125a0*/  LEA.HI R5, R3, R2, RZ, 0x7 ;  /* 0x0000000203057211 */ /* 0x000fc800078f38ff */
[----:B------:R-:W-:Y:S01]  /*125b0*/  LOP3.LUT R2, R5, 0xffffff80, RZ, 0xc0, !PT ;  /* 0xffffff8005027812 */ /* 0x000fe200078ec0ff */
[----:B------:R0:W-:Y:S03]  /*125c0*/  STL [R1+0x1c], R5 ;  /* 0x00001c0501007387 */ /* 0x0001e60000100800 */
[----:B------:R-:W-:Y:S01]  /*125d0*/  VIADDMNMX R2, R2, -R7, R4, PT ;  /* 0x8000000702027246 */ /* 0x000fe20003800104 */
[----:B------:R-:W-:-:S05]  /*125e0*/  IMAD.MOV R4, RZ, RZ, -R7 ;  /* 0x000000ffff047224 */ /* 0x000fca00078e0a07 */
[----:B------:R-:W-:-:S04]  /*125f0*/  VIMNMX R4, RZ, R4, !PT ;  /* 0x00000004ff047248 */ /* 0x000fc80007fe0100 */
[----:B------:R-:W-:-:S13]  /*12600*/  ISETP.GT.AND P0, PT, R2, R4, PT ;  /* 0x000000040200720c */ /* 0x000fda0003f04270 */
[----:B------:R-:W-:Y:S01]  /*12610*/  @P0 VIADD R3, R2, 0x7f ;  /* 0x0000007f02030836 */ /* 0x000fe20000000000 */
[----:B------:R-:W-:-:S04]  /*12620*/  SHF.R.U32.HI R2, RZ, 0x7, R4 ;  /* 0x00000007ff027819 */ /* 0x000fc80000011604 */
[----:B------:R-:W-:-:S04]  /*12630*/  @P0 SHF.R.S32.HI R4, RZ, 0x1f, R3 ;  /* 0x0000001fff040819 */ /* 0x000fc80000011403 */
[----:B------:R-:W-:Y:S01]  /*12640*/  @P0 LEA.HI R4, R4, R3, RZ, 0x7 ;  /* 0x0000000304040211 */ /* 0x000fe200078f38ff */
[----:B------:R-:W-:-:S03]  /*12650*/  IMAD.MOV.U32 R3, RZ, RZ, R2 ;  /* 0x000000ffff037224 */ /* 0x000fc600078e0002 */
[----:B------:R-:W-:Y:S02]  /*12660*/  @P0 SHF.R.S32.HI R3, RZ, 0x7, R4 ;  /* 0x00000007ff030819 */ /* 0x000fe40000011404 */
[----:B------:R-:W-:Y:S02]  /*12670*/  PLOP3.LUT P0, PT, PT, PT, PT, 0x80, 0x0 ;  /* 0x000000000000781c */ /* 0x000fe40003f0f070 */
[----:B------:R-:W-:-:S13]  /*12680*/  ISETP.GT.AND P2, PT, R3, R2, PT ;  /* 0x000000020300720c */ /* 0x000fda0003f44270 */
[----:B0-----:R-:W-:Y:S05]  /*12690*/  @!P2 BRA `(.L_x_419) ;  /* 0x000000140028a947 */ /* 0x001fea0003800000 */
[----:B------:R-:W0:Y:S01]  /*126a0*/  LDC R4, c[0x0][0x428] ;  /* 0x00010a00ff047b82 */ /* 0x000e220000000800 */
[----:B------:R-:W-:Y:S01]  /*126b0*/  UMOV UR4, 0xffffffff ;  /* 0xffffffff00047882 */ /* 0x000fe20000000000 */
[----:B------:R-:W-:Y:S01]  /*126c0*/  IMAD.MOV.U32 R5, RZ, RZ, R18 ;  /* 0x000000ffff057224 */ /* 0x000fe200078e0012 */
[----:B0-----:R-:W-:-:S13]  /*126d0*/  ISETP.NE.AND P0, PT, R4, 0x1, PT ;  /* 0x000000010400780c */ /* 0x001fda0003f05270 */
[----:B------:R-:W0:Y:S08]  /*126e0*/  @P0 LDC R4, c[0x0][0x42c] ;  /* 0x00010b00ff040b82 */ /* 0x000e300000000800 */
[----:B------:R-:W1:Y:S01]  /*126f0*/  @P0 LDC R6, c[0x0][0x430] ;  /* 0x00010c00ff060b82 */ /* 0x000e620000000800 */
[----:B0-----:R-:W-:-:S05]  /*12700*/  @P0 IMAD.HI.U32 R4, R18, R4, RZ ;  /* 0x0000000412040227 */ /* 0x001fca00078e00ff */
[----:B-1----:R-:W-:Y:S02]  /*12710*/  @P0 SHF.R.U32.HI R5, RZ, R6, R4 ;  /* 0x00000006ff050219 */ /* 0x002fe40000011604 */
[----:B------:R-:W-:Y:S01]  /*12720*/  SEL R4, R27, RZ, !P1 ;  /* 0x000000ff1b047207 */ /* 0x000fe20004800000 */
[----:B------:R-:W-:Y:S06]  /*12730*/  BRA.DIV UR4, `(.L_x_420) ;  /* 0x0000005604c87947 */ /* 0x000fec000b800000 */
[----:B------:R-:W0:Y:S02]  /*12740*/  S2R R6, SR_TID.X ;  /* 0x0000000000067919 */ /* 0x000e240000002100 */
[----:B0-----:R-:W-:-:S04]  /*12750*/  SHF.R.U32.HI R6, RZ, 0x5, R6 ;  /* 0x00000005ff067819 */ /* 0x001fc80000011606 */
[----:B------:R-:W-:-:S05]  /*12760*/  LOP3.LUT R6, R6, 0x3, RZ, 0xc0, !PT ;  /* 0x0000000306067812 */ /* 0x000fca00078ec0ff */
[----:B------:R0:W1:Y:S02]  /*12770*/  SHFL.IDX PT, R14, R6, RZ, 0x1f ;  /* 0x00001fff060e7589 */ /* 0x00006400000e0000 */
.L_x_572:
[----:B-1----:R-:W-:Y:S02]  /*12780*/  ISETP.NE.AND P0, PT, R14, RZ, PT ;  /* 0x000000ff0e00720c */ /* 0x002fe40003f05270 */
[----:B------:R-:W-:-:S11]  /*12790*/  PLOP3.LUT P6, PT, PT, PT, PT, 0x8, 0x0 ;  /* 0x000000000000781c */ /* 0x000fd60003fce170 */
[----:B------:R-:W-:Y:S05]  /*127a0*/  @P0 BRA `(.L_x_421) ;  /* 0x00000000000c0947 */ /* 0x000fea0003800000 */
[----:B------:R-:W-:-:S03]  /*127b0*/  UMOV UR4, 0xffffffff ;  /* 0xffffffff00047882 */ /* 0x000fc60000000000 */
[----:B------:R-:W-:Y:S05]  /*127c0*/  BRA.DIV UR4, `(.L_x_422) ;  /* 0x0000005604d87947 */ /* 0x000fea000b800000 */
[----:B------:R-:W-:-:S13]  /*127d0*/  ELECT P6, URZ, PT ;  /* 0x00000000003f782f */ /* 0x000fda00038c0000 */
.L_x_421:
[----:B0-----:R-:W2:Y:S01]  /*127e0*/  LDL R6, [R1+0x24] ;  /* 0x0000240001067983 */ /* 0x001ea20000100800 */
[----:B------:R-:W-:Y:S01]  /*127f0*/  MOV R8, 0x400 ;  /* 0x0000040000087802 */ /* 0x000fe20000000f00 */
[----:B------:R-:W-:Y:S01]  /*12800*/  BSSY B1, `(.L_x_423) ;  /* 0x000000a000017945 */ /* 0x000fe20003800000 */
[----:B--2---:R-:W-:-:S05]  /*12810*/  VIADD R7, R6, 0x1 ;  /* 0x0000000106077836 */ /* 0x004fca0000000000 */
[----:B------:R-:W-:-:S04]  /*12820*/  LEA.HI R6, R7, R7, RZ, 0x1 ;  /* 0x0000000707067211 */ /* 0x000fc800078f08ff */
[----:B------:R-:W-:-:S05]  /*12830*/  LOP3.LUT R6, R6, 0xfffffffe, RZ, 0xc0, !PT ;  /* 0xfffffffe06067812 */ /* 0x000fca00078ec0ff */
[----:B------:R-:W-:Y:S02]  /*12840*/  IMAD.IADD R7, R7, 0x1, -R6 ;  /* 0x0000000107077824 */ /* 0x000fe400078e0a06 */
[----:B------:R-:W0:Y:S03]  /*12850*/  S2R R6, SR_CgaCtaId ;  /* 0x0000000000067919 */ /* 0x000e260000008800 */
[----:B------:R-:W-:Y:S02]  /*12860*/  SHF.L.U32 R7, R7, 0x1f, RZ ;  /* 0x0000001f07077819 */ /* 0x000fe400000006ff */
[----:B0-----:R-:W-:-:S04]  /*12870*/  LEA R6, R6, R8, 0x18 ;  /* 0x0000000806067211 */ /* 0x001fc800078ec0ff */
[----:B------:R-:W0:Y:S02]  /*12880*/  SYNCS.PHASECHK.TRANS64.TRYWAIT P0, [R6+URZ+0x19c20], R7 ;  /* 0x019c2007060075a7 */ /* 0x000e24000800017f */
[----:B0-----:R-:W-:Y:S05]  /*12890*/  @!P0 BRA `(.L_x_424) ;  /* 0x0000005400c48947 */ /* 0x001fea0003800000 */
.L_x_575:
[----:B------:R-:W-:Y:S05]  /*128a0*/  BSYNC B1 ;  /* 0x0000000000017941 */ /* 0x000fea0003800000 */
.L_x_423:
[----:B------:R-:W-:Y:S04]  /*128b0*/  BSSY B1, `(.L_x_425) ;  /* 0x000008b000017945 */ /* 0x000fe80003800000 */
[----:B------:R-:W-:Y:S05]  /*128c0*/  @!P6 BRA `(.L_x_426) ;  /* 0x000000080024e947 */ /* 0x000fea0003800000 */
[----:B------:R-:W-:Y:S01]  /*128d0*/  IMAD R10, R23, 0x8, R6 ;  /* 0x00000008170a7824 */ /* 0x000fe200078e0206 */
[----:B------:R-:W-:Y:S01]  /*128e0*/  SHF.L.U32 R12, R25, 0x1f, RZ ;  /* 0x0000001f190c7819 */ /* 0x000fe200000006ff */
[----:B------:R-:W1:Y:S01]  /*128f0*/  S2R R8, SR_TID.X ;  /* 0x0000000000087919 */ /* 0x000e620000002100 */
[----:B------:R-:W-:Y:S02]  /*12900*/  BSSY B2, `(.L_x_427) ;  /* 0x0000005000027945 */ /* 0x000fe40003800000 */
[----:B------:R-:W2:Y:S01]  /*12910*/  SYNCS.PHASECHK.TRANS64.TRYWAIT P0, [R10+URZ+0x19ca0], R12 ;  /* 0x019ca00c0a0075a7 */ /* 0x000ea2000800017f */
[----:B-1----:R-:W-:-:S04]  /*12920*/  LOP3.LUT R8, R8, 0x7f, RZ, 0xc0, !PT ;  /* 0x0000007f08087812 */ /* 0x002fc800078ec0ff */
[----:B------:R-:W-:Y:S01]  /*12930*/  ISETP.NE.AND P1, PT, R8, RZ, PT ;  /* 0x000000ff0800720c */ /* 0x000fe20003f25270 */
[----:B--2---:R-:W-:-:S12]  /*12940*/  @!P0 BRA `(.L_x_428) ;  /* 0x0000005400ac8947 */ /* 0x004fd80003800000 */
.L_x_576:
[----:B------:R-:W-:Y:S05]  /*12950*/  BSYNC B2 ;  /* 0x0000000000027941 */ /* 0x000fea0003800000 */
.L_x_427:
[----:B------:R-:W-:Y:S04]  /*12960*/  BSSY B2, `(.L_x_429) ;  /* 0x0000009000027945 */ /* 0x000fe80003800000 */
[----:B------:R-:W-:Y:S05]  /*12970*/  @P1 BRA `(.L_x_430) ;  /* 0x00000000001c1947 */ /* 0x000fea0003800000 */
[----:B0-----:R-:W0:Y:S02]  /*12980*/  S2R R7, SR_TID.X ;  /* 0x0000000000077919 */ /* 0x001e240000002100 */
[----:B0-----:R-:W-:Y:S01]  /*12990*/  LOP3.LUT R8, R7, 0x1f, RZ, 0xc0, !PT ;  /* 0x0000001f07087812 */ /* 0x001fe200078ec0ff */
[----:B------:R-:W-:-:S03]  /*129a0*/  IMAD.MOV.U32 R7, RZ, RZ, 0x3000 ;  /* 0x00003000ff077424 */ /* 0x000fc600078e00ff */
[----:B------:R-:W-:Y:S01]  /*129b0*/  ISETP.NE.AND P0, PT, R8, RZ, PT ;  /* 0x000000ff0800720c */ /* 0x000fe20003f05270 */
[----:B------:R2:W-:-:S12]  /*129c0*/  SYNCS.ARRIVE.TRANS64 RZ, [R10+URZ+0x19c90], R7 ;  /* 0x019c90070aff79a7 */ /* 0x0005d8000800003f */
[----:B--2---:R-:W-:Y:S05]  /*129d0*/  @!P0 BRA `(.L_x_430) ;  /* 0x0000000000048947 */ /* 0x004fea0003800000 */
[----:B------:R-:W-:Y:S01]  /*129e0*/  BPT.TRAP 0x1 ;  /* 0x000000040000795c */ /* 0x000fe20000300000 */
.L_x_430:
[----:B------:R-:W-:Y:S05]  /*129f0*/  BSYNC B2 ;  /* 0x0000000000027941 */ /* 0x000fea0003800000 */
.L_x_429:
[----:B------:R-:W-:Y:S01]  /*12a00*/  IMAD.MOV.U32 R20, RZ, RZ, RZ ;  /* 0x000000ffff147224 */ /* 0x000fe200078e00ff */
[----:B------:R-:W-:Y:S01]  /*12a10*/  UIADD3 UR4, UP0, UR38, 0x570, URZ ;  /* 0x0000057026047890 */ /* 0x000fe2000ff1e03f */
[----:B------:R-:W-:Y:S01]  /*12a20*/  IMAD R8, R3, 0x80, R0 ;  /* 0x0000008003087824 */ /* 0x000fe200078e0200 */
[----:B------:R-:W-:Y:S01]  /*12a30*/  PLOP3.LUT P0, PT, PT, PT, PT, 0x80, 0x0 ;  /* 0x000000000000781c */ /* 0x000fe20003f0f070 */
[----:B------:R-:W-:Y:S01]  /*12a40*/  IMAD R9, R23, 0x3000, R6 ;  /* 0x0000300017097824 */ /* 0x000fe200078e0206 */
[----:B------:R-:W-:Y:S01]  /*12a50*/  R2UR UR10, R20 ;  /* 0x00000000140a72ca */ /* 0x000fe200000e0000 */
[----:B------:R-:W-:Y:S01]  /*12a60*/  VIADD R8, R8, 0xffffff80 ;  /* 0xffffff8008087836 */ /* 0x000fe20000000000 */
[----:B------:R-:W-:Y:S01]  /*12a70*/  UIADD3.X UR5, URZ, UR39, URZ, UP0, !UPT ;  /* 0x000000273f057290 */ /* 0x000fe200087fe43f */
[----:B0-----:R-:W-:Y:S01]  /*12a80*/  VIADD R7, R10, 0x19c90 ;  /* 0x00019c900a077836 */ /* 0x001fe20000000000 */
[----:B------:R-:W-:Y:S01]  /*12a90*/  UMOV UR6, 0x0 ;  /* 0x0000000000067882 */ /* 0x000fe20000000000 */
[----:B------:R-:W-:Y:S01]  /*12aa0*/  VIADD R11, R9, 0x13800 ;  /* 0x00013800090b7836 */ /* 0x000fe20000000000 */
[----:B------:R-:W-:-:S09]  /*12ab0*/  UMOV UR7, 0x12f00000 ;  /* 0x12f0000000077882 */ /* 0x000fd20000000000 */
.L_x_431:
[----:B------:R-:W-:-:S13]  /*12ac0*/  @P0 ELECT P2, URZ, PT ;  /* 0x00000000003f082f */ /* 0x000fda0003840000 */
[----:B------:R-:W-:Y:S02]  /*12ad0*/  @P2 R2UR UR13, R4 ;  /* 0x00000000040d22ca */ /* 0x000fe400000e0000 */
[----:B------:R-:W-:Y:S02]  /*12ae0*/  @P2 R2UR UR12, R5 ;  /* 0x00000000050c22ca */ /* 0x000fe400000e0000 */
[----:B------:R-:W-:Y:S02]  /*12af0*/  @P2 R2UR UR11, R8 ;  /* 0x00000000080b22ca */ /* 0x000fe400000e0000 */
[----:B------:R-:W-:Y:S02]  /*12b00*/  @P2 R2UR UR9, R7 ;  /* 0x00000000070922ca */ /* 0x000fe400000e0000 */
[----:B------:R-:W-:Y:S02]  /*12b10*/  @P2 R2UR UR8, R11 ;  /* 0x000000000b0822ca */ /* 0x000fe400000e0000 */
[----:B------:R-:W-:-:S02]  /*12b20*/  @P2 PLOP3.LUT P0, PT, P2, PT, PT, 0x8, 0x0 ;  /* 0x000000000000281c */ /* 0x000fc4000170e170 */
[----:B------:R-:W-:-:S09]  /*12b30*/  PLOP3.LUT P2, PT, PT, PT, PT, 0x8, 0x0 ;  /* 0x000000000000781c */ /* 0x000fd20003f4e170 */
[----:B------:R0:W-:Y:S02]  /*12b40*/  UTMALDG.4D [UR8], [UR4], desc[UR6] ;  /* 0x00000608040075b4 */ /* 0x0001e40008019000 */
[----:B0-----:R-:W-:Y:S05]  /*12b50*/  @P0 BRA.U.ANY `(.L_x_431) ;  /* 0xfffffffd00d80947 */ /* 0x001fea000393ffff */
[----:B------:R-:W-:Y:S01]  /*12b60*/  IMAD.MOV.U32 R15, RZ, RZ, 0x20 ;  /* 0x00000020ff0f7424 */ /* 0x000fe200078e00ff */
[----:B------:R-:W-:Y:S01]  /*12b70*/  PLOP3.LUT P0, PT, PT, PT, PT, 0x80, 0x0 ;  /* 0x000000000000781c */ /* 0x000fe20003f0f070 */
[----:B------:R-:W-:Y:S01]  /*12b80*/  VIADD R11, R9, 0x14800 ;  /* 0x00014800090b7836 */ /* 0x000fe20000000000 */
[----:B------:R-:W-:Y:S01]  /*12b90*/  UMOV UR6, 0x0 ;  /* 0x0000000000067882 */ /* 0x000fe20000000000 */
[----:B------:R-:W-:Y:S01]  /*12ba0*/  UMOV UR7, 0x12f00000 ;  /* 0x12f0000000077882 */ /* 0x000fe20000000000 */
[----:B------:R-:W-:-:S15]  /*12bb0*/  R2UR UR10, R15 ;  /* 0x000000000f0a72ca */ /* 0x000fde00000e0000 */
.L_x_432:
        /* <DEDUP_REMOVED lines=16> */
.L_x_433:
        /* <DEDUP_REMOVED lines=10> */
[----:B------:R-:W0:Y:S01]  /*12d60*/  SYNCS.PHASECHK.TRANS64.TRYWAIT P0, [R10+URZ+0x19cc0], R12 ;  /* 0x019cc00c0a0075a7 */ /* 0x000e22000800017f */
[----:B------:R-:W-:Y:S04]  /*12d70*/  BSSY B2, `(.L_x_434) ;  /* 0x0000002000027945 */ /* 0x000fe80003800000 */
[----:B0-----:R-:W-:Y:S05]  /*12d80*/  @!P0 BRA `(.L_x_435) ;  /* 0x0000005000b08947 */ /* 0x001fea0003800000 */
.L_x_577:
[----:B------:R-:W-:Y:S05]  /*12d90*/  BSYNC B2 ;  /* 0x0000000000027941 */ /* 0x000fea0003800000 */
.L_x_434:
[----:B------:R-:W-:Y:S01]  /*12da0*/  BSSY B2, `(.L_x_436) ;  /* 0x000000b000027945 */ /* 0x000fe20003800000 */
[----:B01----:R-:W-:Y:S02]  /*12db0*/  IMAD.MOV.U32 R12, RZ, RZ, 0x0 ;  /* 0x00000000ff0c7424 */ /* 0x003fe400078e00ff */
[----:B------:R-:W-:Y:S01]  /*12dc0*/  IMAD.MOV.U32 R13, RZ, RZ, 0x12f00000 ;  /* 0x12f00000ff0d7424 */ /* 0x000fe200078e00ff */
[----:B------:R-:W-:Y:S06]  /*12dd0*/  @P1 BRA `(.L_x_437) ;  /* 0x00000000001c1947 */ /* 0x000fec0003800000 */
[----:B------:R-:W0:Y:S02]  /*12de0*/  S2R R7, SR_TID.X ;  /* 0x0000000000077919 */ /* 0x000e240000002100 */
[----:B0-----:R-:W-:Y:S01]  /*12df0*/  LOP3.LUT R11, R7, 0x1f, RZ, 0xc0, !PT ;  /* 0x0000001f070b7812 */ /* 0x001fe200078ec0ff */
[----:B------:R-:W-:-:S03]  /*12e00*/  IMAD.MOV.U32 R7, RZ, RZ, 0x3000 ;  /* 0x00003000ff077424 */ /* 0x000fc600078e00ff */
[----:B------:R-:W-:Y:S01]  /*12e10*/  ISETP.NE.AND P0, PT, R11, RZ, PT ;  /* 0x000000ff0b00720c */ /* 0x000fe20003f05270 */
[----:B------:R0:W-:-:S12]  /*12e20*/  SYNCS.ARRIVE.TRANS64 RZ, [R10+URZ+0x19cb0], R7 ;  /* 0x019cb0070aff79a7 */ /* 0x0001d8000800003f */
[----:B0-----:R-:W-:Y:S05]  /*12e30*/  @!P0 BRA `(.L_x_437) ;  /* 0x0000000000048947 */ /* 0x001fea0003800000 */
[----:B------:R-:W-:Y:S01]  /*12e40*/  BPT.TRAP 0x1 ;  /* 0x000000040000795c */ /* 0x000fe20000300000 */
.L_x_437:
[----:B------:R-:W-:Y:S05]  /*12e50*/  BSYNC B2 ;  /* 0x0000000000027941 */ /* 0x000fea0003800000 */
.L_x_436:
[----:B------:R-:W-:Y:S01]  /*12e60*/  R2UR UR10, R20 ;  /* 0x00000000140a72ca */ /* 0x000fe200000e0000 */
[----:B------:R-:W-:Y:S01]  /*12e70*/  UIADD3 UR4, UP0, UR38, 0x670, URZ ;  /* 0x0000067026047890 */ /* 0x000fe2000ff1e03f */
[----:B------:R-:W-:Y:S01]  /*12e80*/  R2UR UR6, R12 ;  /* 0x000000000c0672ca */ /* 0x000fe200000e0000 */
[----:B------:R-:W-:Y:S01]  /*12e90*/  VIADD R10, R10, 0x19cb0 ;  /* 0x00019cb00a0a7836 */ /* 0x000fe20000000000 */
[----:B------:R-:W-:Y:S01]  /*12ea0*/  R2UR UR7, R13 ;  /* 0x000000000d0772ca */ /* 0x000fe200000e0000 */
[----:B------:R-:W-:Y:S01]  /*12eb0*/  VIADD R7, R9, 0x9000 ;  /* 0x0000900009077836 */ /* 0x000fe20000000000 */
[----:B------:R-:W-:Y:S01]  /*12ec0*/  PLOP3.LUT P0, PT, PT, PT, PT, 0x80, 0x0 ;  /* 0x000000000000781c */ /* 0x000fe20003f0f070 */
[----:B------:R-:W-:-:S12]  /*12ed0*/  UIADD3.X UR5, URZ, UR39, URZ, UP0, !UPT ;  /* 0x000000273f057290 */ /* 0x000fd800087fe43f */
.L_x_438:
        /* <DEDUP_REMOVED lines=10> */
[----:B------:R-:W-:Y:S01]  /*12f80*/  R2UR UR10, R15 ;  /* 0x000000000f0a72ca */ /* 0x000fe200000e0000 */
[----:B------:R-:W-:Y:S01]  /*12f90*/  VIADD R7, R9, 0xa000 ;  /* 0x0000a00009077836 */ /* 0x000fe20000000000 */
[----:B------:R-:W-:Y:S02]  /*12fa0*/  R2UR UR6, R12 ;  /* 0x000000000c0672ca */ /* 0x000fe400000e0000 */
[----:B------:R-:W-:Y:S02]  /*12fb0*/  R2UR UR7, R13 ;  /* 0x000000000d0772ca */ /* 0x000fe400000e0000 */
[----:B------:R-:W-:-:S13]  /*12fc0*/  PLOP3.LUT P0, PT, PT, PT, PT, 0x80, 0x0 ;  /* 0x000000000000781c */ /* 0x000fda0003f0f070 */
.L_x_439:
        /* <DEDUP_REMOVED lines=15> */
.L_x_440:
        /* <DEDUP_REMOVED lines=9> */
[----:B-1----:R-:W-:Y:S05]  /*13150*/  @P0 BRA.U.ANY `(.L_x_440) ;  /* 0xfffffffd00d80947 */ /* 0x002fea000393ffff */
.L_x_426:
[----:B------:R-:W-:Y:S05]  /*13160*/  BSYNC B1 ;  /* 0x0000000000017941 */ /* 0x000fea0003800000 */
.L_x_425:
[----:B------:R-:W-:Y:S01]  /*13170*/  VIADD R11, R3, 0xfffffffe ;  /* 0xfffffffe030b7836 */ /* 0x000fe20000000000 */
[----:B------:R-:W-:Y:S01]  /*13180*/  PLOP3.LUT P0, PT, PT, PT, PT, 0x8, 0x0 ;  /* 0x000000000000781c */ /* 0x000fe20003f0e170 */
[----:B------:R-:W-:-:S03]  /*13190*/  VIADD R23, R23, 0x1 ;  /* 0x0000000117177836 */ /* 0x000fc60000000000 */
[----:B------:R-:W-:Y:S02]  /*131a0*/  ISETP.GE.AND P2, PT, R11, R2, PT ;  /* 0x000000020b00720c */ /* 0x000fe40003f46270 */
[----:B------:R-:W-:-:S04]  /*131b0*/  ISETP.NE.AND P1, PT, R23, 0x2, PT ;  /* 0x000000021700780c */ /* 0x000fc80003f25270 */
[----:B------:R-:W-:Y:S02]  /*131c0*/  SEL R3, RZ, 0x1, P1 ;  /* 0x00000001ff037807 */ /* 0x000fe40000800000 */
[----:B------:R-:W-:Y:S02]  /*131d0*/  SEL R23, R23, RZ, P1 ;  /* 0x000000ff17177207 */ /* 0x000fe40000800000 */
[----:B------:R-:W-:-:S03]  /*131e0*/  LOP3.LUT R25, R25, R3, RZ, 0x3c, !PT ;  /* 0x0000000319197212 */ /* 0x000fc600078e3cff */
[----:B------:R-:W-:Y:S05]  /*131f0*/  @!P2 BRA `(.L_x_419) ;  /* 0x000000080050a947 */ /* 0x000fea0003800000 */
.L_x_457:
[----:B------:R-:W-:Y:S05]  /*13200*/  YIELD ;  /* 0x0000000000007946 */ /* 0x000fea0003800000 */
        /* <DEDUP_REMOVED lines=10> */
.L_x_578:
[----:B------:R-:W-:Y:S05]  /*132b0*/  BSYNC B2 ;  /* 0x0000000000027941 */ /* 0x000fea0003800000 */
.L_x_443:
[----:B------:R-:W-:Y:S04]  /*132c0*/  BSSY B2, `(.L_x_445) ;  /* 0x0000009000027945 */ /* 0x000fe80003800000 */
        /* <DEDUP_REMOVED lines=8> */
.L_x_446:
[----:B------:R-:W-:Y:S05]  /*13350*/  BSYNC B2 ;  /* 0x0000000000027941 */ /* 0x000fea0003800000 */
.L_x_445:
[----:B------:R-:W-:Y:S01]  /*13360*/  IMAD.MOV.U32 R14, RZ, RZ, RZ ;  /* 0x000000ffff0e7224 */ /* 0x000fe200078e00ff */
[----:B------:R-:W-:Y:S01]  /*13370*/  UIADD3 UR4, UP0, UR38, 0x570, URZ ;  /* 0x0000057026047890 */ /* 0x000fe2000ff1e03f */
[----:B------:R-:W-:Y:S01]  /*13380*/  IMAD R8, R23, 0x3000, R6 ;  /* 0x0000300017087824 */ /* 0x000fe200078e0206 */
[----:B------:R-:W-:Y:S01]  /*13390*/  PLOP3.LUT P1, PT, PT, PT, PT, 0x80, 0x0 ;  /* 0x000000000000781c */ /* 0x000fe20003f2f070 */
[----:B0-----:R-:W-:Y:S01]  /*133a0*/  IMAD R7, R11, 0x80, R0 ;  /* 0x000000800b077824 */ /* 0x001fe200078e0200 */
[----:B------:R-:W-:Y:S01]  /*133b0*/  R2UR UR10, R14 ;  /* 0x000000000e0a72ca */ /* 0x000fe200000e0000 */
[----:B------:R-:W-:Y:S01]  /*133c0*/  VIADD R3, R10, 0x19c90 ;  /* 0x00019c900a037836 */ /* 0x000fe20000000000 */
[----:B------:R-:W-:Y:S01]  /*133d0*/  UIADD3.X UR5, URZ, UR39, URZ, UP0, !UPT ;  /* 0x000000273f057290 */ /* 0x000fe200087fe43f */
[----:B------:R-:W-:Y:S01]  /*133e0*/  VIADD R12, R8, 0x13800 ;  /* 0x00013800080c7836 */ /* 0x000fe20000000000 */
[----:B------:R-:W-:Y:S01]  /*133f0*/  UMOV UR6, 0x0 ;  /* 0x0000000000067882 */ /* 0x000fe20000000000 */
[----:B------:R-:W-:-:S10]  /*13400*/  UMOV UR7, 0x12f00000 ;  /* 0x12f0000000077882 */ /* 0x000fd40000000000 */
.L_x_447:
        /* <DEDUP_REMOVED lines=16> */
.L_x_448:
        /* <DEDUP_REMOVED lines=16> */
.L_x_449:
        /* <DEDUP_REMOVED lines=13> */
.L_x_579:
[----:B------:R-:W-:Y:S05]  /*136e0*/  BSYNC B2 ;  /* 0x0000000000027941 */ /* 0x000fea0003800000 */
.L_x_450:
[----:B------:R-:W-:Y:S01]  /*136f0*/  BSSY B2, `(.L_x_452) ;  /* 0x000000b000027945 */ /* 0x000fe20003800000 */
[----:B------:R-:W-:Y:S02]  /*13700*/  IMAD.MOV.U32 R12, RZ, RZ, 0x0 ;  /* 0x00000000ff0c7424 */ /* 0x000fe400078e00ff */
[----:B------:R-:W-:Y:S01]  /*13710*/  IMAD.MOV.U32 R13, RZ, RZ, 0x12f00000 ;  /* 0x12f00000ff0d7424 */ /* 0x000fe200078e00ff */
[----:B------:R-:W-:Y:S06]  /*13720*/  @P2 BRA `(.L_x_453) ;  /* 0x00000000001c2947 */ /* 0x000fec0003800000 */
[----:B------:R-:W2:Y:S02]  /*13730*/  S2R R3, SR_TID.X ;  /* 0x0000000000037919 */ /* 0x000ea40000002100 */
[----:B--2---:R-:W-:Y:S01]  /*13740*/  LOP3.LUT R21, R3, 0x1f, RZ, 0xc0, !PT ;  /* 0x0000001f03157812 */ /* 0x004fe200078ec0ff */
[----:B------:R-:W-:-:S03]  /*13750*/  IMAD.MOV.U32 R3, RZ, RZ, 0x3000 ;  /* 0x00003000ff037424 */ /* 0x000fc600078e00ff */
[----:B------:R-:W-:Y:S01]  /*13760*/  ISETP.NE.AND P1, PT, R21, RZ, PT ;  /* 0x000000ff1500720c */ /* 0x000fe20003f25270 */
[----:B------:R2:W-:-:S12]  /*13770*/  SYNCS.ARRIVE.TRANS64 RZ, [R10+URZ+0x19cb0], R3 ;  /* 0x019cb0030aff79a7 */ /* 0x0005d8000800003f */
[----:B--2---:R-:W-:Y:S05]  /*13780*/  @!P1 BRA `(.L_x_453) ;  /* 0x0000000000049947 */ /* 0x004fea0003800000 */
[----:B------:R-:W-:Y:S01]  /*13790*/  BPT.TRAP 0x1 ;  /* 0x000000040000795c */ /* 0x000fe20000300000 */
.L_x_453:
[----:B------:R-:W-:Y:S05]  /*137a0*/  BSYNC B2 ;  /* 0x0000000000027941 */ /* 0x000fea0003800000 */
.L_x_452:
[----:B------:R-:W-:Y:S01]  /*137b0*/  R2UR UR10, R14 ;  /* 0x000000000e0a72ca */ /* 0x000fe200000e0000 */
[----:B------:R-:W-:Y:S01]  /*137c0*/  UIADD3 UR4, UP0, UR38, 0x670, URZ ;  /* 0x0000067026047890 */ /* 0x000fe2000ff1e03f */
[----:B------:R-:W-:Y:S01]  /*137d0*/  R2UR UR6, R12 ;  /* 0x000000000c0672ca */ /* 0x000fe200000e0000 */
[----:B01----:R-:W-:Y:S01]  /*137e0*/  VIADD R10, R10, 0x19cb0 ;  /* 0x00019cb00a0a7836 */ /* 0x003fe20000000000 */
[----:B------:R-:W-:Y:S01]  /*137f0*/  R2UR UR7, R13 ;  /* 0x000000000d0772ca */ /* 0x000fe200000e0000 */
[----:B------:R-:W-:Y:S01]  /*13800*/  VIADD R3, R8, 0x9000 ;  /* 0x0000900008037836 */ /* 0x000fe20000000000 */
[----:B------:R-:W-:Y:S01]  /*13810*/  PLOP3.LUT P1, PT, PT, PT, PT, 0x80, 0x0 ;  /* 0x000000000000781c */ /* 0x000fe20003f2f070 */
[----:B------:R-:W-:-:S12]  /*13820*/  UIADD3.X UR5, URZ, UR39, URZ, UP0, !UPT ;  /* 0x000000273f057290 */ /* 0x000fd800087fe43f */
.L_x_454:
        /* <DEDUP_REMOVED lines=15> */
.L_x_455:
        /* <DEDUP_REMOVED lines=15> */
.L_x_456:
        /* <DEDUP_REMOVED lines=10> */
.L_x_442:
[----:B------:R-:W-:Y:S05]  /*13ab0*/  BSYNC B1 ;  /* 0x0000000000017941 */ /* 0x000fea0003800000 */
.L_x_441:
[----:B------:R-:W-:Y:S01]  /*13ac0*/  ISETP.GT.AND P2, PT, R11, R2, PT ;  /* 0x000000020b00720c */ /* 0x000fe20003f44270 */
[----:B------:R-:W-:Y:S02]  /*13ad0*/  VIADD R23, R23, 0x1 ;  /* 0x0000000117177836 */ /* 0x000fe40000000000 */
[----:B------:R-:W-:-:S03]  /*13ae0*/  VIADD R11, R11, 0xffffffff ;  /* 0xffffffff0b0b7836 */ /* 0x000fc60000000000 */
[----:B------:R-:W-:-:S04]  /*13af0*/  ISETP.NE.AND P1, PT, R23, 0x2, PT ;  /* 0x000000021700780c */ /* 0x000fc80003f25270 */
[----:B------:R-:W-:Y:S02]  /*13b00*/  SEL R3, RZ, 0x1, P1 ;  /* 0x00000001ff037807 */ /* 0x000fe40000800000 */
[----:B------:R-:W-:Y:S02]  /*13b10*/  SEL R23, R23, RZ, P1 ;  /* 0x000000ff17177207 */ /* 0x000fe40000800000 */
[----:B------:R-:W-:Y:S01]  /*13b20*/  LOP3.LUT R25, R25, R3, RZ, 0x3c, !PT ;  /* 0x0000000319197212 */ /* 0x000fe200078e3cff */
[----:B------:R-:W-:Y:S06]  /*13b30*/  @P2 BRA `(.L_x_457) ;  /* 0xfffffff400b02947 */ /* 0x000fec000383ffff */
.L_x_419:
[----:B------:R-:W-:Y:S05]  /*13b40*/  BSYNC B0 ;  /* 0x0000000000007941 */ /* 0x000fea0003800000 */
.L_x_418:
[----:B------:R-:W2:Y:S01]  /*13b50*/  LDL R3, [R1+0x14] ;  /* 0x0000140001037983 */ /* 0x000ea20000100800 */
[----:B------:R-:W-:Y:S05]  /*13b60*/  @!P0 WARPSYNC.ALL ;  /* 0x0000000000008948 */ /* 0x000fea0003800000 */
[----:B------:R-:W-:Y:S06]  /*13b70*/  @!P0 BAR.SYNC.DEFER_BLOCKING 0xc, 0x200 ;  /* 0x0308000000008b1d */ /* 0x000fec0000010000 */
[----:B------:R-:W-:Y:S01]  /*13b80*/  BSSY B6, `(.L_x_458) ;  /* 0x00002cc000067945 */ /* 0x000fe20003800000 */
[----:B--2---:R-:W-:-:S13]  /*13b90*/  ISETP.GT.AND P0, PT, R3, RZ, PT ;  /* 0x000000ff0300720c */ /* 0x004fda0003f04270 */
[----:B------:R-:W-:Y:S05]  /*13ba0*/  @P0 BRA `(.L_x_459) ;  /* 0x0000000000440947 */ /* 0x000fea0003800000 */
[----:B------:R-:W1:Y:S02]  /*13bb0*/  S2R R3, SR_TID.X ;  /* 0x0000000000037919 */ /* 0x000e640000002100 */
[----:B-1----:R-:W-:-:S04]  /*13bc0*/  LOP3.LUT R3, R3, 0x7f, RZ, 0xc0, !PT ;  /* 0x0000007f03037812 */ /* 0x002fc800078ec0ff */
[----:B------:R-:W-:-:S13]  /*13bd0*/  ISETP.NE.AND P0, PT, R3, RZ, PT ;  /* 0x000000ff0300720c */ /* 0x000fda0003f05270 */
[----:B------:R-:W-:Y:S05]  /*13be0*/  @P0 BRA `(.L_x_460) ;  /* 0x0000002c00140947 */ /* 0x000fea0003800000 */
[----:B------:R-:W1:Y:S01]  /*13bf0*/  S2R R5, SR_LANEID ;  /* 0x0000000000057919 */ /* 0x000e620000000000 */
[----:B------:R-:W-:Y:S01]  /*13c00*/  VOTEU.ANY UR4, UPT, PT ;  /* 0x0000000000047886 */ /* 0x000fe200038e0100 */
[----:B------:R-:W2:Y:S01]  /*13c10*/  LDC.64 R2, c[0x0][0xc38] ;  /* 0x00030e00ff027b82 */ /* 0x000ea20000000a00 */
[----:B------:R-:W1:Y:S02]  /*13c20*/  FLO.U32 R0, UR4 ;  /* 0x0000000400007d00 */ /* 0x000e6400080e0000 */
[----:B-1----:R-:W-:-:S06]  /*13c30*/  ISETP.EQ.U32.AND P0, PT, R0, R5, PT ;  /* 0x000000050000720c */ /* 0x002fcc0003f02070 */
[----:B------:R-:W2:Y:S07]  /*13c40*/  POPC R5, UR4 ;  /* 0x0000000400057d09 */ /* 0x000eae0008000000 */
[----:B--2---:R-:W2:Y:S01]  /*13c50*/  @P0 ATOMG.E.ADD.STRONG.GPU PT, R3, desc[UR40][R2.64], R5 ;  /* 0x00000005020309a8 */ /* 0x004ea200081ee1e8 */
[----:B------:R-:W1:Y:S02]  /*13c60*/  S2R R4, SR_LTMASK ;  /* 0x0000000000047919 */ /* 0x000e640000003900 */
[----:B-1----:R-:W-:-:S04]  /*13c70*/  LOP3.LUT R4, R4, UR4, RZ, 0xc0, !PT ;  /* 0x0000000404047c12 */ /* 0x002fc8000f8ec0ff */
[----:B0-----:R-:W0:Y:S01]  /*13c80*/  POPC R7, R4 ;  /* 0x0000000400077309 */ /* 0x001e220000000000 */
[----:B--2---:R-:W0:Y:S02]  /*13c90*/  SHFL.IDX PT, R0, R3, R0, 0x1f ;  /* 0x00001f0003007589 */ /* 0x004e2400000e0000 */
[----:B0-----:R-:W-:Y:S01]  /*13ca0*/  IADD3 R16, R0, UR36, R7 ;  /* 0x0000002400107c10 */ /* 0x001fe2000fffe007 */
[----:B------:R-:W-:Y:S06]  /*13cb0*/  BRA `(.L_x_460) ;  /* 0x0000002800e07947 */ /* 0x000fec0003800000 */
.L_x_459:
[----:B------:R-:W1:Y:S01]  /*13cc0*/  S2R R3, SR_CgaCtaId ;  /* 0x0000000000037919 */ /* 0x000e620000008800 */
[----:B------:R-:W-:-:S04]  /*13cd0*/  MOV R0, 0x400 ;  /* 0x0000040000007802 */ /* 0x000fc80000000f00 */
[----:B-1----:R-:W-:-:S05]  /*13ce0*/  LEA R2, R3, R0, 0x18 ;  /* 0x0000000003027211 */ /* 0x002fca00078ec0ff */
[----:B------:R-:W-:-:S05]  /*13cf0*/  VIADD R0, R2, 0x13800 ;  /* 0x0001380002007836 */ /* 0x000fca0000000000 */
[----:B------:R-:W-:-:S13]  /*13d00*/  LOP3.LUT P0, RZ, R0, 0x9f, RZ, 0xc0, !PT ;  /* 0x0000009f00ff7812 */ /* 0x000fda000780c0ff */
[----:B------:R-:W-:Y:S05]  /*13d10*/  @!P0 BRA `(.L_x_461) ;  /* 0x0000000000408947 */ /* 0x000fea0003800000 */
[----:B------:R-:W-:Y:S01]  /*13d20*/  MOV R2, 0x0 ;  /* 0x0000000000027802 */ /* 0x000fe20000000f00 */
[----:B------:R-:W-:Y:S01]  /*13d30*/  ULDC.64 UR6, c[0x4][0x98] ;  /* 0x0100260000067ab9 */ /* 0x000fe20000000a00 */
[----:B------:R-:W-:Y:S01]  /*13d40*/  ULDC.64 UR8, c[0x4][0xa0] ;  /* 0x0100280000087ab9 */ /* 0x000fe20000000a00 */
[----:B------:R-:W-:Y:S01]  /*13d50*/  ULDC.64 UR4, c[0x4][0x8] ;  /* 0x0100020000047ab9 */ /* 0x000fe20000000a00 */
[----:B------:R-:W-:Y:S02]  /*13d60*/  IMAD.U32 R4, RZ, RZ, UR6 ;  /* 0x00000006ff047e24 */ /* 0x000fe4000f8e00ff */
[----:B------:R-:W1:Y:S01]  /*13d70*/  LDC.64 R2, c[0x4][R2] ;  /* 0x0100000002027b82 */ /* 0x000e620000000a00 */
[----:B------:R-:W-:Y:S02]  /*13d80*/  IMAD.U32 R5, RZ, RZ, UR7 ;  /* 0x00000007ff057e24 */ /* 0x000fe4000f8e00ff */
[----:B0-----:R-:W-:Y:S02]  /*13d90*/  IMAD.U32 R6, RZ, RZ, UR8 ;  /* 0x00000008ff067e24 */ /* 0x001fe4000f8e00ff */
        /* <DEDUP_REMOVED lines=8> */
.L_x_461:
[----:B------:R-:W2:Y:S01]  /*13e20*/  LDL.LU R2, [R1+0x28] ;  /* 0x0000280001027983 */ /* 0x000ea20000300800 */
[----:B------:R-:W-:Y:S01]  /*13e30*/  MOV R20, 0x400 ;  /* 0x0000040000147802 */ /* 0x000fe20000000f00 */
[----:B------:R-:W1:Y:S03]  /*13e40*/  S2R R21, SR_CgaCtaId ;  /* 0x0000000000157919 */ /* 0x000e660000008800 */
[----:B-1----:R-:W-:-:S05]  /*13e50*/  LEA R20, R21, R20, 0x18 ;  /* 0x0000001415147211 */ /* 0x002fca00078ec0ff */
[----:B------:R-:W-:-:S05]  /*13e60*/  VIADD R0, R20, 0x9000 ;  /* 0x0000900014007836 */ /* 0x000fca0000000000 */
[----:B------:R-:W-:Y:S02]  /*13e70*/  LOP3.LUT P0, RZ, R0, 0x9f, RZ, 0xc0, !PT ;  /* 0x0000009f00ff7812 */ /* 0x000fe4000780c0ff */
[----:B--2---:R-:W-:-:S11]  /*13e80*/  LOP3.LUT R2, R2, 0xfffffffe, RZ, 0xc0, !PT ;  /* 0xfffffffe02027812 */ /* 0x004fd600078ec0ff */
[----:B------:R-:W-:-:S05]  /*13e90*/  @P0 LOP3.LUT R2, R2, 0x1, RZ, 0xfc, !PT ;  /* 0x0000000102020812 */ /* 0x000fca00078efcff */
[----:B------:R1:W-:Y:S01]  /*13ea0*/  STL [R1+0x28], R2 ;  /* 0x0000280201007387 */ /* 0x0003e20000100800 */
[----:B------:R-:W-:Y:S05]  /*13eb0*/  @!P0 BRA `(.L_x_462) ;  /* 0x0000000000408947 */ /* 0x000fea0003800000 */
[----:B-1----:R-:W-:Y:S01]  /*13ec0*/  MOV R2, 0x0 ;  /* 0x0000000000027802 */ /* 0x002fe20000000f00 */
        /* <DEDUP_REMOVED lines=15> */
.L_x_462:
[----:B------:R-:W2:Y:S01]  /*13fc0*/  S2R R20, SR_CgaCtaId ;  /* 0x0000000000147919 */ /* 0x000ea20000008800 */
[----:B-1----:R-:W-:-:S04]  /*13fd0*/  MOV R2, 0x400 ;  /* 0x0000040000027802 */ /* 0x002fc80000000f00 */
[----:B--2---:R-:W-:-:S05]  /*13fe0*/  LEA R2, R20, R2, 0x18 ;  /* 0x0000000214027211 */ /* 0x004fca00078ec0ff */
        /* <DEDUP_REMOVED lines=19> */
.L_x_463:
        /* <DEDUP_REMOVED lines=22> */
.L_x_464:
[----:B------:R-:W2:Y:S01]  /*14280*/  LDL.LU R2, [R1+0x8] ;  /* 0x0000080001027983 */ /* 0x000ea20000300800 */
[----:B------:R-:W-:Y:S01]  /*14290*/  ULDC.64 UR4, c[0x0][0x9f8] ;  /* 0x00027e0000047ab9 */ /* 0x000fe20000000a00 */
[----:B------:R-:W1:Y:S02]  /*142a0*/  LDC R0, c[0x0][0x428] ;  /* 0x00010a00ff007b82 */ /* 0x000e640000000800 */
[----:B------:R-:W3:Y:S04]  /*142b0*/  LDL.LU R20, [R1+0xc] ;  /* 0x00000c0001147983 */ /* 0x000ee80000300800 */
[----:B------:R-:W0:Y:S01]  /*142c0*/  LDL.LU R4, [R1+0x2c] ;  /* 0x00002c0001047983 */ /* 0x000e220000300800 */
[----:B------:R-:W-:-:S04]  /*142d0*/  ISETP.NE.U32.AND P0, PT, RZ, UR4, PT ;  /* 0x00000004ff007c0c */ /* 0x000fc8000bf05070 */
[----:B------:R-:W-:Y:S01]  /*142e0*/  ISETP.NE.AND.EX P0, PT, RZ, UR5, PT, P0 ;  /* 0x00000005ff007c0c */ /* 0x000fe2000bf05300 */
[----:B------:R-:W4:Y:S02]  /*142f0*/  S2R R21, SR_TID.X ;  /* 0x0000000000157919 */ /* 0x000f240000002100 */
[----:B----4-:R-:W-:-:S10]  /*14300*/  LOP3.LUT R21, R21, 0x7f, RZ, 0xc0, !PT ;  /* 0x0000007f15157812 */ /* 0x010fd400078ec0ff */
[----:B--2---:R-:W-:-:S04]  /*14310*/  @P0 IADD3 R2, P1, R2, UR4, RZ ;  /* 0x0000000402020c10 */ /* 0x004fc8000ff3e0ff */
[----:B---3--:R-:W-:Y:S01]  /*14320*/  @P0 IADD3.X R3, R20, UR5, RZ, P1, !PT ;  /* 0x0000000514030c10 */ /* 0x008fe20008ffe4ff */
[----:B------:R-:W-:Y:S01]  /*14330*/  IMAD.MOV.U32 R20, RZ, RZ, R27 ;  /* 0x000000ffff147224 */ /* 0x000fe200078e001b */
[----:B------:R-:W-:-:S05]  /*14340*/  ULDC.64 UR4, c[0x0][0xa00] ;  /* 0x0002800000047ab9 */ /* 0x000fca0000000a00 */
[----:B------:R2:W5:Y:S01]  /*14350*/  @P0 LDG.E R20, desc[UR40][R2.64] ;  /* 0x0000002802140981 */ /* 0x000562000c1e1900 */
[----:B-1----:R-:W-:Y:S01]  /*14360*/  ISETP.NE.AND P0, PT, R0, 0x1, PT ;  /* 0x000000010000780c */ /* 0x002fe20003f05270 */
[----:B0-----:R-:W-:Y:S01]  /*14370*/  IMAD R6, R17, 0xc0, R4 ;  /* 0x000000c011067824 */ /* 0x001fe200078e0204 */
[----:B------:R-:W-:Y:S01]  /*14380*/  ISETP.NE.AND P1, PT, R21, RZ, PT ;  /* 0x000000ff1500720c */ /* 0x000fe20003f25270 */
[----:B------:R-:W-:-:S03]  /*14390*/  IMAD.MOV.U32 R0, RZ, RZ, R18 ;  /* 0x000000ffff007224 */ /* 0x000fc600078e0012 */
[----:B------:R-:W-:-:S07]  /*143a0*/  PLOP3.LUT P3, PT, P1, PT, PT, 0x8, 0x0 ;  /* 0x000000000000781c */ /* 0x000fce0000f6e170 */
[----:B------:R-:W0:Y:S02]  /*143b0*/  @P0 LDC R5, c[0x0][0x42c] ;  /* 0x00010b00ff050b82 */ /* 0x000e240000000800 */
[----:B------:R-:W-:-:S05]  /*143c0*/  VOTEU.ALL UP1, P1 ;  /* 0x00000000003f7886 */ /* 0x000fca0000820000 */
[----:B------:R-:W-:Y:S01]  /*143d0*/  @!UP1 UIADD3 UR8, UP0, UR38, 0x270, URZ ;  /* 0x0000027026089890 */ /* 0x000fe2000ff1e03f */
[----:B------:R-:W1:Y:S03]  /*143e0*/  @P0 LDC R4, c[0x0][0x430] ;  /* 0x00010c00ff040b82 */ /* 0x000e660000000800 */
[----:B------:R-:W-:-:S03]  /*143f0*/  @!UP1 UIADD3.X UR9, URZ, UR39, URZ, UP0, !UPT ;  /* 0x000000273f099290 */ /* 0x000fc600087fe43f */
[----:B------:R-:W-:Y:S01]  /*14400*/  VOTEU.ALL UP0, P1 ;  /* 0x00000000003f7886 */ /* 0x000fe20000800000 */
[----:B0-----:R-:W-:-:S05]  /*14410*/  @P0 IMAD.HI.U32 R5, R18, R5, RZ ;  /* 0x0000000512050227 */ /* 0x001fca00078e00ff */
[----:B-1----:R-:W-:Y:S02]  /*14420*/  @P0 SHF.R.U32.HI R0, RZ, R4, R5 ;  /* 0x00000004ff000219 */ /* 0x002fe40000011605 */
[----:B------:R-:W-:-:S04]  /*14430*/  ISETP.NE.U32.AND P0, PT, RZ, UR4, PT ;  /* 0x00000004ff007c0c */ /* 0x000fc8000bf05070 */
[----:B------:R-:W-:-:S04]  /*14440*/  ISETP.NE.AND.EX P2, PT, RZ, UR5, PT, P0 ;  /* 0x00000005ff007c0c */ /* 0x000fc8000bf45300 */
[----:B--2---:R-:W-:-:S09]  /*14450*/  SEL R7, R27, RZ, !P2 ;  /* 0x000000ff1b077207 */ /* 0x004fd20005000000 */
.L_x_465:
[----:B------:R-:W-:Y:S02]  /*14460*/  PLOP3.LUT P0, PT, P0, P3, PT, 0xa2, 0x0 ;  /* 0x000000000000781c */ /* 0x000fe40000707472 */
[----:B------:R-:W-:Y:S01]  /*14470*/  @P3 R2UR P0, UR7, R7 ;  /* 0x00000000070732ca */ /* 0x000fe20000000000 */
[----:B------:R-:W-:-:S07]  /*14480*/  UMOV UR4, URZ ;  /* 0x0000003f00047c82 */ /* 0x000fce0008000000 */
[----:B------:R-:W-:Y:S02]  /*14490*/  PLOP3.LUT P0, PT, P0, P3, PT, 0xa2, 0x0 ;  /* 0x000000000000781c */ /* 0x000fe40000707472 */
[----:B------:R-:W-:-:S08]  /*144a0*/  @P3 R2UR.OR P0, UR6, R18 ;  /* 0x00000000120632ca */ /* 0x000fd00000100000 */
[----:B------:R-:W-:Y:S02]  /*144b0*/  PLOP3.LUT P0, PT, P0, P3, PT, 0xa2, 0x0 ;  /* 0x000000000000781c */ /* 0x000fe40000707472 */
[----:B------:R-:W-:-:S08]  /*144c0*/  @P3 R2UR.OR P0, UR5, R6 ;  /* 0x00000000060532ca */ /* 0x000fd00000100000 */
[----:B------:R-:W-:-:S05]  /*144d0*/  @P3 PLOP3.LUT P3, PT, P0, PT, PT, 0x80, 0x0 ;  /* 0x000000000000381c */ /* 0x000fca000076f070 */
[----:B------:R0:W-:Y:S08]  /*144e0*/  @!UP0 UTMAPF.L2.4D [UR4], [UR8] ;  /* 0x00000004080085b8 */ /* 0x0001f00008018000 */
[----:B0-----:R-:W-:Y:S05]  /*144f0*/  @P3 BRA.U.ANY `(.L_x_465) ;  /* 0xfffffffd00d83947 */ /* 0x001fea000393ffff */
[----:B------:R-:W-:Y:S01]  /*14500*/  PLOP3.LUT P2, PT, P1, PT, PT, 0x8, 0x0 ;  /* 0x000000000000781c */ /* 0x000fe20000f4e170 */
[----:B------:R-:W-:Y:S01]  /*14510*/  VOTEU.ALL UP0, P1 ;  /* 0x00000000003f7886 */ /* 0x000fe20000800000 */
[----:B------:R-:W-:-:S11]  /*14520*/  UMOV UR4, 0x20 ;  /* 0x0000002000047882 */ /* 0x000fd60000000000 */
.L_x_466:
[----:B------:R-:W-:Y:S02]  /*14530*/  PLOP3.LUT P0, PT, P0, P2, PT, 0xa2, 0x0 ;  /* 0x000000000000781c */ /* 0x000fe40000705472 */
[----:B------:R-:W-:-:S08]  /*14540*/  @P2 R2UR P0, UR7, R7 ;  /* 0x00000000070722ca */ /* 0x000fd00000000000 */
        /* <DEDUP_REMOVED lines=10> */
.L_x_467:
        /* <DEDUP_REMOVED lines=9> */
[----:B------:R-:W0:Y:S01]  /*14680*/  LDC.64 R4, c[0x0][0x3f8] ;  /* 0x0000fe00ff047b82 */ /* 0x000e220000000a00 */
[----:B------:R-:W-:Y:S01]  /*14690*/  ULDC.64 UR4, c[0x0][0xa08] ;  /* 0x0002820000047ab9 */ /* 0x000fe20000000a00 */
[----:B-----5:R-:W-:Y:S02]  /*146a0*/  SHF.R.S32.HI R17, RZ, 0x1f, R20 ;  /* 0x0000001fff117819 */ /* 0x020fe40000011414 */
[----:B0-----:R-:W-:Y:S01]  /*146b0*/  LOP3.LUT P0, RZ, R4, UR4, RZ, 0xfc, !PT ;  /* 0x0000000404ff7c12 */ /* 0x001fe2000f80fcff */
[----:B------:R-:W-:-:S03]  /*146c0*/  UMOV UR4, 0xffffffff ;  /* 0xffffffff00047882 */ /* 0x000fc60000000000 */
[----:B------:R-:W-:-:S04]  /*146d0*/  LOP3.LUT P0, RZ, R5, UR5, RZ, 0xfc, P0 ;  /* 0x0000000505ff7c12 */ /* 0x000fc8000800fcff */
[----:B------:R-:W-:Y:S01]  /*146e0*/  SEL R2, R20, RZ, !P0 ;  /* 0x000000ff14027207 */ /* 0x000fe20004000000 */
[----:B------:R-:W-:Y:S08]  /*146f0*/  BRA.DIV UR4, `(.L_x_468) ;  /* 0x0000003a04907947 */ /* 0x000ff0000b800000 */
[----:B------:R-:W0:Y:S02]  /*14700*/  S2R R3, SR_TID.X ;  /* 0x0000000000037919 */ /* 0x000e240000002100 */
[----:B0-----:R-:W-:-:S04]  /*14710*/  SHF.R.U32.HI R3, RZ, 0x5, R3 ;  /* 0x00000005ff037819 */ /* 0x001fc80000011603 */
[----:B------:R-:W-:-:S05]  /*14720*/  LOP3.LUT R3, R3, 0x3, RZ, 0xc0, !PT ;  /* 0x0000000303037812 */ /* 0x000fca00078ec0ff */
[----:B------:R0:W1:Y:S02]  /*14730*/  SHFL.IDX PT, R14, R3, RZ, 0x1f ;  /* 0x00001fff030e7589 */ /* 0x00006400000e0000 */
.L_x_582:
[----:B-1----:R-:W-:Y:S02]  /*14740*/  ISETP.NE.AND P0, PT, R14, RZ, PT ;  /* 0x000000ff0e00720c */ /* 0x002fe40003f05270 */
[----:B------:R-:W-:-:S11]  /*14750*/  PLOP3.LUT P6, PT, PT, PT, PT, 0x8, 0x0 ;  /* 0x000000000000781c */ /* 0x000fd60003fce170 */
[----:B------:R-:W-:Y:S05]  /*14760*/  @P0 BRA `(.L_x_469) ;  /* 0x0000000800400947 */ /* 0x000fea0003800000 */
[----:B------:R-:W-:-:S03]  /*14770*/  UMOV UR4, 0xffffffff ;  /* 0xffffffff00047882 */ /* 0x000fc60000000000 */
[----:B------:R-:W-:Y:S05]  /*14780*/  BRA.DIV UR4, `(.L_x_470) ;  /* 0x0000003a04a07947 */ /* 0x000fea000b800000 */
[----:B------:R-:W-:-:S13]  /*14790*/  ELECT P6, URZ, PT ;  /* 0x00000000003f782f */ /* 0x000fda00038c0000 */
.L_x_585:
[----:B------:R-:W-:Y:S05]  /*147a0*/  @!P6 BRA `(.L_x_471) ;  /* 0x000000040098e947 */ /* 0x000fea0003800000 */
[----:B0-----:R-:W2:Y:S01]  /*147b0*/  LDL R3, [R1+0x1c] ;  /* 0x00001c0001037983 */ /* 0x001ea20000100800 */
[----:B------:R-:W-:-:S04]  /*147c0*/  ISETP.NE.U32.AND P0, PT, R4, RZ, PT ;  /* 0x000000ff0400720c */ /* 0x000fc80003f05070 */
[----:B------:R-:W-:Y:S02]  /*147d0*/  ISETP.NE.AND.EX P0, PT, R5, RZ, PT, P0 ;  /* 0x000000ff0500720c */ /* 0x000fe40003f05300 */
[----:B--2---:R-:W-:-:S11]  /*147e0*/  LEA.HI.SX32 R8, R3, 0xffffffff, 0x19 ;  /* 0xffffffff03087811 */ /* 0x004fd600078fcaff */
[----:B------:R-:W-:Y:S05]  /*147f0*/  @!P0 BRA `(.L_x_472) ;  /* 0x0000000000448947 */ /* 0x000fea0003800000 */
[----:B------:R-:W0:Y:S01]  /*14800*/  LDC R10, c[0x0][0x41c] ;  /* 0x00010700ff0a7b82 */ /* 0x000e220000000800 */
[----:B------:R-:W-:Y:S01]  /*14810*/  ULDC.64 UR4, c[0x0][0x408] ;  /* 0x0001020000047ab9 */ /* 0x000fe20000000a00 */
[----:B0-----:R-:W-:-:S13]  /*14820*/  ISETP.NE.AND P0, PT, R10, 0x1, PT ;  /* 0x000000010a00780c */ /* 0x001fda0003f05270 */
[----:B------:R-:W0:Y:S02]  /*14830*/  @P0 LDC.64 R2, c[0x0][0x420] ;  /* 0x00010800ff020b82 */ /* 0x000e240000000a00 */
[----:B0-----:R-:W-:-:S04]  /*14840*/  @P0 IMAD.HI.U32 R9, R8, R2, RZ ;  /* 0x0000000208090227 */ /* 0x001fc800078e00ff */
[----:B------:R-:W-:Y:S01]  /*14850*/  IMAD.MOV.U32 R2, RZ, RZ, R8 ;  /* 0x000000ffff027224 */ /* 0x000fe200078e0008 */
[----:B------:R-:W-:Y:S01]  /*14860*/  @P0 SHF.R.U32.HI R2, RZ, R3, R9 ;  /* 0x00000003ff020219 */ /* 0x000fe20000011609 */
[----:B------:R-:W-:-:S04]  /*14870*/  IMAD R9, R17, UR4, RZ ;  /* 0x0000000411097c24 */ /* 0x000fc8000f8e02ff */
[----:B------:R-:W-:Y:S02]  /*14880*/  IMAD.MOV R3, RZ, RZ, -R2 ;  /* 0x000000ffff037224 */ /* 0x000fe400078e0a02 */
[----:B------:R-:W-:Y:S02]  /*14890*/  IMAD R9, R20, UR5, R9 ;  /* 0x0000000514097c24 */ /* 0x000fe4000f8e0209 */
[----:B------:R-:W-:Y:S01]  /*148a0*/  IMAD R8, R10, R3, R8 ;  /* 0x000000030a087224 */ /* 0x000fe200078e0208 */
[----:B------:R-:W-:-:S03]  /*148b0*/  SHF.R.S32.HI R3, RZ, 0x1f, R2 ;  /* 0x0000001fff037819 */ /* 0x000fc60000011402 */
[----:B------:R-:W-:-:S04]  /*148c0*/  IMAD.WIDE.U32 R2, R20, UR4, R2 ;  /* 0x0000000414027c25 */ /* 0x000fc8000f8e0002 */
[----:B------:R-:W-:Y:S01]  /*148d0*/  IMAD.IADD R3, R3, 0x1, R9 ;  /* 0x0000000103037824 */ /* 0x000fe200078e0209 */
[----:B------:R-:W-:-:S04]  /*148e0*/  LEA R4, P0, R2, R4, 0x2 ;  /* 0x0000000402047211 */ /* 0x000fc800078010ff */
[----:B------:R-:W-:-:S05]  /*148f0*/  LEA.HI.X R5, R2, R5, R3, 0x2, P0 ;  /* 0x0000000502057211 */ /* 0x000fca00000f1403 */
[----:B------:R0:W5:Y:S04]  /*14900*/  LDG.E R2, desc[UR40][R4.64] ;  /* 0x0000002804027981 */ /* 0x000168000c1e1900 */
.L_x_472:
[----:B0-----:R-:W0:Y:S01]  /*14910*/  S2R R5, SR_CgaCtaId ;  /* 0x0000000000057919 */ /* 0x001e220000008800 */
[----:B------:R-:W-:Y:S01]  /*14920*/  MOV R4, 0x400 ;  /* 0x0000040000047802 */ /* 0x000fe20000000f00 */
[----:B------:R-:W1:Y:S03]  /*14930*/  S2R R3, SR_TID.X ;  /* 0x0000000000037919 */ /* 0x000e660000002100 */
[----:B0-----:R-:W-:Y:S02]  /*14940*/  LEA R4, R5, R4, 0x18 ;  /* 0x0000000405047211 */ /* 0x001fe400078ec0ff */
[----:B-1----:R-:W-:-:S03]  /*14950*/  LOP3.LUT R3, R3, 0x7f, RZ, 0xc0, !PT ;  /* 0x0000007f03037812 */ /* 0x002fc600078ec0ff */
[----:B------:R-:W-:Y:S01]  /*14960*/  IMAD R5, R22, 0x8, R4 ;  /* 0x0000000816057824 */ /* 0x000fe200078e0204 */
[----:B------:R-:W-:Y:S02]  /*14970*/  SHF.L.U32 R4, R24, 0x1f, RZ ;  /* 0x0000001f18047819 */ /* 0x000fe400000006ff */
[----:B------:R-:W-:Y:S02]  /*14980*/  ISETP.NE.AND P0, PT, R3, RZ, PT ;  /* 0x000000ff0300720c */ /* 0x000fe40003f05270 */
[----:B------:R-:W0:Y:S02]  /*14990*/  SYNCS.PHASECHK.TRANS64.TRYWAIT P2, [R5+URZ+0x19c80], R4 ;  /* 0x019c8004050075a7 */ /* 0x000e24000804017f */
[----:B0-----:R-:W-:Y:S09]  /*149a0*/  @!P2 BRA `(.L_x_473) ;  /* 0x000000380038a947 */ /* 0x001ff20003800000 */
.L_x_586:
[----:B------:R-:W-:Y:S05]  /*149b0*/  @P0 BRA `(.L_x_474) ;  /* 0x00000000001c0947 */ /* 0x000fea0003800000 */
[----:B------:R-:W1:Y:S02]  /*149c0*/  S2R R3, SR_TID.X ;  /* 0x0000000000037919 */ /* 0x000e640000002100 */
[----:B-1----:R-:W-:Y:S01]  /*149d0*/  LOP3.LUT R9, R3, 0x1f, RZ, 0xc0, !PT ;  /* 0x0000001f03097812 */ /* 0x002fe200078ec0ff */
[----:B------:R-:W-:-:S03]  /*149e0*/  IMAD.MOV.U32 R3, RZ, RZ, 0x3000 ;  /* 0x00003000ff037424 */ /* 0x000fc600078e00ff */
[----:B------:R-:W-:Y:S01]  /*149f0*/  ISETP.NE.AND P2, PT, R9, RZ, PT ;  /* 0x000000ff0900720c */ /* 0x000fe20003f45270 */
[----:B------:R1:W-:-:S12]  /*14a00*/  SYNCS.ARRIVE.TRANS64 RZ, [R5+URZ+0x19c70], R3 ;  /* 0x019c700305ff79a7 */ /* 0x0003d8000800003f */
[----:B-1----:R-:W-:Y:S05]  /*14a10*/  @!P2 BRA `(.L_x_474) ;  /* 0x000000000004a947 */ /* 0x002fea0003800000 */
[----:B------:R-:W-:Y:S01]  /*14a20*/  BPT.TRAP 0x1 ;  /* 0x000000040000795c */ /* 0x000fe20000300000 */
.L_x_474:
[----:B------:R-:W1:Y:S01]  /*14a30*/  S2R R9, SR_CgaCtaId ;  /* 0x0000000000097919 */ /* 0x000e620000008800 */
[----:B------:R-:W-:Y:S01]  /*14a40*/  MOV R3, 0x400 ;  /* 0x0000040000037802 */ /* 0x000fe20000000f00 */
[----:B------:R-:W-:Y:S01]  /*14a50*/  IMAD R8, R8, 0x80, R26 ;  /* 0x0000008008087824 */ /* 0x000fe200078e021a */
[----:B------:R-:W-:Y:S01]  /*14a60*/  R2UR UR9, R5 ;  /* 0x00000000050972ca */ /* 0x000fe200000e0000 */
[----:B------:R-:W-:Y:S01]  /*14a70*/  UIADD3 UR4, UP0, UR38, 0x470, URZ ;  /* 0x0000047026047890 */ /* 0x000fe2000ff1e03f */
[----:B------:R-:W-:Y:S01]  /*14a80*/  R2UR UR12, R0 ;  /* 0x00000000000c72ca */ /* 0x000fe200000e0000 */
[----:B------:R-:W-:Y:S01]  /*14a90*/  UMOV UR10, URZ ;  /* 0x0000003f000a7c82 */ /* 0x000fe20008000000 */
[----:B-----5:R-:W-:Y:S01]  /*14aa0*/  R2UR UR13, R2 ;  /* 0x00000000020d72ca */ /* 0x020fe200000e0000 */
[----:B------:R-:W-:Y:S01]  /*14ab0*/  UIADD3.X UR5, URZ, UR39, URZ, UP0, !UPT ;  /* 0x000000273f057290 */ /* 0x000fe200087fe43f */
[----:B------:R-:W-:Y:S01]  /*14ac0*/  R2UR UR11, R8 ;  /* 0x00000000080b72ca */ /* 0x000fe200000e0000 */
[----:B------:R-:W-:Y:S01]  /*14ad0*/  UMOV UR6, 0x0 ;  /* 0x0000000000067882 */ /* 0x000fe20000000000 */
[----:B------:R-:W-:Y:S01]  /*14ae0*/  UMOV UR7, 0x14f00000 ;  /* 0x14f0000000077882 */ /* 0x000fe20000000000 */
[----:B------:R-:W-:-:S04]  /*14af0*/  UMOV UR16, 0x20 ;  /* 0x0000002000107882 */ /* 0x000fc80000000000 */
[----:B------:R-:W-:Y:S01]  /*14b00*/  UIADD3 UR9, UR9, 0x19c70, URZ ;  /* 0x00019c7009097890 */ /* 0x000fe2000fffe03f */
[----:B-1----:R-:W-:-:S05]  /*14b10*/  LEA R3, R9, R3, 0x18 ;  /* 0x0000000309037211 */ /* 0x002fca00078ec0ff */
[----:B------:R-:W-:-:S05]  /*14b20*/  IMAD R3, R22, 0x3000, R3 ;  /* 0x0000300016037824 */ /* 0x000fca00078e0203 */
[----:B------:R-:W-:-:S13]  /*14b30*/  R2UR UR15, R3 ;  /* 0x00000000030f72ca */ /* 0x000fda00000e0000 */
[----:B------:R-:W-:Y:S02]  /*14b40*/  UIADD3 UR8, UR15, 0x9000, URZ ;  /* 0x000090000f087890 */ /* 0x000fe4000fffe03f */
[----:B------:R-:W-:Y:S02]  /*14b50*/  UIADD3 UR14, UR15, 0xa000, URZ ;  /* 0x0000a0000f0e7890 */ /* 0x000fe4000fffe03f */
[----:B------:R-:W-:-:S05]  /*14b60*/  UIADD3 UR15, UR15, 0xb000, URZ ;  /* 0x0000b0000f0f7890 */ /* 0x000fca000fffe03f */
[----:B------:R1:W-:Y:S02]  /*14b70*/  UTMALDG.4D [UR8], [UR4], desc[UR6] ;  /* 0x00000608040075b4 */ /* 0x0003e40008019000 */
[----:B-1----:R-:W-:Y:S01]  /*14b80*/  UMOV UR8, UR14 ;  /* 0x0000000e00087c82 */ /* 0x002fe20008000000 */
[----:B------:R-:W-:Y:S01]  /*14b90*/  UMOV UR10, UR16 ;  /* 0x00000010000a7c82 */ /* 0x000fe20008000000 */
[----:B------:R-:W-:Y:S01]  /*14ba0*/  UMOV UR14, 0x40 ;  /* 0x00000040000e7882 */ /* 0x000fe20000000000 */
[----:B------:R1:W-:Y:S02]  /*14bb0*/  UTMALDG.4D [UR8], [UR4], desc[UR6] ;  /* 0x00000608040075b4 */ /* 0x0003e40008019000 */
[----:B-1----:R-:W-:Y:S01]  /*14bc0*/  UMOV UR8, UR15 ;  /* 0x0000000f00087c82 */ /* 0x002fe20008000000 */
[----:B------:R-:W-:Y:S02]  /*14bd0*/  UMOV UR10, UR14 ;  /* 0x0000000e000a7c82 */ /* 0x000fe40008000000 */
[----:B------:R1:W-:Y:S01]  /*14be0*/  UTMALDG.4D [UR8], [UR4], desc[UR6] ;  /* 0x00000608040075b4 */ /* 0x0003e20008019000 */
[----:B------:R-:W2:Y:S02]  /*14bf0*/  SYNCS.PHASECHK.TRANS64.TRYWAIT P2, [R5+URZ+0x19c40], R4 ;  /* 0x019c4004050075a7 */ /* 0x000ea4000804017f */
[----:B-12---:R-:W-:Y:S05]  /*14c00*/  @!P2 BRA `(.L_x_475) ;  /* 0x0000003400b4a947 */ /* 0x006fea0003800000 */
.L_x_587:
        /* <DEDUP_REMOVED lines=8> */
.L_x_476:
        /* <DEDUP_REMOVED lines=24> */
.L_x_471:
[----:B01----:R-:W0:Y:S01]  /*14e10*/  S2R R5, SR_CgaCtaId ;  /* 0x0000000000057919 */ /* 0x003e220000008800 */
[----:B------:R-:W-:Y:S01]  /*14e20*/  MOV R4, 0x400 ;  /* 0x0000040000047802 */ /* 0x000fe20000000f00 */
[----:B------:R-:W-:Y:S05]  /*14e30*/  WARPSYNC.ALL ;  /* 0x0000000000007948 */ /* 0x000fea0003800000 */
[----:B------:R-:W-:Y:S01]  /*14e40*/  BAR.SYNC.DEFER_BLOCKING 0x8, 0x1a0 ;  /* 0x0206800000007b1d */ /* 0x000fe20000010000 */
[----:B------:R-:W-:-:S13]  /*14e50*/  ELECT P0, URZ, PT ;  /* 0x00000000003f782f */ /* 0x000fda0003800000 */
[C---:B------:R-:W-:Y:S01]  /*14e60*/  @P0 R2UR UR13, R7.reuse ;  /* 0x00000000070d02ca */ /* 0x040fe200000e0000 */
[----:B------:R-:W-:Y:S01]  /*14e70*/  UIADD3 UR4, UP0, UR38, 0x270, URZ ;  /* 0x0000027026047890 */ /* 0x000fe2000ff1e03f */
[----:B------:R-:W-:Y:S02]  /*14e80*/  @P0 R2UR UR12, R18 ;  /* 0x00000000120c02ca */ /* 0x000fe400000e0000 */
[----:B------:R-:W-:Y:S01]  /*14e90*/  @P0 R2UR UR11, R6 ;  /* 0x00000000060b02ca */ /* 0x000fe200000e0000 */
[----:B------:R-:W-:Y:S01]  /*14ea0*/  UIADD3.X UR5, URZ, UR39, URZ, UP0, !UPT ;  /* 0x000000273f057290 */ /* 0x000fe200087fe43f */
[----:B------:R-:W-:Y:S01]  /*14eb0*/  @P0 R2UR UR21, R7 ;  /* 0x00000000071502ca */ /* 0x000fe200000e0000 */
[----:B------:R-:W-:Y:S01]  /*14ec0*/  UMOV UR6, 0x0 ;  /* 0x0000000000067882 */ /* 0x000fe20000000000 */
[----:B------:R-:W-:Y:S01]  /*14ed0*/  UMOV UR7, 0x12f00000 ;  /* 0x12f0000000077882 */ /* 0x000fe20000000000 */
[----:B------:R-:W-:Y:S01]  /*14ee0*/  UMOV UR10, URZ ;  /* 0x0000003f000a7c82 */ /* 0x000fe20008000000 */
[----:B------:R-:W-:Y:S01]  /*14ef0*/  @P0 R2UR UR20, R18 ;  /* 0x00000000121402ca */ /* 0x000fe200000e0000 */
[----:B------:R-:W-:Y:S01]  /*14f00*/  UMOV UR14, 0x0 ;  /* 0x00000000000e7882 */ /* 0x000fe20000000000 */
[----:B------:R-:W-:Y:S01]  /*14f10*/  @P0 IMAD.MOV.U32 R3, RZ, RZ, 0x4800 ;  /* 0x00004800ff030424 */ /* 0x000fe200078e00ff */
[----:B------:R-:W-:Y:S01]  /*14f20*/  @P0 R2UR UR19, R6 ;  /* 0x00000000061302ca */ /* 0x000fe200000e0000 */
[----:B------:R-:W-:Y:S01]  /*14f30*/  UMOV UR15, 0x12f00000 ;  /* 0x12f00000000f7882 */ /* 0x000fe20000000000 */
[----:B------:R-:W-:Y:S01]  /*14f40*/  UMOV UR18, 0x20 ;  /* 0x0000002000127882 */ /* 0x000fe20000000000 */
[----:B------:R-:W-:Y:S01]  /*14f50*/  UMOV UR22, 0x0 ;  /* 0x0000000000167882 */ /* 0x000fe20000000000 */
[----:B------:R-:W-:Y:S01]  /*14f60*/  UMOV UR23, 0x12f00000 ;  /* 0x12f0000000177882 */ /* 0x000fe20000000000 */
[----:B0-----:R-:W-:-:S04]  /*14f70*/  LEA R4, R5, R4, 0x18 ;  /* 0x0000000405047211 */ /* 0x001fc800078ec0ff */
[----:B------:R-:W-:Y:S01]  /*14f80*/  R2UR UR24, R4 ;  /* 0x00000000041872ca */ /* 0x000fe200000e0000 */
[----:B------:R1:W-:-:S12]  /*14f90*/  @P0 SYNCS.ARRIVE.TRANS64 RZ, [R4+URZ+0x19c00], R3 ;  /* 0x019c000304ff09a7 */ /* 0x0003d8000800003f */
[----:B------:R-:W-:Y:S02]  /*14fa0*/  UIADD3 UR8, UR24, 0xf000, URZ ;  /* 0x0000f00018087890 */ /* 0x000fe4000fffe03f */
[----:B------:R-:W-:Y:S02]  /*14fb0*/  UIADD3 UR9, UR24, 0x19c00, URZ ;  /* 0x00019c0018097890 */ /* 0x000fe4000fffe03f */
[----:B------:R-:W-:-:S05]  /*14fc0*/  UIADD3 UR16, UR24, 0x10800, URZ ;  /* 0x0001080018107890 */ /* 0x000fca000fffe03f */
[----:B------:R-:W-:Y:S02]  /*14fd0*/  UMOV UR17, UR9 ;  /* 0x0000000900117c82 */ /* 0x000fe40008000000 */
[----:B------:R0:W-:Y:S02]  /*14fe0*/  UTMALDG.4D [UR8], [UR4], desc[UR6] ;  /* 0x00000608040075b4 */ /* 0x0001e40008019000 */
[----:B------:R1:W-:Y:S01]  /*14ff0*/  UTMALDG.4D [UR16], [UR4], desc[UR14] ;  /* 0x00000e10040075b4 */ /* 0x0003e20008019000 */
[----:B0-----:R-:W-:Y:S01]  /*15000*/  @P0 R2UR UR13, R7 ;  /* 0x00000000070d02ca */ /* 0x001fe200000e0000 */
[----:B------:R-:W-:Y:S01]  /*15010*/  UIADD3 UR8, UR24, 0x12000, URZ ;  /* 0x0001200018087890 */ /* 0x000fe2000fffe03f */
[----:B------:R-:W-:Y:S01]  /*15020*/  @P0 R2UR UR12, R18 ;  /* 0x00000000120c02ca */ /* 0x000fe200000e0000 */
[----:B------:R-:W-:Y:S01]  /*15030*/  UMOV UR10, 0x40 ;  /* 0x00000040000a7882 */ /* 0x000fe20000000000 */
[----:B------:R-:W-:-:S13]  /*15040*/  @P0 R2UR UR11, R6 ;  /* 0x00000000060b02ca */ /* 0x000fda00000e0000 */
[----:B------:R1:W-:Y:S02]  /*15050*/  UTMALDG.4D [UR8], [UR4], desc[UR22] ;  /* 0x00001608040075b4 */ /* 0x0003e40008019000 */
[----:B-1----:R-:W-:Y:S01]  /*15060*/  NOP ;  /* 0x0000000000007918 */ /* 0x002fe20000000000 */
.L_x_469:
[----:B------:R-:W2:Y:S04]  /*15070*/  LDL.LU R7, [R1+0x24] ;  /* 0x0000240001077983 */ /* 0x000ea80000300800 */
[----:B------:R-:W3:Y:S01]  /*15080*/  LDL.LU R4, [R1+0x14] ;  /* 0x0000140001047983 */ /* 0x000ee20000300800 */
[----:B------:R-:W-:Y:S01]  /*15090*/  MOV R5, 0x400 ;  /* 0x0000040000057802 */ /* 0x000fe20000000f00 */
[----:B------:R-:W-:Y:S01]  /*150a0*/  BSSY B0, `(.L_x_477) ;  /* 0x000000c000007945 */ /* 0x000fe20003800000 */
[----:B------:R-:W1:Y:S02]  /*150b0*/  S2R R6, SR_CgaCtaId ;  /* 0x0000000000067919 */ /* 0x000e640000008800 */
[----:B-1----:R-:W-:Y:S01]  /*150c0*/  LEA R5, R6, R5, 0x18 ;  /* 0x0000000506057211 */ /* 0x002fe200078ec0ff */
[----:B--2---:R-:W-:Y:S01]  /*150d0*/  VIADD R7, R7, 0x1 ;  /* 0x0000000107077836 */ /* 0x004fe20000000000 */
[----:B---3--:R-:W-:-:S04]  /*150e0*/  ISETP.GE.AND P2, PT, R4, 0x81, PT ;  /* 0x000000810400780c */ /* 0x008fc80003f46270 */
[----:B------:R1:W-:Y:S01]  /*150f0*/  STL [R1+0x24], R7 ;  /* 0x0000240701007387 */ /* 0x0003e20000100800 */
[----:B0-----:R-:W-:-:S04]  /*15100*/  LEA.HI R3, R7, R7, RZ, 0x1 ;  /* 0x0000000707037211 */ /* 0x001fc800078f08ff */
[----:B------:R-:W-:-:S05]  /*15110*/  LOP3.LUT R3, R3, 0xfffffffe, RZ, 0xc0, !PT ;  /* 0xfffffffe03037812 */ /* 0x000fca00078ec0ff */
[----:B------:R-:W-:-:S05]  /*15120*/  IMAD.IADD R3, R7, 0x1, -R3 ;  /* 0x0000000107037824 */ /* 0x000fca00078e0a03 */
[----:B------:R-:W-:-:S04]  /*15130*/  SHF.L.U32 R3, R3, 0x1f, RZ ;  /* 0x0000001f03037819 */ /* 0x000fc800000006ff */
[----:B------:R-:W0:Y:S02]  /*15140*/  SYNCS.PHASECHK.TRANS64.TRYWAIT P0, [R5+URZ+0x19c20], R3 ;  /* 0x019c2003050075a7 */ /* 0x000e24000800017f */
[----:B01----:R-:W-:Y:S05]  /*15150*/  @!P0 BRA `(.L_x_478) ;  /* 0x0000003000748947 */ /* 0x003fea0003800000 */
.L_x_588:
[----:B------:R-:W-:Y:S05]  /*15160*/  BSYNC B0 ;  /* 0x0000000000007941 */ /* 0x000fea0003800000 */
.L_x_477:
[----:B------:R-:W-:Y:S05]  /*15170*/  @!P2 BRA `(.L_x_479) ;  /* 0x00000010001ca947 */ /* 0x000fea0003800000 */
[----:B0-----:R-:W2:Y:S01]  /*15180*/  LDL.LU R4, [R1+0x1c] ;  /* 0x00001c0001047983 */ /* 0x001ea20000300800 */
[----:B------:R-:W-:Y:S02]  /*15190*/  IMAD.MOV.U32 R6, RZ, RZ, R22 ;  /* 0x000000ffff067224 */ /* 0x000fe400078e0016 */
[----:B------:R-:W-:Y:S01]  /*151a0*/  IMAD.MOV.U32 R7, RZ, RZ, R24 ;  /* 0x000000ffff077224 */ /* 0x000fe200078e0018 */
[----:B--2---:R-:W-:-:S07]  /*151b0*/  LEA.HI.SX32 R12, R4, 0xfffffffe, 0x19 ;  /* 0xfffffffe040c7811 */ /* 0x004fce00078fcaff */
.L_x_503:
[----:B------:R-:W-:Y:S01]  /*151c0*/  VIADD R22, R6, 0x1 ;  /* 0x0000000106167836 */ /* 0x000fe20000000000 */
[----:B------:R-:W-:Y:S05]  /*151d0*/  YIELD ;  /* 0x0000000000007946 */ /* 0x000fea0003800000 */
[----:B------:R-:W-:Y:S01]  /*151e0*/  ISETP.NE.AND P0, PT, R22, 0x2, PT ;  /* 0x000000021600780c */ /* 0x000fe20003f05270 */
[----:B------:R-:W-:Y:S03]  /*151f0*/  BSSY B0, `(.L_x_480) ;  /* 0x00000a9000007945 */ /* 0x000fe60003800000 */
[----:B------:R-:W-:-:S02]  /*15200*/  SEL R24, RZ, 0x1, P0 ;  /* 0x00000001ff187807 */ /* 0x000fc40000000000 */
[----:B------:R-:W-:Y:S02]  /*15210*/  SEL R22, R22, RZ, P0 ;  /* 0x000000ff16167207 */ /* 0x000fe40000000000 */
[----:B------:R-:W-:Y:S01]  /*15220*/  LOP3.LUT R24, R7, R24, RZ, 0x3c, !PT ;  /* 0x0000001807187212 */ /* 0x000fe200078e3cff */
[----:B01----:R-:W-:Y:S06]  /*15230*/  @!P6 BRA `(.L_x_481) ;  /* 0x000000080090e947 */ /* 0x003fec0003800000 */
[----:B------:R-:W-:Y:S01]  /*15240*/  ULDC.64 UR4, c[0x0][0x3f8] ;  /* 0x0000fe0000047ab9 */ /* 0x000fe20000000a00 */
[----:B------:R-:W-:Y:S01]  /*15250*/  IMAD.MOV.U32 R8, RZ, RZ, R12 ;  /* 0x000000ffff087224 */ /* 0x000fe200078e000c */
[----:B------:R-:W-:-:S04]  /*15260*/  ISETP.NE.U32.AND P0, PT, RZ, UR4, PT ;  /* 0x00000004ff007c0c */ /* 0x000fc8000bf05070 */
[----:B------:R-:W-:-:S13]  /*15270*/  ISETP.NE.AND.EX P0, PT, RZ, UR5, PT, P0 ;  /* 0x00000005ff007c0c */ /* 0x000fda000bf05300 */
        /* <DEDUP_REMOVED lines=8> */
[----:B------:R-:W-:-:S03]  /*15300*/  IMAD R4, R17, UR6, RZ ;  /* 0x0000000611047c24 */ /* 0x000fc6000f8e02ff */
[--C-:B------:R-:W-:Y:S01]  /*15310*/  SHF.R.S32.HI R3, RZ, 0x1f, R2.reuse ;  /* 0x0000001fff037819 */ /* 0x100fe20000011402 */
[----:B------:R-:W-:Y:S02]  /*15320*/  IMAD.MOV R8, RZ, RZ, -R2 ;  /* 0x000000ffff087224 */ /* 0x000fe400078e0a02 */
[C---:B------:R-:W-:Y:S02]  /*15330*/  IMAD R4, R20.reuse, UR7, R4 ;  /* 0x0000000714047c24 */ /* 0x040fe4000f8e0204 */
[----:B------:R-:W-:-:S04]  /*15340*/  IMAD.WIDE.U32 R2, R20, UR6, R2 ;  /* 0x0000000614027c25 */ /* 0x000fc8000f8e0002 */
[----:B------:R-:W-:Y:S01]  /*15350*/  IMAD.IADD R3, R4, 0x1, R3 ;  /* 0x0000000104037824 */ /* 0x000fe200078e0203 */
[----:B------:R-:W-:Y:S01]  /*15360*/  LEA R4, P0, R2, UR4, 0x2 ;  /* 0x0000000402047c11 */ /* 0x000fe2000f8010ff */
[----:B------:R-:W-:-:S03]  /*15370*/  IMAD R8, R5, R8, R12 ;  /* 0x0000000805087224 */ /* 0x000fc600078e020c */
[----:B------:R-:W-:-:S05]  /*15380*/  LEA.HI.X R5, R2, UR5, R3, 0x2, P0 ;  /* 0x0000000502057c11 */ /* 0x000fca00080f1403 */
[----:B------:R0:W5:Y:S04]  /*15390*/  LDG.E R2, desc[UR40][R4.64] ;  /* 0x0000002804027981 */ /* 0x000168000c1e1900 */
.L_x_482:
[----:B0-----:R-:W0:Y:S01]  /*153a0*/  S2R R4, SR_CgaCtaId ;  /* 0x0000000000047919 */ /* 0x001e220000008800 */
[----:B------:R-:W-:Y:S01]  /*153b0*/  MOV R3, 0x400 ;  /* 0x0000040000037802 */ /* 0x000fe20000000f00 */
[----:B------:R-:W-:Y:S01]  /*153c0*/  BSSY B1, `(.L_x_483) ;  /* 0x0000009000017945 */ /* 0x000fe20003800000 */
[----:B------:R-:W1:Y:S02]  /*153d0*/  S2R R5, SR_TID.X ;  /* 0x0000000000057919 */ /* 0x000e640000002100 */
[----:B0-----:R-:W-:Y:S02]  /*153e0*/  LEA R3, R4, R3, 0x18 ;  /* 0x0000000304037211 */ /* 0x001fe400078ec0ff */
[----:B------:R-:W-:Y:S02]  /*153f0*/  SHF.L.U32 R4, R24, 0x1f, RZ ;  /* 0x0000001f18047819 */ /* 0x000fe400000006ff */
[----:B-1----:R-:W-:Y:S01]  /*15400*/  LOP3.LUT R5, R5, 0x7f, RZ, 0xc0, !PT ;  /* 0x0000007f05057812 */ /* 0x002fe200078ec0ff */
[----:B------:R-:W-:-:S03]  /*15410*/  IMAD R3, R22, 0x8, R3 ;  /* 0x0000000816037824 */ /* 0x000fc600078e0203 */
[----:B------:R-:W-:Y:S01]  /*15420*/  ISETP.NE.AND P2, PT, R5, RZ, PT ;  /* 0x000000ff0500720c */ /* 0x000fe20003f45270 */
[----:B------:R-:W0:Y:S02]  /*15430*/  SYNCS.PHASECHK.TRANS64.TRYWAIT P0, [R3+URZ+0x19c80], R4 ;  /* 0x019c8004030075a7 */ /* 0x000e24000800017f */
[----:B0-----:R-:W-:Y:S10]  /*15440*/  @!P0 BRA `(.L_x_484) ;  /* 0x0000002c00d88947 */ /* 0x001ff40003800000 */
.L_x_589:
[----:B------:R-:W-:Y:S05]  /*15450*/  BSYNC B1 ;  /* 0x0000000000017941 */ /* 0x000fea0003800000 */
.L_x_483:
[----:B------:R-:W-:Y:S04]  /*15460*/  BSSY B1, `(.L_x_485) ;  /* 0x0000009000017945 */ /* 0x000fe80003800000 */
        /* <DEDUP_REMOVED lines=8> */
.L_x_486:
[----:B------:R-:W-:Y:S05]  /*154f0*/  BSYNC B1 ;  /* 0x0000000000017941 */ /* 0x000fea0003800000 */
.L_x_485:
[----:B------:R-:W1:Y:S01]  /*15500*/  S2R R9, SR_CgaCtaId ;  /* 0x0000000000097919 */ /* 0x000e620000008800 */
[----:B------:R-:W-:Y:S01]  /*15510*/  IMAD.MOV.U32 R14, RZ, RZ, RZ ;  /* 0x000000ffff0e7224 */ /* 0x000fe200078e00ff */
[----:B------:R-:W-:Y:S01]  /*15520*/  MOV R5, 0x400 ;  /* 0x0000040000057802 */ /* 0x000fe20000000f00 */
[----:B------:R-:W-:Y:S01]  /*15530*/  UIADD3 UR4, UP0, UR38, 0x470, URZ ;  /* 0x0000047026047890 */ /* 0x000fe2000ff1e03f */
[----:B------:R-:W-:Y:S01]  /*15540*/  PLOP3.LUT P0, PT, PT, PT, PT, 0x80, 0x0 ;  /* 0x000000000000781c */ /* 0x000fe20003f0f070 */
[----:B------:R-:W-:Y:S01]  /*15550*/  IMAD R8, R8, 0x80, R26 ;  /* 0x0000008008087824 */ /* 0x000fe200078e021a */
[----:B------:R-:W-:Y:S01]  /*15560*/  R2UR UR10, R14 ;  /* 0x000000000e0a72ca */ /* 0x000fe200000e0000 */
[----:B------:R-:W-:Y:S01]  /*15570*/  UIADD3.X UR5, URZ, UR39, URZ, UP0, !UPT ;  /* 0x000000273f057290 */ /* 0x000fe200087fe43f */
[----:B------:R-:W-:Y:S01]  /*15580*/  UMOV UR6, 0x0 ;  /* 0x0000000000067882 */ /* 0x000fe20000000000 */
[----:B------:R-:W-:Y:S01]  /*15590*/  UMOV UR7, 0x14f00000 ;  /* 0x14f0000000077882 */ /* 0x000fe20000000000 */
[----:B-1----:R-:W-:-:S05]  /*155a0*/  LEA R5, R9, R5, 0x18 ;  /* 0x0000000509057211 */ /* 0x002fca00078ec0ff */
[----:B------:R-:W-:Y:S02]  /*155b0*/  IMAD R9, R22, 0x3000, R5 ;  /* 0x0000300016097824 */ /* 0x000fe400078e0205 */
[----:B------:R-:W-:Y:S02]  /*155c0*/  VIADD R5, R3, 0x19c70 ;  /* 0x00019c7003057836 */ /* 0x000fe40000000000 */
[----:B------:R-:W-:-:S07]  /*155d0*/  VIADD R10, R9, 0x9000 ;  /* 0x00009000090a7836 */ /* 0x000fce0000000000 */
.L_x_487:
[----:B------:R-:W-:-:S13]  /*155e0*/  @P0 ELECT P3, URZ, PT ;  /* 0x00000000003f082f */ /* 0x000fda0003860000 */
[----:B-----5:R-:W-:Y:S02]  /*155f0*/  @P3 R2UR UR13, R2 ;  /* 0x00000000020d32ca */ /* 0x020fe400000e0000 */
        /* <DEDUP_REMOVED lines=8> */
[----:B------:R-:W-:Y:S01]  /*15680*/  IMAD.MOV.U32 R13, RZ, RZ, 0x20 ;  /* 0x00000020ff0d7424 */ /* 0x000fe200078e00ff */
[----:B------:R-:W-:Y:S01]  /*15690*/  PLOP3.LUT P0, PT, PT, PT, PT, 0x80, 0x0 ;  /* 0x000000000000781c */ /* 0x000fe20003f0f070 */
[----:B------:R-:W-:Y:S01]  /*156a0*/  VIADD R10, R9, 0xa000 ;  /* 0x0000a000090a7836 */ /* 0x000fe20000000000 */
[----:B------:R-:W-:Y:S01]  /*156b0*/  UMOV UR6, 0x0 ;  /* 0x0000000000067882 */ /* 0x000fe20000000000 */
[----:B------:R-:W-:Y:S01]  /*156c0*/  UMOV UR7, 0x14f00000 ;  /* 0x14f0000000077882 */ /* 0x000fe20000000000 */
[----:B------:R-:W-:-:S15]  /*156d0*/  R2UR UR10, R13 ;  /* 0x000000000d0a72ca */ /* 0x000fde00000e0000 */
.L_x_488:
        /* <DEDUP_REMOVED lines=16> */
.L_x_489:
        /* <DEDUP_REMOVED lines=10> */
[----:B------:R-:W1:Y:S01]  /*15880*/  SYNCS.PHASECHK.TRANS64.TRYWAIT P0, [R3+URZ+0x19c40], R4 ;  /* 0x019c4004030075a7 */ /* 0x000e62000800017f */
[----:B------:R-:W-:Y:S04]  /*15890*/  BSSY B1, `(.L_x_490) ;  /* 0x0000002000017945 */ /* 0x000fe80003800000 */
[----:B-1----:R-:W-:Y:S05]  /*158a0*/  @!P0 BRA `(.L_x_491) ;  /* 0x0000002800d48947 */ /* 0x002fea0003800000 */
.L_x_590:
[----:B------:R-:W-:Y:S05]  /*158b0*/  BSYNC B1 ;  /* 0x0000000000017941 */ /* 0x000fea0003800000 */
.L_x_490:
        /* <DEDUP_REMOVED lines=11> */
.L_x_493:
[----:B------:R-:W-:Y:S05]  /*15970*/  BSYNC B1 ;  /* 0x0000000000017941 */ /* 0x000fea0003800000 */
.L_x_492:
        /* <DEDUP_REMOVED lines=8> */
.L_x_494:
        /* <DEDUP_REMOVED lines=15> */
.L_x_495:
        /* <DEDUP_REMOVED lines=15> */
.L_x_496:
        /* <DEDUP_REMOVED lines=10> */
.L_x_481:
[----:B------:R-:W-:Y:S05]  /*15c80*/  BSYNC B0 ;  /* 0x0000000000007941 */ /* 0x000fea0003800000 */
.L_x_480:
[----:B------:R-:W2:Y:S02]  /*15c90*/  LDL R4, [R1+0x30] ;  /* 0x0000300001047983 */ /* 0x000ea40000100800 */
[----:B--2---:R-:W-:-:S13]  /*15ca0*/  ISETP.NE.AND P0, PT, R4, 0x3, PT ;  /* 0x000000030400780c */ /* 0x004fda0003f05270 */
[----:B------:R-:W-:Y:S05]  /*15cb0*/  @!P0 BRA `(.L_x_497) ;  /* 0x0000000000048947 */ /* 0x000fea0003800000 */
[----:B------:R-:W-:Y:S01]  /*15cc0*/  BPT.TRAP 0x1 ;  /* 0x000000040000795c */ /* 0x000fe20000300000 */
.L_x_497:
[----:B------:R-:W2:Y:S01]  /*15cd0*/  LDL R3, [R1+0x10] ;  /* 0x0000100001037983 */ /* 0x000ea20000100800 */
[----:B------:R-:W-:Y:S01]  /*15ce0*/  MOV R5, 0x400 ;  /* 0x0000040000057802 */ /* 0x000fe20000000f00 */
[----:B------:R-:W0:Y:S01]  /*15cf0*/  S2R R8, SR_CgaCtaId ;  /* 0x0000000000087919 */ /* 0x000e220000008800 */
[----:B------:R-:W-:-:S04]  /*15d00*/  LOP3.LUT R4, R7, 0x1, RZ, 0x3c, !PT ;  /* 0x0000000107047812 */ /* 0x000fc800078e3cff */
[----:B------:R-:W-:Y:S02]  /*15d10*/  SHF.L.U32 R4, R4, 0x1f, RZ ;  /* 0x0000001f04047819 */ /* 0x000fe400000006ff */
[----:B0-----:R-:W-:-:S05]  /*15d20*/  LEA R5, R8, R5, 0x18 ;  /* 0x0000000508057211 */ /* 0x001fca00078ec0ff */
[----:B------:R-:W-:-:S04]  /*15d30*/  IMAD R13, R6, 0x8, R5 ;  /* 0x00000008060d7824 */ /* 0x000fc800078e0205 */
[----:B------:R-:W0:Y:S01]  /*15d40*/  SYNCS.PHASECHK.TRANS64.TRYWAIT P2, [R13+URZ+0x19c70], R4 ;  /* 0x019c70040d0075a7 */ /* 0x000e22000804017f */
[----:B------:R-:W-:Y:S01]  /*15d50*/  BSSY B0, `(.L_x_498) ;  /* 0x0000003000007945 */ /* 0x000fe20003800000 */
[----:B--2---:R-:W-:-:S03]  /*15d60*/  ISETP.NE.AND P0, PT, R3, 0x3, PT ;  /* 0x000000030300780c */ /* 0x004fc60003f05270 */
[----:B0-----:R-:W-:Y:S10]  /*15d70*/  @!P2 BRA `(.L_x_499) ;  /* 0x0000002400b4a947 */ /* 0x001ff40003800000 */
.L_x_591:
[----:B------:R-:W-:Y:S05]  /*15d80*/  BSYNC B0 ;  /* 0x0000000000007941 */ /* 0x000fea0003800000 */
.L_x_498:
[----:B------:R-:W-:Y:S05]  /*15d90*/  @!P0 BRA `(.L_x_500) ;  /* 0x0000000000048947 */ /* 0x000fea0003800000 */
[----:B------:R-:W-:Y:S01]  /*15da0*/  BPT.TRAP 0x1 ;  /* 0x000000040000795c */ /* 0x000fe20000300000 */
.L_x_500:
[----:B0-----:R-:W-:Y:S01]  /*15db0*/  SHF.L.U32 R4, R7, 0x1f, RZ ;  /* 0x0000001f07047819 */ /* 0x001fe200000006ff */
[----:B------:R-:W-:-:S03]  /*15dc0*/  IMAD R10, R6, 0x3000, RZ ;  /* 0x00003000060a7824 */ /* 0x000fc600078e02ff */
[----:B------:R-:W0:Y:S02]  /*15dd0*/  SYNCS.PHASECHK.TRANS64.TRYWAIT P2, [R13+URZ+0x19c60], R4 ;  /* 0x019c60040d0075a7 */ /* 0x000e24000804017f */
[----:B0-----:R-:W-:Y:S05]  /*15de0*/  @!P2 BRA `(.L_x_501) ;  /* 0x0000002400aca947 */ /* 0x001fea0003800000 */
.L_x_592:
[----:B------:R-:W2:Y:S01]  /*15df0*/  LDL R3, [R1] ;  /* 0x0000000001037983 */ /* 0x000ea20000100800 */
[----:B------:R-:W-:Y:S01]  /*15e00*/  MOV R15, 0x400 ;  /* 0x00000400000f7802 */ /* 0x000fe20000000f00 */
[----:B------:R-:W-:Y:S05]  /*15e10*/  WARPSYNC.ALL ;  /* 0x0000000000007948 */ /* 0x000fea0003800000 */
[----:B------:R-:W1:Y:S01]  /*15e20*/  S2R R18, SR_CgaCtaId ;  /* 0x0000000000127919 */ /* 0x000e620000008800 */
[----:B------:R-:W-:Y:S02]  /*15e30*/  LOP3.LUT R14, R10, R28, RZ, 0xfc, !PT ;  /* 0x0000001c0a0e7212 */ /* 0x000fe400078efcff */
[----:B-1----:R-:W-:-:S05]  /*15e40*/  LEA R15, R18, R15, 0x18 ;  /* 0x0000000f120f7211 */ /* 0x002fca00078ec0ff */
[----:B------:R-:W-:Y:S01]  /*15e50*/  IMAD.IADD R14, R15, 0x1, R14 ;  /* 0x000000010f0e7824 */ /* 0x000fe200078e020e */
[----:B--2---:R-:W-:-:S05]  /*15e60*/  LOP3.LUT R3, R10, R3, RZ, 0xfc, !PT ;  /* 0x000000030a037212 */ /* 0x004fca00078efcff */
[----:B------:R-:W-:-:S05]  /*15e70*/  IMAD.IADD R3, R15, 0x1, R3 ;  /* 0x000000010f037824 */ /* 0x000fca00078e0203 */
[----:B0-----:R-:W0:Y:S02]  /*15e80*/  LDSM.16.MT88.4 R4, [R3+0x9000] ;  /* 0x009000000304783b */ /* 0x001e240000004200 */
[C-C-:B0-----:R-:W-:Y:S02]  /*15e90*/  PRMT R8, R4.reuse, 0x6420, R5.reuse ;  /* 0x0000642004087816 */ /* 0x141fe40000000005 */
[----:B------:R-:W-:Y:S02]  /*15ea0*/  PRMT R9, R4, 0x7531, R5 ;  /* 0x0000753104097816 */ /* 0x000fe40000000005 */
[C-C-:B------:R-:W-:Y:S02]  /*15eb0*/  PRMT R10, R6.reuse, 0x6420, R7.reuse ;  /* 0x00006420060a7816 */ /* 0x140fe40000000007 */
[----:B------:R-:W-:-:S05]  /*15ec0*/  PRMT R11, R6, 0x7531, R7 ;  /* 0x00007531060b7816 */ /* 0x000fca0000000007 */
[----:B------:R-:W-:Y:S04]  /*15ed0*/  STSM.16.M88.4 [R14+0x3000], R8 ;  /* 0x003000080e007844 */ /* 0x000fe80000000200 */
[----:B------:R-:W0:Y:S02]  /*15ee0*/  LDSM.16.MT88.4 R4, [R3+0xa000] ;  /* 0x00a000000304783b */ /* 0x000e240000004200 */
[C-C-:B0-----:R-:W-:Y:S02]  /*15ef0*/  PRMT R8, R4.reuse, 0x6420, R5.reuse ;  /* 0x0000642004087816 */ /* 0x141fe40000000005 */
[----:B------:R-:W-:Y:S02]  /*15f00*/  PRMT R9, R4, 0x7531, R5 ;  /* 0x0000753104097816 */ /* 0x000fe40000000005 */
[----:B------:R-:W-:-:S02]  /*15f10*/  PRMT R10, R6, 0x6420, R7 ;  /* 0x00006420060a7816 */ /* 0x000fc40000000007 */
[----:B------:R-:W-:-:S05]  /*15f20*/  PRMT R11, R6, 0x7531, R7 ;  /* 0x00007531060b7816 */ /* 0x000fca0000000007 */
[----:B------:R-:W-:Y:S04]  /*15f30*/  STSM.16.M88.4 [R14+0x4000], R8 ;  /* 0x004000080e007844 */ /* 0x000fe80000000200 */
[----:B------:R-:W0:Y:S02]  /*15f40*/  LDSM.16.MT88.4 R4, [R3+0xb000] ;  /* 0x00b000000304783b */ /* 0x000e240000004200 */
[C-C-:B0-----:R-:W-:Y:S02]  /*15f50*/  PRMT R8, R4.reuse, 0x6420, R5.reuse ;  /* 0x0000642004087816 */ /* 0x141fe40000000005 */
[----:B------:R-:W-:Y:S02]  /*15f60*/  PRMT R9, R4, 0x7531, R5 ;  /* 0x0000753104097816 */ /* 0x000fe40000000005 */
[----:B------:R-:W-:-:S02]  /*15f70*/  PRMT R10, R6, 0x6420, R7 ;  /* 0x00006420060a7816 */ /* 0x000fc40000000007 */
[----:B------:R-:W-:-:S05]  /*15f80*/  PRMT R11, R6, 0x7531, R7 ;  /* 0x00007531060b7816 */ /* 0x000fca0000000007 */
[----:B------:R0:W-:Y:S04]  /*15f90*/  STSM.16.M88.4 [R14+0x5000], R8 ;  /* 0x005000080e007844 */ /* 0x0001e80000000200 */
[----:B------:R-:W1:Y:S01]  /*15fa0*/  LDSM.16.MT88.4 R4, [R3+0x9800] ;  /* 0x009800000304783b */ /* 0x000e620000004200 */
[----:B0-----:R-:W-:Y:S02]  /*15fb0*/  IADD3 R14, R29, 0x3000, R14 ;  /* 0x000030001d0e7810 */ /* 0x001fe40007ffe00e */
[C-C-:B-1----:R-:W-:Y:S02]  /*15fc0*/  PRMT R8, R4.reuse, 0x6420, R5.reuse ;  /* 0x0000642004087816 */ /* 0x142fe40000000005 */
[----:B------:R-:W-:Y:S02]  /*15fd0*/  PRMT R9, R4, 0x7531, R5 ;  /* 0x0000753104097816 */ /* 0x000fe40000000005 */
[----:B------:R-:W-:-:S02]  /*15fe0*/  PRMT R10, R6, 0x6420, R7 ;  /* 0x00006420060a7816 */ /* 0x000fc40000000007 */
[----:B------:R-:W-:-:S05]  /*15ff0*/  PRMT R11, R6, 0x7531, R7 ;  /* 0x00007531060b7816 */ /* 0x000fca0000000007 */
[----:B------:R-:W-:Y:S04]  /*16000*/  STSM.16.M88.4 [R14], R8 ;  /* 0x000000080e007844 */ /* 0x000fe80000000200 */
        /* <DEDUP_REMOVED lines=20> */
.L_x_502:
[----:B-1----:R1:W-:Y:S01]  /*16150*/  SYNCS.ARRIVE.TRANS64.A1T0 RZ, [R13+URZ+0x19c50], RZ ;  /* 0x019c50ff0dff79a7 */ /* 0x0023e2000810003f */
        /* <DEDUP_REMOVED lines=9> */
.L_x_479:
[----:B01----:R-:W2:Y:S01]  /*161f0*/  LDL R3, [R1+0x30] ;  /* 0x0000300001037983 */ /* 0x003ea20000100800 */
[----:B------:R-:W-:Y:S01]  /*16200*/  BSSY B0, `(.L_x_504) ;  /* 0x000000f000007945 */ /* 0x000fe20003800000 */
[----:B--2---:R-:W-:-:S03]  /*16210*/  ISETP.NE.AND P2, PT, R3, 0x3, PT ;  /* 0x000000030300780c */ /* 0x004fc60003f45270 */
[----:B------:R-:W-:Y:S10]  /*16220*/  @P1 BRA `(.L_x_505) ;  /* 0x0000000000301947 */ /* 0x000ff40003800000 */
[----:B------:R-:W0:Y:S01]  /*16230*/  S2R R5, SR_LANEID ;  /* 0x0000000000057919 */ /* 0x000e220000000000 */
[----:B------:R-:W-:Y:S01]  /*16240*/  VOTEU.ANY UR4, UPT, PT ;  /* 0x0000000000047886 */ /* 0x000fe200038e0100 */
[----:B------:R-:W1:Y:S01]  /*16250*/  LDC.64 R2, c[0x0][0xc38] ;  /* 0x00030e00ff027b82 */ /* 0x000e620000000a00 */
[----:B------:R-:W0:Y:S02]  /*16260*/  FLO.U32 R0, UR4 ;  /* 0x0000000400007d00 */ /* 0x000e2400080e0000 */
[----:B0-----:R-:W-:-:S06]  /*16270*/  ISETP.EQ.U32.AND P0, PT, R0, R5, PT ;  /* 0x000000050000720c */ /* 0x001fcc0003f02070 */
[----:B------:R-:W1:Y:S07]  /*16280*/  POPC R5, UR4 ;  /* 0x0000000400057d09 */ /* 0x000e6e0008000000 */
[----:B-1----:R-:W2:Y:S01]  /*16290*/  @P0 ATOMG.E.ADD.STRONG.GPU PT, R3, desc[UR40][R2.64], R5 ;  /* 0x00000005020309a8 */ /* 0x002ea200081ee1e8 */
[----:B------:R-:W0:Y:S02]  /*162a0*/  S2R R4, SR_LTMASK ;  /* 0x0000000000047919 */ /* 0x000e240000003900 */
[----:B0-----:R-:W-:-:S04]  /*162b0*/  LOP3.LUT R4, R4, UR4, RZ, 0xc0, !PT ;  /* 0x0000000404047c12 */ /* 0x001fc8000f8ec0ff */
[----:B------:R-:W0:Y:S01]  /*162c0*/  POPC R7, R4 ;  /* 0x0000000400077309 */ /* 0x000e220000000000 */
[----:B--2---:R-:W0:Y:S02]  /*162d0*/  SHFL.IDX PT, R0, R3, R0, 0x1f ;  /* 0x00001f0003007589 */ /* 0x004e2400000e0000 */
[----:B0-----:R-:W-:-:S07]  /*162e0*/  IADD3 R16, R0, UR36, R7 ;  /* 0x0000002400107c10 */ /* 0x001fce000fffe007 */
.L_x_505:
[----:B------:R-:W-:Y:S05]  /*162f0*/  BSYNC B0 ;  /* 0x0000000000007941 */ /* 0x000fea0003800000 */
.L_x_504:
[----:B------:R-:W-:Y:S05]  /*16300*/  @!P2 BRA `(.L_x_506) ;  /* 0x000000000004a947 */ /* 0x000fea0003800000 */
[----:B------:R-:W-:Y:S01]  /*16310*/  BPT.TRAP 0x1 ;  /* 0x000000040000795c */ /* 0x000fe20000300000 */
.L_x_506:
        /* <DEDUP_REMOVED lines=11> */
.L_x_593:
[----:B------:R-:W-:Y:S05]  /*163d0*/  BSYNC B0 ;  /* 0x0000000000007941 */ /* 0x000fea0003800000 */
.L_x_507:
[----:B------:R-:W-:Y:S05]  /*163e0*/  @!P2 BRA `(.L_x_509) ;  /* 0x000000000004a947 */ /* 0x000fea0003800000 */
[----:B------:R-:W-:Y:S01]  /*163f0*/  BPT.TRAP 0x1 ;  /* 0x000000040000795c */ /* 0x000fe20000300000 */
.L_x_509:
[----:B0-----:R-:W-:-:S04]  /*16400*/  SHF.L.U32 R0, R24, 0x1f, RZ ;  /* 0x0000001f18007819 */ /* 0x001fc800000006ff */
[----:B------:R-:W0:Y:S02]  /*16410*/  SYNCS.PHASECHK.TRANS64.TRYWAIT P0, [R3+URZ+0x19c60], R0 ;  /* 0x019c6000030075a7 */ /* 0x000e24000800017f */
[----:B0-----:R-:W-:Y:S05]  /*16420*/  @!P0 BRA `(.L_x_510) ;  /* 0x0000002000448947 */ /* 0x001fea0003800000 */
.L_x_594:
[----:B------:R-:W0:Y:S01]  /*16430*/  LDL R2, [R1] ;  /* 0x0000000001027983 */ /* 0x000e220000100800 */
[----:B------:R-:W-:Y:S01]  /*16440*/  IMAD R9, R22, 0x3000, RZ ;  /* 0x0000300016097824 */ /* 0x000fe200078e02ff */
[----:B------:R-:W-:Y:S01]  /*16450*/  MOV R8, 0x400 ;  /* 0x0000040000087802 */ /* 0x000fe20000000f00 */
[----:B------:R-:W-:Y:S05]  /*16460*/  WARPSYNC.ALL ;  /* 0x0000000000007948 */ /* 0x000fea0003800000 */
[----:B------:R-:W1:Y:S02]  /*16470*/  S2R R10, SR_CgaCtaId ;  /* 0x00000000000a7919 */ /* 0x000e640000008800 */
[----:B-1----:R-:W-:-:S02]  /*16480*/  LEA R8, R10, R8, 0x18 ;  /* 0x000000080a087211 */ /* 0x002fc400078ec0ff */
[C---:B0-----:R-:W-:Y:S02]  /*16490*/  LOP3.LUT R0, R9.reuse, R2, RZ, 0xfc, !PT ;  /* 0x0000000209007212 */ /* 0x041fe400078efcff */
[----:B------:R-:W-:-:S03]  /*164a0*/  LOP3.LUT R2, R9, R28, RZ, 0xfc, !PT ;  /* 0x0000001c09027212 */ /* 0x000fc600078efcff */
[C---:B------:R-:W-:Y:S02]  /*164b0*/  IMAD.IADD R0, R8.reuse, 0x1, R0 ;  /* 0x0000000108007824 */ /* 0x040fe400078e0200 */
[----:B------:R-:W-:-:S03]  /*164c0*/  IMAD.IADD R2, R8, 0x1, R2 ;  /* 0x0000000108027824 */ /* 0x000fc600078e0202 */
[----:B------:R-:W0:Y:S02]  /*164d0*/  LDSM.16.MT88.4 R4, [R0+0x9000] ;  /* 0x009000000004783b */ /* 0x000e240000004200 */
        /* <DEDUP_REMOVED lines=44> */
.L_x_511:
[----:B-1----:R1:W-:Y:S01]  /*167a0*/  SYNCS.ARRIVE.TRANS64.A1T0 RZ, [R3+URZ+0x19c50], RZ ;  /* 0x019c50ff03ff79a7 */ /* 0x0023e2000810003f */
[----:B------:R-:W-:Y:S02]  /*167b0*/  @!P1 VIADD R0, R3, 0x19c80 ;  /* 0x00019c8003009836 */ /* 0x000fe40000000000 */
[----:B------:R-:W-:-:S03]  /*167c0*/  VIADD R22, R22, 0x1 ;  /* 0x0000000116167836 */ /* 0x000fc60000000000 */
[----:B------:R-:W-:Y:S01]  /*167d0*/  @!P1 PRMT R0, RZ, 0x654, R0 ;  /* 0x00000654ff009816 */ /* 0x000fe20000000000 */
[----:B------:R-:W-:Y:S01]  /*167e0*/  BAR.SYNC.DEFER_BLOCKING 0x2, 0x80 ;  /* 0x0082000000007b1d */ /* 0x000fe20000010000 */
[----:B------:R-:W-:-:S04]  /*167f0*/  ISETP.NE.AND P0, PT, R22, 0x2, PT ;  /* 0x000000021600780c */ /* 0x000fc80003f05270 */
[----:B-1----:R-:W-:Y:S02]  /*16800*/  SEL R3, RZ, 0x1, P0 ;  /* 0x00000001ff037807 */ /* 0x002fe40000000000 */
[----:B------:R-:W-:Y:S02]  /*16810*/  SEL R22, R22, RZ, P0 ;  /* 0x000000ff16167207 */ /* 0x000fe40000000000 */
[----:B------:R-:W-:Y:S01]  /*16820*/  LOP3.LUT R24, R24, R3, RZ, 0x3c, !PT ;  /* 0x0000000318187212 */ /* 0x000fe200078e3cff */
[----:B------:R1:W-:Y:S06]  /*16830*/  @!P1 SYNCS.ARRIVE.TRANS64.RED.A1T0 RZ, [R0+URZ], RZ ;  /* 0x000000ff00ff99a7 */ /* 0x0003ec000810043f */
.L_x_460:
[----:B------:R-:W-:Y:S05]  /*16840*/  BSYNC B6 ;  /* 0x0000000000067941 */ /* 0x000fea0003800000 */
.L_x_458:
[----:B-1----:R-:W2:Y:S02]  /*16850*/  LDL R0, [R1+0x28] ;  /* 0x0000280001007983 */ /* 0x002ea40000100800 */
[----:B--2---:R-:W-:-:S13]  /*16860*/  LOP3.LUT P0, RZ, R0, 0x2, RZ, 0xc0, !PT ;  /* 0x0000000200ff7812 */ /* 0x004fda000780c0ff */
[----:B------:R-:W-:Y:S05]  /*16870*/  @!P0 BRA `(.L_x_512) ;  /* 0x0000000000208947 */ /* 0x000fea0003800000 */
[----:B------:R-:W-:Y:S05]  /*16880*/  WARPSYNC.ALL ;  /* 0x0000000000007948 */ /* 0x000fea0003800000 */
[----:B------:R-:W1:Y:S08]  /*16890*/  S2UR UR5, SR_CgaCtaId ;  /* 0x00000000000579c3 */ /* 0x000e700000008800 */
[----:B------:R-:W-:Y:S06]  /*168a0*/  BAR.SYNC.DEFER_BLOCKING 0x5, 0x200 ;  /* 0x0148000000007b1d */ /* 0x000fec0000010000 */
[----:B------:R-:W-:-:S02]  /*168b0*/  UMOV UR4, 0x400 ;  /* 0x0000040000047882 */ /* 0x000fc40000000000 */
[----:B-1----:R-:W-:-:S09]  /*168c0*/  ULEA UR4, UR5, UR4, 0x18 ;  /* 0x0000000405047291 */ /* 0x002fd2000f8ec03f */
[----:B------:R-:W2:Y:S01]  /*168d0*/  LDS.128 R16, [UR4+0x19cd0] ;  /* 0x019cd004ff107984 */ /* 0x000ea20008000c00 */
[----:B------:R-:W-:Y:S06]  /*168e0*/  BAR.ARV 0x4, 0x200 ;  /* 0x0108000000007b1d */ /* 0x000fec0000002000 */
[----:B------:R-:W-:Y:S05]  /*168f0*/  BRA `(.L_x_513) ;  /* 0x0000000800407947 */ /* 0x000fea0003800000 */
.L_x_512:
[----:B------:R-:W0:Y:S01]  /*16900*/  S2R R0, SR_TID.X ;  /* 0x0000000000007919 */ /* 0x000e220000002100 */
[----:B------:R-:W-:Y:S01]  /*16910*/  UMOV UR4, 0xffffffff ;  /* 0xffffffff00047882 */ /* 0x000fe20000000000 */
[----:B0-----:R-:W-:-:S04]  /*16920*/  LOP3.LUT R8, R0, 0x1f, RZ, 0xc0, !PT ;  /* 0x0000001f00087812 */ /* 0x001fc800078ec0ff */
[----:B------:R-:W-:Y:S01]  /*16930*/  ISETP.NE.AND P0, PT, R8, 0x1f, PT ;  /* 0x0000001f0800780c */ /* 0x000fe20003f05270 */
[----:B------:R-:W-:-:S12]  /*16940*/  BRA.DIV UR4, `(.L_x_514) ;  /* 0x0000001e04107947 */ /* 0x000fd8000b800000 */
[----:B------:R-:W-:Y:S01]  /*16950*/  IMAD.IADD R5, R19, 0x1, R8 ;  /* 0x0000000113057824 */ /* 0x000fe200078e0208 */
[----:B------:R-:W-:-:S04]  /*16960*/  ULDC UR4, c[0x0][0xc14] ;  /* 0x0003050000047ab9 */ /* 0x000fc80000000800 */
[----:B------:R-:W-:-:S13]  /*16970*/  ISETP.GE.OR P1, PT, R5, UR4, !P0 ;  /* 0x0000000405007c0c */ /* 0x000fda000c726670 */
[----:B------:R-:W0:Y:S02]  /*16980*/  @!P1 LDC.64 R2, c[0x0][0xc58] ;  /* 0x00031600ff029b82 */ /* 0x000e240000000a00 */
[----:B0-----:R-:W-:-:S06]  /*16990*/  @!P1 IMAD.WIDE R2, R5, 0x4, R2 ;  /* 0x0000000405029825 */ /* 0x001fcc00078e0202 */
[----:B------:R-:W2:Y:S01]  /*169a0*/  @!P1 LDG.E R2, desc[UR40][R2.64] ;  /* 0x0000002802029981 */ /* 0x000ea2000c1e1900 */
[----:B------:R-:W-:Y:S01]  /*169b0*/  IMAD.MOV.U32 R5, RZ, RZ, RZ ;  /* 0x000000ffff057224 */ /* 0x000fe200078e00ff */
[C---:B------:R-:W-:Y:S02]  /*169c0*/  ISETP.GE.U32.AND P2, PT, R8.reuse, 0x2, PT ;  /* 0x000000020800780c */ /* 0x040fe40003f46070 */
[C---:B------:R-:W-:Y:S01]  /*169d0*/  ISETP.GE.U32.AND P3, PT, R8.reuse, 0x4, PT ;  /* 0x000000040800780c */ /* 0x040fe20003f66070 */
[----:B------:R-:W-:Y:S01]  /*169e0*/  SHFL.IDX PT, R0, R16, RZ, 0x1f ;  /* 0x00001fff10007589 */ /* 0x000fe200000e0000 */
[C---:B------:R-:W-:Y:S02]  /*169f0*/  ISETP.GE.U32.AND P4, PT, R8.reuse, 0x8, PT ;  /* 0x000000080800780c */ /* 0x040fe40003f86070 */
[C---:B------:R-:W-:Y:S01]  /*16a00*/  ISETP.GE.U32.AND P5, PT, R8.reuse, 0x10, PT ;  /* 0x000000100800780c */ /* 0x040fe20003fa6070 */
[----:B------:R-:W-:Y:S01]  /*16a10*/  SHFL.IDX PT, R4, R16, 0x1, 0x1f ;  /* 0x00201f0010047f89 */ /* 0x000fe200000e0000 */
[----:B--2---:R-:W-:Y:S01]  /*16a20*/  @!P1 IMAD.MOV.U32 R5, RZ, RZ, R2 ;  /* 0x000000ffff059224 */ /* 0x004fe200078e0002 */
[----:B------:R-:W-:-:S04]  /*16a30*/  ISETP.NE.AND P1, PT, R8, RZ, PT ;  /* 0x000000ff0800720c */ /* 0x000fc80003f25270 */
        /* <DEDUP_REMOVED lines=15> */
[----:B------:R0:W1:Y:S02]  /*16b30*/  SHFL.IDX PT, R14, R2, 0x1f, 0x1f ;  /* 0x03e01f00020e7f89 */ /* 0x00006400000e0000 */
.L_x_604:
[----:B------:R-:W-:Y:S02]  /*16b40*/  ULDC UR4, c[0x0][0xc10] ;  /* 0x0003040000047ab9 */ /* 0x000fe40000000800 */
[----:B------:R-:W-:-:S04]  /*16b50*/  IMAD.U32 R16, RZ, RZ, UR4 ;  /* 0x00000004ff107e24 */ /* 0x000fc8000f8e00ff */
[----:B-1----:R-:W-:-:S04]  /*16b60*/  IMAD R14, R14, R16, RZ ;  /* 0x000000100e0e7224 */ /* 0x002fc800078e02ff */
[----:B------:R-:W-:-:S05]  /*16b70*/  IMAD.IADD R7, R4, 0x1, R14 ;  /* 0x0000000104077824 */ /* 0x000fca00078e020e */
[----:B------:R-:W-:-:S13]  /*16b80*/  ISETP.GT.AND P6, PT, R7, R0, PT ;  /* 0x000000000700720c */ /* 0x000fda0003fc4270 */
[----:B------:R-:W-:Y:S05]  /*16b90*/  @P6 BRA `(.L_x_515) ;  /* 0x00000000009c6947 */ /* 0x000fea0003800000 */
.L_x_520:
[----:B0-----:R-:W0:Y:S01]  /*16ba0*/  LDC R2, c[0x0][0xc14] ;  /* 0x00030500ff027b82 */ /* 0x001e220000000800 */
[----:B------:R-:W-:-:S05]  /*16bb0*/  VIADD R19, R19, 0x1f ;  /* 0x0000001f13137836 */ /* 0x000fca0000000000 */
[----:B0-----:R-:W-:-:S13]  /*16bc0*/  ISETP.GE.AND P6, PT, R19, R2, PT ;  /* 0x000000021300720c */ /* 0x001fda0003fc6270 */
[----:B------:R-:W-:Y:S05]  /*16bd0*/  @P6 BRA `(.L_x_516) ;  /* 0x0000000400446947 */ /* 0x000fea0003800000 */
[----:B------:R-:W0:Y:S01]  /*16be0*/  S2R R3, SR_TID.X ;  /* 0x0000000000037919 */ /* 0x000e220000002100 */
[----:B------:R-:W-:Y:S01]  /*16bf0*/  BSSY B0, `(.L_x_517) ;  /* 0x0000009000007945 */ /* 0x000fe20003800000 */
[----:B------:R-:W-:Y:S01]  /*16c00*/  IMAD.MOV.U32 R5, RZ, RZ, RZ ;  /* 0x000000ffff057224 */ /* 0x000fe200078e00ff */
[----:B0-----:R-:W-:-:S05]  /*16c10*/  LOP3.LUT R3, R3, 0x1f, RZ, 0xc0, !PT ;  /* 0x0000001f03037812 */ /* 0x001fca00078ec0ff */
[----:B------:R-:W-:-:S05]  /*16c20*/  IMAD.IADD R9, R19, 0x1, R3 ;  /* 0x0000000113097824 */ /* 0x000fca00078e0203 */
[----:B------:R-:W-:-:S13]  /*16c30*/  ISETP.GE.OR P6, PT, R9, R2, !P0 ;  /* 0x000000020900720c */ /* 0x000fda00047c6670 */
[----:B------:R-:W-:Y:S05]  /*16c40*/  @P6 BRA `(.L_x_518) ;  /* 0x00000000000c6947 */ /* 0x000fea0003800000 */
[----:B------:R-:W0:Y:S02]  /*16c50*/  LDC.64 R2, c[0x0][0xc58] ;  /* 0x00031600ff027b82 */ /* 0x000e240000000a00 */
[----:B0-----:R-:W-:-:S05]  /*16c60*/  IMAD.WIDE R2, R9, 0x4, R2 ;  /* 0x0000000409027825 */ /* 0x001fca00078e0202 */
[----:B------:R0:W5:Y:S02]  /*16c70*/  LDG.E R5, desc[UR40][R2.64] ;  /* 0x0000002802057981 */ /* 0x000164000c1e1900 */
.L_x_518:
[----:B------:R-:W-:Y:S05]  /*16c80*/  BSYNC B0 ;  /* 0x0000000000007941 */ /* 0x000fea0003800000 */
.L_x_517:
[----:B------:R-:W-:-:S03]  /*16c90*/  UMOV UR4, 0xffffffff ;  /* 0xffffffff00047882 */ /* 0x000fc60000000000 */
[----:B------:R-:W-:Y:S05]  /*16ca0*/  BRA.DIV UR4, `(.L_x_519) ;  /* 0x0000001e045c7947 */ /* 0x000fea000b800000 */
[----:B-----5:R-:W1:Y:S02]  /*16cb0*/  SHFL.UP PT, R14, R5, 0x1, RZ ;  /* 0x04200000050e7989 */ /* 0x020e6400000e00ff */
[----:B-1----:R-:W-:-:S05]  /*16cc0*/  SEL R14, R14, RZ, P1 ;  /* 0x000000ff0e0e7207 */ /* 0x002fca0000800000 */
        /* <DEDUP_REMOVED lines=14> */
.L_x_612:
[----:B------:R-:W-:Y:S02]  /*16db0*/  ULDC UR4, c[0x0][0xc10] ;  /* 0x0003040000047ab9 */ /* 0x000fe40000000800 */
[----:B------:R-:W-:-:S04]  /*16dc0*/  IMAD.U32 R16, RZ, RZ, UR4 ;  /* 0x00000004ff107e24 */ /* 0x000fc8000f8e00ff */
[----:B-1----:R-:W-:-:S04]  /*16dd0*/  IMAD R14, R14, R16, RZ ;  /* 0x000000100e0e7224 */ /* 0x002fc800078e02ff */
[----:B------:R-:W-:-:S05]  /*16de0*/  IMAD.IADD R7, R14, 0x1, R7 ;  /* 0x000000010e077824 */ /* 0x000fca00078e0207 */
[----:B------:R-:W-:-:S13]  /*16df0*/  ISETP.GT.AND P6, PT, R7, R0, PT ;  /* 0x000000000700720c */ /* 0x000fda0003fc4270 */
[----:B------:R-:W-:Y:S05]  /*16e00*/  @!P6 BRA `(.L_x_520) ;  /* 0xfffffffc0064e947 */ /* 0x000fea000383ffff */
.L_x_515:
[----:B------:R-:W-:Y:S01]  /*16e10*/  IMAD.IADD R7, R7, 0x1, -R14 ;  /* 0x0000000107077824 */ /* 0x000fe200078e0a0e */
[----:B------:R-:W-:-:S03]  /*16e20*/  UMOV UR4, 0xffffffff ;  /* 0xffffffff00047882 */ /* 0x000fc60000000000 */
[----:B------:R-:W-:-:S05]  /*16e30*/  IMAD R3, R2, R16, R7 ;  /* 0x0000001002037224 */ /* 0x000fca00078e0207 */
[----:B------:R-:W-:Y:S01]  /*16e40*/  ISETP.GT.AND P6, PT, R3, R0, PT ;  /* 0x000000000300720c */ /* 0x000fe20003fc4270 */
[----:B------:R-:W-:-:S12]  /*16e50*/  BRA.DIV UR4, `(.L_x_521) ;  /* 0x0000001e04ac7947 */ /* 0x000fd8000b800000 */
[----:B------:R-:W-:-:S04]  /*16e60*/  VOTE.ANY R3, PT, !P6 ;  /* 0x0000000000037806 */ /* 0x000fc800070e0100 */
[----:B------:R-:W1:Y:S02]  /*16e70*/  POPC R4, R3 ;  /* 0x0000000300047309 */ /* 0x000e640000000000 */
[----:B-1----:R1:W2:Y:S02]  /*16e80*/  SHFL.IDX PT, R5, R5, R4, 0x1f ;  /* 0x00001f0405057589 */ /* 0x0022a400000e0000 */
.L_x_616:
[----:B------:R-:W-:Y:S01]  /*16e90*/  ISETP.NE.AND P0, PT, R3, RZ, PT ;  /* 0x000000ff0300720c */ /* 0x000fe20003f05270 */
[----:B------:R-:W-:-:S12]  /*16ea0*/  IMAD.MOV.U32 R14, RZ, RZ, RZ ;  /* 0x000000ffff0e7224 */ /* 0x000fd800078e00ff */
[----:B------:R-:W-:Y:S05]  /*16eb0*/  @!P0 BRA `(.L_x_522) ;  /* 0x0000000000108947 */ /* 0x000fea0003800000 */
[----:B------:R-:W-:Y:S01]  /*16ec0*/  UMOV UR4, 0xffffffff ;  /* 0xffffffff00047882 */ /* 0x000fe20000000000 */
[----:B------:R-:W-:Y:S02]  /*16ed0*/  VIADD R12, R4, 0xffffffff ;  /* 0xffffffff040c7836 */ /* 0x000fe40000000000 */
[----:B------:R-:W-:Y:S05]  /*16ee0*/  BRA.DIV UR4, `(.L_x_523) ;  /* 0x0000001e04d07947 */ /* 0x000fea000b800000 */
[----:B------:R3:W4:Y:S02]  /*16ef0*/  SHFL.IDX PT, R14, R2, R12, 0x1f ;  /* 0x00001f0c020e7589 */ /* 0x00072400000e0000 */
.L_x_522:
[----:B--2---:R-:W-:Y:S01]  /*16f00*/  IABS R6, R5 ;  /* 0x0000000500067213 */ /* 0x004fe20000000000 */
[----:B----4-:R-:W-:Y:S02]  /*16f10*/  IMAD R16, R14, R16, R7 ;  /* 0x000000100e107224 */ /* 0x010fe400078e0207 */
[----:B------:R-:W-:Y:S01]  /*16f20*/  IMAD.IADD R19, R4, 0x1, R19 ;  /* 0x0000000104137824 */ /* 0x000fe200078e0213 */
[----:B------:R-:W2:Y:S01]  /*16f30*/  I2F.RP R8, R6 ;  /* 0x0000000600087306 */ /* 0x000ea20000209400 */
[----:B------:R-:W-:-:S07]  /*16f40*/  IMAD.IADD R0, R0, 0x1, -R16 ;  /* 0x0000000100007824 */ /* 0x000fce00078e0a10 */
[----:B--2---:R-:W0:Y:S02]  /*16f50*/  MUFU.RCP R8, R8 ;  /* 0x0000000800087308 */ /* 0x004e240000001000 */
[----:B0--3--:R-:W-:-:S06]  /*16f60*/  VIADD R2, R8, 0xffffffe ;  /* 0x0ffffffe08027836 */ /* 0x009fcc0000000000 */
[----:B------:R0:W2:Y:S02]  /*16f70*/  F2I.FTZ.U32.TRUNC.NTZ R3, R2 ;  /* 0x0000000200037305 */ /* 0x0000a4000021f000 */
[----:B0-----:R-:W-:Y:S02]  /*16f80*/  IMAD.MOV.U32 R2, RZ, RZ, RZ ;  /* 0x000000ffff027224 */ /* 0x001fe400078e00ff */
[----:B--2---:R-:W-:-:S04]  /*16f90*/  IMAD.MOV R7, RZ, RZ, -R3 ;  /* 0x000000ffff077224 */ /* 0x004fc800078e0a03 */
[----:B------:R-:W-:-:S04]  /*16fa0*/  IMAD R7, R7, R6, RZ ;  /* 0x0000000607077224 */ /* 0x000fc800078e02ff */
        /* <DEDUP_REMOVED lines=15> */
[----:B------:R-:W-:-:S05]  /*170a0*/  @!P1 LOP3.LUT R3, RZ, R5, RZ, 0x33, !PT ;  /* 0x00000005ff039212 */ /* 0x000fca00078e33ff */
[--C-:B------:R-:W-:Y:S02]  /*170b0*/  IMAD.MOV R17, RZ, RZ, -R3.reuse ;  /* 0x000000ffff117224 */ /* 0x100fe400078e0a03 */
[----:B------:R-:W-:Y:S02]  /*170c0*/  IMAD.MOV.U32 R18, RZ, RZ, R3 ;  /* 0x000000ffff127224 */ /* 0x000fe400078e0003 */
[----:B------:R-:W-:Y:S01]  /*170d0*/  IMAD R17, R5, R17, R0 ;  /* 0x0000001105117224 */ /* 0x000fe200078e0200 */
[----:B------:R-:W-:Y:S06]  /*170e0*/  BRA `(.L_x_524) ;  /* 0x00000000001c7947 */ /* 0x000fec0003800000 */
.L_x_516:
[----:B------:R-:W-:Y:S01]  /*170f0*/  UMOV UR4, URZ ;  /* 0x0000003f00047c82 */ /* 0x000fe20008000000 */
[----:B------:R-:W-:Y:S01]  /*17100*/  UMOV UR5, URZ ;  /* 0x0000003f00057c82 */ /* 0x000fe20008000000 */
[----:B------:R-:W-:Y:S01]  /*17110*/  ULDC UR6, c[0x0][0xc14] ;  /* 0x0003050000067ab9 */ /* 0x000fe20000000800 */
[----:B------:R-:W-:Y:S02]  /*17120*/  IMAD.MOV.U32 R16, RZ, RZ, R0 ;  /* 0x000000ffff107224 */ /* 0x000fe400078e0000 */
[----:B------:R-:W-:Y:S02]  /*17130*/  IMAD.U32 R17, RZ, RZ, UR4 ;  /* 0x00000004ff117e24 */ /* 0x000fe4000f8e00ff */
[----:B------:R-:W-:Y:S02]  /*17140*/  IMAD.U32 R18, RZ, RZ, UR5 ;  /* 0x00000005ff127e24 */ /* 0x000fe4000f8e00ff */
[----:B------:R-:W-:-:S07]  /*17150*/  IMAD.U32 R19, RZ, RZ, UR6 ;  /* 0x00000006ff137e24 */ /* 0x000fce000f8e00ff */
.L_x_524:
[----:B------:R-:W0:Y:S01]  /*17160*/  S2R R0, SR_TID.X ;  /* 0x0000000000007919 */ /* 0x000e220000002100 */
[----:B------:R-:W-:Y:S05]  /*17170*/  WARPSYNC.ALL ;  /* 0x0000000000007948 */ /* 0x000fea0003800000 */
[----:B------:R-:W-:Y:S01]  /*17180*/  BAR.SYNC.DEFER_BLOCKING 0x4, 0x200 ;  /* 0x0108000000007b1d */ /* 0x000fe20000010000 */
[----:B0-----:R-:W-:-:S04]  /*17190*/  LOP3.LUT R0, R0, 0x1f, RZ, 0xc0, !PT ;  /* 0x0000001f00007812 */ /* 0x001fc800078ec0ff */
[----:B------:R-:W-:-:S13]  /*171a0*/  ISETP.NE.AND P0, PT, R0, RZ, PT ;  /* 0x000000ff0000720c */ /* 0x000fda0003f05270 */
[----:B------:R-:W0:Y:S01]  /*171b0*/  @!P0 S2R R3, SR_CgaCtaId ;  /* 0x0000000000038919 */ /* 0x000e220000008800 */
[----:B------:R-:W-:-:S04]  /*171c0*/  @!P0 MOV R0, 0x400 ;  /* 0x0000040000008802 */ /* 0x000fc80000000f00 */
[----:B0-----:R-:W-:-:S05]  /*171d0*/  @!P0 LEA R0, R3, R0, 0x18 ;  /* 0x0000000003008211 */ /* 0x001fca00078ec0ff */
[----:B------:R0:W-:Y:S01]  /*171e0*/  @!P0 STS.128 [R0+0x19cd0], R16 ;  /* 0x019cd01000008388 */ /* 0x0001e20000000c00 */
[----:B------:R-:W-:Y:S06]  /*171f0*/  BAR.ARV 0x5, 0x200 ;  /* 0x0148000000007b1d */ /* 0x000fec0000002000 */
.L_x_513:
[----:B------:R-:W-:Y:S02]  /*17200*/  ULDC UR4, c[0x0][0xc14] ;  /* 0x0003050000047ab9 */ /* 0x000fe40000000800 */
[----:B--2---:R-:W-:-:S13]  /*17210*/  ISETP.GE.AND P0, PT, R19, UR4, PT ;  /* 0x0000000413007c0c */ /* 0x004fda000bf06270 */
[----:B------:R-:W-:Y:S05]  /*17220*/  @!P0 BRA `(.L_x_525) ;  /* 0xffffffac00c88947 */ /* 0x000fea000383ffff */
[----:B------:R-:W-:Y:S05]  /*17230*/  BSYNC B7 ;  /* 0x0000000000077941 */ /* 0x000fea0003800000 */
.L_x_416:
[----:B0-----:R-:W3:Y:S01]  /*17240*/  LDL.LU R0, [R1+0x24] ;  /* 0x0000240001007983 */ /* 0x001ee20000300800 */
[----:B------:R-:W-:Y:S01]  /*17250*/  BSSY B0, `(.L_x_526) ;  /* 0x000000b000007945 */ /* 0x000fe20003800000 */
[----:B------:R-:W0:Y:S01]  /*17260*/  S2R R5, SR_CgaCtaId ;  /* 0x0000000000057919 */ /* 0x000e220000008800 */
[----:B---3--:R-:W-:-:S05]  /*17270*/  VIADD R0, R0, 0x1 ;  /* 0x0000000100007836 */ /* 0x008fca0000000000 */
[----:B--2---:R-:W-:-:S04]  /*17280*/  LEA.HI R2, R0, R0, RZ, 0x1 ;  /* 0x0000000000027211 */ /* 0x004fc800078f08ff */
[----:B------:R-:W-:Y:S02]  /*17290*/  LOP3.LUT R3, R2, 0xfffffffe, RZ, 0xc0, !PT ;  /* 0xfffffffe02037812 */ /* 0x000fe400078ec0ff */
[----:B------:R-:W-:-:S03]  /*172a0*/  MOV R2, 0x400 ;  /* 0x0000040000027802 */ /* 0x000fc60000000f00 */
[----:B------:R-:W-:Y:S01]  /*172b0*/  IMAD.IADD R0, R0, 0x1, -R3 ;  /* 0x0000000100007824 */ /* 0x000fe200078e0a03 */
[----:B0-----:R-:W-:-:S04]  /*172c0*/  LEA R9, R5, R2, 0x18 ;  /* 0x0000000205097211 */ /* 0x001fc800078ec0ff */
[----:B------:R-:W-:-:S04]  /*172d0*/  SHF.L.U32 R0, R0, 0x1f, RZ ;  /* 0x0000001f00007819 */ /* 0x000fc800000006ff */
[----:B------:R-:W0:Y:S02]  /*172e0*/  SYNCS.PHASECHK.TRANS64.TRYWAIT P0, [R9+URZ+0x19c20], R0 ;  /* 0x019c2000090075a7 */ /* 0x000e24000800017f */
[----:B0-----:R-:W-:Y:S05]  /*172f0*/  @!P0 BRA `(.L_x_527) ;  /* 0x0000001800f08947 */ /* 0x001fea0003800000 */
.L_x_619:
[----:B------:R-:W-:Y:S05]  /*17300*/  BSYNC B0 ;  /* 0x0000000000007941 */ /* 0x000fea0003800000 */
.L_x_526:
[----:B------:R-:W-:-:S03]  /*17310*/  UMOV UR4, 0xffffffff ;  /* 0xffffffff00047882 */ /* 0x000fc60000000000 */
[----:B------:R-:W-:Y:S05]  /*17320*/  BRA.DIV UR4, `(.L_x_528) ;  /* 0x0000001a04f87947 */ /* 0x000fea000b800000 */
[----:B0-----:R-:W0:Y:S02]  /*17330*/  S2R R0, SR_TID.X ;  /* 0x0000000000007919 */ /* 0x001e240000002100 */
[----:B0-----:R-:W-:-:S04]  /*17340*/  SHF.R.U32.HI R0, RZ, 0x5, R0 ;  /* 0x00000005ff007819 */ /* 0x001fc80000011600 */
[----:B------:R-:W-:-:S05]  /*17350*/  LOP3.LUT R0, R0, 0x3, RZ, 0xc0, !PT ;  /* 0x0000000300007812 */ /* 0x000fca00078ec0ff */
[----:B------:R0:W2:Y:S02]  /*17360*/  SHFL.IDX PT, R14, R0, RZ, 0x1f ;  /* 0x00001fff000e7589 */ /* 0x0000a400000e0000 */
.L_x_622:
[----:B--2---:R-:W-:-:S13]  /*17370*/  ISETP.NE.AND P0, PT, R14, RZ, PT ;  /* 0x000000ff0e00720c */ /* 0x004fda0003f05270 */
[----:B------:R-:W-:Y:S05]  /*17380*/  @P0 BRA `(.L_x_285) ;  /* 0x0000000000a40947 */ /* 0x000fea0003800000 */
[----:B------:R-:W-:-:S03]  /*17390*/  UMOV UR4, 0xffffffff ;  /* 0xffffffff00047882 */ /* 0x000fc60000000000 */
[----:B------:R-:W-:Y:S05]  /*173a0*/  BRA.DIV UR4, `(.L_x_529) ;  /* 0x0000001e040c7947 */ /* 0x000fea000b800000 */
[----:B------:R-:W-:-:S13]  /*173b0*/  ELECT P6, URZ, PT ;  /* 0x00000000003f782f */ /* 0x000fda00038c0000 */
.L_x_625:
[----:B------:R-:W-:Y:S05]  /*173c0*/  @!P6 BRA `(.L_x_285) ;  /* 0x000000000094e947 */ /* 0x000fea0003800000 */
[----:B0-----:R-:W2:Y:S02]  /*173d0*/  LDL.LU R0, [R1+0x20] ;  /* 0x0000200001007983 */ /* 0x001ea40000300800 */
[----:B--2---:R-:W-:-:S04]  /*173e0*/  LOP3.LUT R0, R0, 0x2, RZ, 0xfc, !PT ;  /* 0x0000000200007812 */ /* 0x004fc800078efcff */
[----:B------:R-:W-:-:S13]  /*173f0*/  ISETP.NE.AND P0, PT, R0, 0x3, PT ;  /* 0x000000030000780c */ /* 0x000fda0003f05270 */
[----:B------:R-:W-:Y:S05]  /*17400*/  @!P0 BRA `(.L_x_530) ;  /* 0x0000000000048947 */ /* 0x000fea0003800000 */
[----:B------:R-:W-:Y:S01]  /*17410*/  BPT.TRAP 0x1 ;  /* 0x000000040000795c */ /* 0x000fe20000300000 */
.L_x_530:
[----:B------:R-:W-:Y:S01]  /*17420*/  VIADD R3, R9, 0x19c40 ;  /* 0x00019c4009037836 */ /* 0x000fe20000000000 */
[----:B------:R-:W-:Y:S01]  /*17430*/  SHF.L.U32 R2, R24, 0x1f, RZ ;  /* 0x0000001f18027819 */ /* 0x000fe200000006ff */
[C---:B------:R-:W-:Y:S02]  /*17440*/  VIADD R0, R22.reuse, 0x1 ;  /* 0x0000000116007836 */ /* 0x040fe40000000000 */
[----:B------:R-:W-:-:S03]  /*17450*/  IMAD R7, R22, 0x8, R3 ;  /* 0x0000000816077824 */ /* 0x000fc600078e0203 */
[C---:B------:R-:W-:Y:S01]  /*17460*/  ISETP.NE.AND P2, PT, R0.reuse, 0x2, PT ;  /* 0x000000020000780c */ /* 0x040fe20003f45270 */
[----:B------:R-:W0:Y:S03]  /*17470*/  SYNCS.PHASECHK.TRANS64.TRYWAIT P1, [R7+URZ], R2 ;  /* 0x00000002070075a7 */ /* 0x000e26000802017f */
[----:B------:R-:W-:Y:S02]  /*17480*/  SEL R5, RZ, 0x1, P2 ;  /* 0x00000001ff057807 */ /* 0x000fe40001000000 */
[----:B-1----:R-:W-:Y:S02]  /*17490*/  SEL R4, R0, RZ, P2 ;  /* 0x000000ff00047207 */ /* 0x002fe40001000000 */
[----:B------:R-:W-:-:S03]  /*174a0*/  LOP3.LUT R0, R24, R5, RZ, 0x3c, !PT ;  /* 0x0000000518007212 */ /* 0x000fc600078e3cff */
[----:B------:R-:W-:Y:S01]  /*174b0*/  IMAD R3, R4, 0x8, R3 ;  /* 0x0000000804037824 */ /* 0x000fe200078e0203 */
[----:B------:R-:W-:Y:S01]  /*174c0*/  SHF.L.U32 R0, R0, 0x1f, RZ ;  /* 0x0000001f00007819 */ /* 0x000fe200000006ff */
[----:B0-----:R-:W-:Y:S06]  /*174d0*/  @!P1 BRA `(.L_x_531) ;  /* 0x0000001800e09947 */ /* 0x001fec0003800000 */
.L_x_626:
[----:B------:R-:W1:Y:S02]  /*174e0*/  SYNCS.PHASECHK.TRANS64.TRYWAIT P1, [R3+URZ], R0 ;  /* 0x00000000030075a7 */ /* 0x000e64000802017f */
[----:B-1----:R-:W-:Y:S05]  /*174f0*/  @!P1 BRA `(.L_x_532) ;  /* 0x0000001800ec9947 */ /* 0x002fea0003800000 */
.L_x_627:
[----:B------:R-:W-:Y:S05]  /*17500*/  @!P0 BRA `(.L_x_533) ;  /* 0x0000000000048947 */ /* 0x000fea0003800000 */
[----:B------:R-:W-:Y:S01]  /*17510*/  BPT.TRAP 0x1 ;  /* 0x000000040000795c */ /* 0x000fe20000300000 */
.L_x_533:
[----:B-1----:R-:W-:-:S04]  /*17520*/  IMAD R3, R22, 0x8, R9 ;  /* 0x0000000816037824 */ /* 0x002fc800078e0209 */
[----:B------:R-:W1:Y:S02]  /*17530*/  SYNCS.PHASECHK.TRANS64.TRYWAIT P1, [R3+URZ+0x19c60], R2 ;  /* 0x019c6002030075a7 */ /* 0x000e64000802017f */
[----:B-1----:R-:W-:Y:S05]  /*17540*/  @!P1 BRA `(.L_x_534) ;  /* 0x0000001800ec9947 */ /* 0x002fea0003800000 */
.L_x_628:
[----:B------:R-:W-:Y:S05]  /*17550*/  @!P0 BRA `(.L_x_535) ;  /* 0x0000000000048947 */ /* 0x000fea0003800000 */
[----:B------:R-:W-:Y:S01]  /*17560*/  BPT.TRAP 0x1 ;  /* 0x000000040000795c */ /* 0x000fe20000300000 */
.L_x_535:
[----:B------:R-:W-:-:S04]  /*17570*/  IMAD R5, R4, 0x8, R9 ;  /* 0x0000000804057824 */ /* 0x000fc800078e0209 */
[----:B------:R-:W2:Y:S02]  /*17580*/  SYNCS.PHASECHK.TRANS64.TRYWAIT P1, [R5+URZ+0x19c60], R0 ;  /* 0x019c6000050075a7 */ /* 0x000ea4000802017f */
[----:B--2---:R-:W-:Y:S05]  /*17590*/  @!P1 BRA `(.L_x_536) ;  /* 0x0000001800ec9947 */ /* 0x004fea0003800000 */
.L_x_629:
[----:B------:R-:W-:Y:S05]  /*175a0*/  @!P0 BRA `(.L_x_537) ;  /* 0x0000000000048947 */ /* 0x000fea0003800000 */
[----:B------:R-:W-:Y:S01]  /*175b0*/  BPT.TRAP 0x1 ;  /* 0x000000040000795c */ /* 0x000fe20000300000 */
.L_x_537:
[----:B------:R-:W3:Y:S02]  /*175c0*/  SYNCS.PHASECHK.TRANS64.TRYWAIT P0, [R3+URZ+0x19c80], R2 ;  /* 0x019c8002030075a7 */ /* 0x000ee4000800017f */
[----:B---3--:R-:W-:Y:S05]  /*175d0*/  @!P0 BRA `(.L_x_538) ;  /* 0x0000001800f08947 */ /* 0x008fea0003800000 */
.L_x_539:
[----:B----4-:R4:W0:Y:S02]  /*175e0*/  SYNCS.PHASECHK.TRANS64.TRYWAIT P0, [R5+URZ+0x19c80], R0 ;  /* 0x019c8000050075a7 */ /* 0x010824000800017f */
[----:B0-----:R-:W-:Y:S05]  /*175f0*/  @!P0 NANOSLEEP.SYNCS 0x989680 ;  /* 0x009896800000895d */ /* 0x001fea0003900000 */
[----:B------:R-:W0:Y:S02]  /*17600*/  @!P0 SYNCS.PHASECHK.TRANS64 P0, [R5+URZ+0x19c80], R0 ;  /* 0x019c8000050085a7 */ /* 0x000e24000800007f */
[----:B0-----:R-:W-:Y:S05]  /*17610*/  @!P0 BRA `(.L_x_539) ;  /* 0xfffffffc00f08947 */ /* 0x001fea000383ffff */
.L_x_285:
[----:B------:R-:W-:Y:S05]  /*17620*/  BSYNC B8 ;  /* 0x0000000000087941 */ /* 0x000fea0003800000 */
.L_x_282:
[----:B------:R-:W-:Y:S05]  /*17630*/  EXIT ;  /* 0x000000000000794d */ /* 0x000fea0003800000 */
.L_x_301:
[----:B0-----:R0:W1:Y:S02]  /*17640*/  SYNCS.PHASECHK.TRANS64.TRYWAIT P5, [R89+URZ+0x19c90], R92 ;  /* 0x019c905c590075a7 */ /* 0x00106400080a017f */
[----:B-1----:R-:W-:Y:S05]  /*17650*/  @!P5 NANOSLEEP.SYNCS 0x989680 ;  /* 0x009896800000d95d */ /* 0x002fea0003900000 */
[----:B------:R-:W1:Y:S02]  /*17660*/  @!P5 SYNCS.PHASECHK.TRANS64 P5, [R89+URZ+0x19c90], R92 ;  /* 0x019c905c5900d5a7 */ /* 0x000e6400080a007f */
[----:B-1----:R-:W-:Y:S05]  /*17670*/  @!P5 BRA `(.L_x_301) ;  /* 0xfffffffc00f0d947 */ /* 0x002fea000383ffff */
[----:B------:R-:W-:Y:S05]  /*17680*/  BRA `(.L_x_540) ;  /* 0xfffffeb000287947 */ /* 0x000fea000383ffff */
.L_x_317:
[----:B-1----:R1:W2:Y:S02]  /*17690*/  SYNCS.PHASECHK.TRANS64.TRYWAIT P5, [R89+URZ+0x19c90], R92 ;  /* 0x019c905c590075a7 */ /* 0x0022a400080a017f */
[----:B--2---:R-:W-:Y:S05]  /*176a0*/  @!P5 NANOSLEEP.SYNCS 0x989680 ;  /* 0x009896800000d95d */ /* 0x004fea0003900000 */
[----:B------:R-:W2:Y:S02]  /*176b0*/  @!P5 SYNCS.PHASECHK.TRANS64 P5, [R89+URZ+0x19c90], R92 ;  /* 0x019c905c5900d5a7 */ /* 0x000ea400080a007f */
[----:B--2---:R-:W-:Y:S05]  /*176c0*/  @!P5 BRA `(.L_x_317) ;  /* 0xfffffffc00f0d947 */ /* 0x004fea000383ffff */
[----:B------:R-:W-:Y:S05]  /*176d0*/  BRA `(.L_x_541) ;  /* 0xfffffec800187947 */ /* 0x000fea000383ffff */
.L_x_326:
[----:B0-----:R0:W1:Y:S02]  /*176e0*/  SYNCS.PHASECHK.TRANS64.TRYWAIT P5, [R89+URZ+0x19c90], R92 ;  /* 0x019c905c590075a7 */ /* 0x00106400080a017f */
[----:B-1----:R-:W-:Y:S05]  /*176f0*/  @!P5 NANOSLEEP.SYNCS 0x989680 ;  /* 0x009896800000d95d */ /* 0x002fea0003900000 */
[----:B------:R-:W1:Y:S02]  /*17700*/  @!P5 SYNCS.PHASECHK.TRANS64 P5, [R89+URZ+0x19c90], R92 ;  /* 0x019c905c5900d5a7 */ /* 0x000e6400080a007f */
[----:B-1----:R-:W-:Y:S05]  /*17710*/  @!P5 BRA `(.L_x_326) ;  /* 0xfffffffc00f0d947 */ /* 0x002fea000383ffff */
[----:B------:R-:W-:Y:S05]  /*17720*/  BRA `(.L_x_542) ;  /* 0xfffffee800107947 */ /* 0x000fea000383ffff */
.L_x_330:
[----:B--2---:R2:W3:Y:S02]  /*17730*/  SYNCS.PHASECHK.TRANS64.TRYWAIT P5, [R89+URZ+0x19cb0], R92 ;  /* 0x019cb05c590075a7 */ /* 0x0044e400080a017f */
[----:B---3--:R-:W-:Y:S05]  /*17740*/  @!P5 NANOSLEEP.SYNCS 0x989680 ;  /* 0x009896800000d95d */ /* 0x008fea0003900000 */
[----:B------:R-:W3:Y:S02]  /*17750*/  @!P5 SYNCS.PHASECHK.TRANS64 P5, [R89+URZ+0x19cb0], R92 ;  /* 0x019cb05c5900d5a7 */ /* 0x000ee400080a007f */
[----:B---3--:R-:W-:Y:S05]  /*17760*/  @!P5 BRA `(.L_x_330) ;  /* 0xfffffffc00f0d947 */ /* 0x008fea000383ffff */
[----:B------:R-:W-:Y:S05]  /*17770*/  BRA `(.L_x_543) ;  /* 0xfffffee800807947 */ /* 0x000fea000383ffff */
.L_x_350:
[----:B------:R-:W-:Y:S01]  /*17780*/  BSSY B1, `(.L_x_544) ;  /* 0x0000008000017945 */ /* 0x000fe20003800000 */
[----:B------:R-:W-:Y:S02]  /*17790*/  IMAD.MOV.U32 R13, RZ, RZ, R40 ;  /* 0x000000ffff0d7224 */ /* 0x000fe400078e0028 */
[----:B------:R-:W-:Y:S02]  /*177a0*/  IMAD.MOV.U32 R12, RZ, RZ, RZ ;  /* 0x000000ffff0c7224 */ /* 0x000fe400078e00ff */
[----:B------:R-:W-:Y:S02]  /*177b0*/  IMAD.MOV.U32 R11, RZ, RZ, 0x1e1f ;  /* 0x00001e1fff0b7424 */ /* 0x000fe400078e00ff */
[----:B------:R-:W-:-:S07]  /*177c0*/  IMAD.MOV.U32 R15, RZ, RZ, -0x1 ;  /* 0xffffffffff0f7424 */ /* 0x000fce00078e00ff */
[----:B0----5:R-:W-:Y:S05]  /*177d0*/  WARPSYNC.COLLECTIVE R15, `(.L_x_545) ;  /* 0x000000000f087348 */ /* 0x021fea0003c00000 */
[----:B------:R1:W2:Y:S02]  /*177e0*/  SHFL.IDX P6, R14, R13, R12, R11 ;  /* 0x0000000c0d0e7389 */ /* 0x0002a400000c000b */
[----:B012--5:R-:W-:Y:S01]  /*177f0*/  ENDCOLLECTIVE ;  /* 0x000000000000791b */ /* 0x027fe20003800000 */
.L_x_545:
[----:B------:R-:W-:Y:S05]  /*17800*/  BSYNC B1 ;  /* 0x0000000000017941 */ /* 0x000fea0003800000 */
.L_x_544:
[----:B------:R-:W-:Y:S05]  /*17810*/  BRA `(.L_x_546) ;  /* 0xfffffef800a87947 */ /* 0x000fea000383ffff */
.L_x_351:
        /* <DEDUP_REMOVED lines=8> */
.L_x_548:
[----:B------:R-:W-:Y:S05]  /*178a0*/  BSYNC B1 ;  /* 0x0000000000017941 */ /* 0x000fea0003800000 */
.L_x_547:
[----:B------:R-:W-:Y:S05]  /*178b0*/  BRA `(.L_x_549) ;  /* 0xfffffef800887947 */ /* 0x000fea000383ffff */
.L_x_352:
        /* <DEDUP_REMOVED lines=8> */
.L_x_551:
[----:B------:R-:W-:Y:S05]  /*17940*/  BSYNC B1 ;  /* 0x0000000000017941 */ /* 0x000fea0003800000 */
.L_x_550:
[----:B------:R-:W-:Y:S05]  /*17950*/  BRA `(.L_x_552) ;  /* 0xfffffef800687947 */ /* 0x000fea000383ffff */
.L_x_353:
        /* <DEDUP_REMOVED lines=8> */
.L_x_554:
[----:B------:R-:W-:Y:S05]  /*179e0*/  BSYNC B1 ;  /* 0x0000000000017941 */ /* 0x000fea0003800000 */
.L_x_553:
[----:B------:R-:W-:Y:S05]  /*179f0*/  BRA `(.L_x_555) ;  /* 0xfffffef800487947 */ /* 0x000fea000383ffff */
.L_x_355:
[----:B-1----:R1:W2:Y:S02]  /*17a00*/  SYNCS.PHASECHK.TRANS64.TRYWAIT P0, [R18+URZ+0x19c00], R3 ;  /* 0x019c0003120075a7 */ /* 0x0022a4000800017f */
[----:B--2---:R-:W-:Y:S05]  /*17a10*/  @!P0 NANOSLEEP.SYNCS 0x989680 ;  /* 0x009896800000895d */ /* 0x004fea0003900000 */
[----:B------:R-:W2:Y:S02]  /*17a20*/  @!P0 SYNCS.PHASECHK.TRANS64 P0, [R18+URZ+0x19c00], R3 ;  /* 0x019c0003120085a7 */ /* 0x000ea4000800007f */
[----:B--2---:R-:W-:Y:S05]  /*17a30*/  @!P0 BRA `(.L_x_355) ;  /* 0xfffffffc00f08947 */ /* 0x004fea000383ffff */
[----:B------:R-:W-:Y:S05]  /*17a40*/  BRA `(.L_x_556) ;  /* 0xfffffef800407947 */ /* 0x000fea000383ffff */
.L_x_363:
        /* <DEDUP_REMOVED lines=8> */
.L_x_558:
[----:B------:R-:W-:Y:S05]  /*17ad0*/  BSYNC B1 ;  /* 0x0000000000017941 */ /* 0x000fea0003800000 */
.L_x_557:
[----:B------:R-:W-:Y:S05]  /*17ae0*/  BRA `(.L_x_559) ;  /* 0xffffff1000787947 */ /* 0x000fea000383ffff */
.L_x_364:
        /* <DEDUP_REMOVED lines=8> */
.L_x_561:
[----:B------:R-:W-:Y:S05]  /*17b70*/  BSYNC B1 ;  /* 0x0000000000017941 */ /* 0x000fea0003800000 */
.L_x_560:
[----:B------:R-:W-:Y:S05]  /*17b80*/  BRA `(.L_x_562) ;  /* 0xffffff1000587947 */ /* 0x000fea000383ffff */
.L_x_365:
        /* <DEDUP_REMOVED lines=8> */
.L_x_564:
[----:B------:R-:W-:Y:S05]  /*17c10*/  BSYNC B1 ;  /* 0x0000000000017941 */ /* 0x000fea0003800000 */
.L_x_563:
[----:B------:R-:W-:Y:S05]  /*17c20*/  BRA `(.L_x_565) ;  /* 0xffffff1000387947 */ /* 0x000fea000383ffff */
.L_x_366:
        /* <DEDUP_REMOVED lines=8> */
.L_x_567:
[----:B------:R-:W-:Y:S05]  /*17cb0*/  BSYNC B1 ;  /* 0x0000000000017941 */ /* 0x000fea0003800000 */
.L_x_566:
[----:B------:R-:W-:Y:S05]  /*17cc0*/  BRA `(.L_x_568) ;  /* 0xffffff1000187947 */ /* 0x000fea000383ffff */
.L_x_368:
[----:B-1----:R1:W2:Y:S02]  /*17cd0*/  SYNCS.PHASECHK.TRANS64.TRYWAIT P0, [R18+URZ+0x19c00], R3 ;  /* 0x019c0003120075a7 */ /* 0x0022a4000800017f */
[----:B--2---:R-:W-:Y:S05]  /*17ce0*/  @!P0 NANOSLEEP.SYNCS 0x989680 ;  /* 0x009896800000895d */ /* 0x004fea0003900000 */
[----:B------:R-:W2:Y:S02]  /*17cf0*/  @!P0 SYNCS.PHASECHK.TRANS64 P0, [R18+URZ+0x19c00], R3 ;  /* 0x019c0003120085a7 */ /* 0x000ea4000800007f */
[----:B--2---:R-:W-:Y:S05]  /*17d00*/  @!P0 BRA `(.L_x_368) ;  /* 0xfffffffc00f08947 */ /* 0x004fea000383ffff */
[----:B------:R-:W-:Y:S05]  /*17d10*/  BRA `(.L_x_569) ;  /* 0xffffff1000107947 */ /* 0x000fea000383ffff */
.L_x_374:
[----:B-1----:R1:W3:Y:S02]  /*17d20*/  SYNCS.PHASECHK.TRANS64.TRYWAIT P1, [R3+URZ+0x19c30], R4 ;  /* 0x019c3004030075a7 */ /* 0x0022e4000802017f */
[----:B---3--:R-:W-:Y:S05]  /*17d30*/  @!P1 NANOSLEEP.SYNCS 0x989680 ;  /* 0x009896800000995d */ /* 0x008fea0003900000 */
[----:B------:R-:W3:Y:S02]  /*17d40*/  @!P1 SYNCS.PHASECHK.TRANS64 P1, [R3+URZ+0x19c30], R4 ;  /* 0x019c3004030095a7 */ /* 0x000ee4000802007f */
[----:B---3--:R-:W-:Y:S05]  /*17d50*/  @!P1 BRA `(.L_x_374) ;  /* 0xfffffffc00f09947 */ /* 0x008fea000383ffff */
[----:B------:R-:W-:Y:S05]  /*17d60*/  BRA `(.L_x_373) ;  /* 0xffffff3000747947 */ /* 0x000fea000383ffff */
.L_x_381:
[----:B-1----:R1:W2:Y:S02]  /*17d70*/  SYNCS.PHASECHK.TRANS64.TRYWAIT P1, [R10+URZ+0x19c30], R9 ;  /* 0x019c30090a0075a7 */ /* 0x0022a4000802017f */
[----:B--2---:R-:W-:Y:S05]  /*17d80*/  @!P1 NANOSLEEP.SYNCS 0x989680 ;  /* 0x009896800000995d */ /* 0x004fea0003900000 */
[----:B------:R-:W2:Y:S02]  /*17d90*/  @!P1 SYNCS.PHASECHK.TRANS64 P1, [R10+URZ+0x19c30], R9 ;  /* 0x019c30090a0095a7 */ /* 0x000ea4000802007f */
[----:B--2---:R-:W-:Y:S05]  /*17da0*/  @!P1 BRA `(.L_x_381) ;  /* 0xfffffffc00f09947 */ /* 0x004fea000383ffff */
[----:B------:R-:W-:Y:S05]  /*17db0*/  BRA `(.L_x_380) ;  /* 0xffffff5400007947 */ /* 0x000fea000383ffff */
.L_x_386:
[----:B---3--:R3:W4:Y:S02]  /*17dc0*/  SYNCS.PHASECHK.TRANS64.TRYWAIT P1, [R12+URZ+0x19c50], R0 ;  /* 0x019c50000c0075a7 */ /* 0x008724000802017f */
[----:B----4-:R-:W-:Y:S05]  /*17dd0*/  @!P1 NANOSLEEP.SYNCS 0x989680 ;  /* 0x009896800000995d */ /* 0x010fea0003900000 */
[----:B------:R-:W4:Y:S02]  /*17de0*/  @!P1 SYNCS.PHASECHK.TRANS64 P1, [R12+URZ+0x19c50], R0 ;  /* 0x019c50000c0095a7 */ /* 0x000f24000802007f */
[----:B----4-:R-:W-:Y:S05]  /*17df0*/  @!P1 BRA `(.L_x_386) ;  /* 0xfffffffc00f09947 */ /* 0x010fea000383ffff */
[----:B------:R-:W-:Y:S05]  /*17e00*/  BRA `(.L_x_385) ;  /* 0xffffff54008c7947 */ /* 0x000fea000383ffff */
.L_x_393:
[----:B--2---:R2:W3:Y:S02]  /*17e10*/  SYNCS.PHASECHK.TRANS64.TRYWAIT P1, [R5+URZ+0x19c50], R8 ;  /* 0x019c5008050075a7 */ /* 0x0044e4000802017f */
[----:B---3--:R-:W-:Y:S05]  /*17e20*/  @!P1 NANOSLEEP.SYNCS 0x989680 ;  /* 0x009896800000995d */ /* 0x008fea0003900000 */
[----:B------:R-:W3:Y:S02]  /*17e30*/  @!P1 SYNCS.PHASECHK.TRANS64 P1, [R5+URZ+0x19c50], R8 ;  /* 0x019c5008050095a7 */ /* 0x000ee4000802007f */
[----:B---3--:R-:W-:Y:S05]  /*17e40*/  @!P1 BRA `(.L_x_393) ;  /* 0xfffffffc00f09947 */ /* 0x008fea000383ffff */
[----:B------:R-:W-:Y:S05]  /*17e50*/  BRA `(.L_x_392) ;  /* 0xffffff6c00fc7947 */ /* 0x000fea000383ffff */
.L_x_420:
[----:B------:R-:W0:Y:S01]  /*17e60*/  S2R R10, SR_TID.X ;  /* 0x00000000000a7919 */ /* 0x000e220000002100 */
[----:B------:R-:W-:Y:S01]  /*17e70*/  BSSY B1, `(.L_x_570) ;  /* 0x000000a000017945 */ /* 0x000fe20003800000 */
[----:B------:R-:W-:Y:S02]  /*17e80*/  IMAD.MOV.U32 R12, RZ, RZ, RZ ;  /* 0x000000ffff0c7224 */ /* 0x000fe400078e00ff */
[----:B------:R-:W-:Y:S02]  /*17e90*/  IMAD.MOV.U32 R11, RZ, RZ, 0x1f ;  /* 0x0000001fff0b7424 */ /* 0x000fe400078e00ff */
[----:B------:R-:W-:Y:S01]  /*17ea0*/  IMAD.MOV.U32 R15, RZ, RZ, -0x1 ;  /* 0xffffffffff0f7424 */ /* 0x000fe200078e00ff */
[----:B0-----:R-:W-:-:S04]  /*17eb0*/  SHF.R.U32.HI R10, RZ, 0x5, R10 ;  /* 0x00000005ff0a7819 */ /* 0x001fc8000001160a */
[----:B------:R-:W-:-:S05]  /*17ec0*/  LOP3.LUT R10, R10, 0x3, RZ, 0xc0, !PT ;  /* 0x000000030a0a7812 */ /* 0x000fca00078ec0ff */
[----:B------:R-:W-:-:S07]  /*17ed0*/  IMAD.MOV.U32 R13, RZ, RZ, R10 ;  /* 0x000000ffff0d7224 */ /* 0x000fce00078e000a */
[----:B------:R-:W-:Y:S05]  /*17ee0*/  WARPSYNC.COLLECTIVE R15, `(.L_x_571) ;  /* 0x000000000f087348 */ /* 0x000fea0003c00000 */
[----:B------:R0:W1:Y:S02]  /*17ef0*/  SHFL.IDX P6, R14, R13, R12, R11 ;  /* 0x0000000c0d0e7389 */ /* 0x00006400000c000b */
[----:B01----:R-:W-:Y:S01]  /*17f00*/  ENDCOLLECTIVE ;  /* 0x000000000000791b */ /* 0x003fe20003800000 */
.L_x_571:
[----:B------:R-:W-:Y:S05]  /*17f10*/  BSYNC B1 ;  /* 0x0000000000017941 */ /* 0x000fea0003800000 */
.L_x_570:
[----:B------:R-:W-:Y:S05]  /*17f20*/  BRA `(.L_x_572) ;  /* 0xffffffa800147947 */ /* 0x000fea000383ffff */
.L_x_422:
[----:B------:R-:W-:Y:S01]  /*17f30*/  BSSY B1, `(.L_x_573) ;  /* 0x0000006000017945 */ /* 0x000fe20003800000 */
[----:B------:R-:W-:-:S07]  /*17f40*/  IMAD.MOV.U32 R15, RZ, RZ, -0x1 ;  /* 0xffffffffff0f7424 */ /* 0x000fce00078e00ff */
[----:B0-----:R-:W-:Y:S05]  /*17f50*/  WARPSYNC.COLLECTIVE R15, `(.L_x_574) ;  /* 0x000000000f0c7348 */ /* 0x001fea0003c00000 */
[----:B------:R-:W-:Y:S02]  /*17f60*/  ELECT P6, UR62, PT ;  /* 0x00000000003e782f */ /* 0x000fe400038c0000 */
[----:B------:R-:W-:Y:S01]  /*17f70*/  MOV R14, UR62 ;  /* 0x0000003e000e7c02 */ /* 0x000fe20008000f00 */
[----:B0-----:R-:W-:Y:S10]  /*17f80*/  ENDCOLLECTIVE ;  /* 0x000000000000791b */ /* 0x001ff40003800000 */
.L_x_574:
[----:B------:R-:W-:Y:S05]  /*17f90*/  BSYNC B1 ;  /* 0x0000000000017941 */ /* 0x000fea0003800000 */
.L_x_573:
[----:B------:R-:W-:Y:S05]  /*17fa0*/  BRA `(.L_x_421) ;  /* 0xffffffa8000c7947 */ /* 0x000fea000383ffff */
.L_x_424:
[----:B0-----:R0:W1:Y:S02]  /*17fb0*/  SYNCS.PHASECHK.TRANS64.TRYWAIT P0, [R6+URZ+0x19c20], R7 ;  /* 0x019c2007060075a7 */ /* 0x001064000800017f */
[----:B-1----:R-:W-:Y:S05]  /*17fc0*/  @!P0 NANOSLEEP.SYNCS 0x989680 ;  /* 0x009896800000895d */ /* 0x002fea0003900000 */
[----:B------:R-:W1:Y:S02]  /*17fd0*/  @!P0 SYNCS.PHASECHK.TRANS64 P0, [R6+URZ+0x19c20], R7 ;  /* 0x019c2007060085a7 */ /* 0x000e64000800007f */
[----:B-1----:R-:W-:Y:S05]  /*17fe0*/  @!P0 BRA `(.L_x_424) ;  /* 0xfffffffc00f08947 */ /* 0x002fea000383ffff */
[----:B------:R-:W-:Y:S05]  /*17ff0*/  BRA `(.L_x_575) ;  /* 0xffffffa800287947 */ /* 0x000fea000383ffff */
.L_x_428:
[----:B-1----:R1:W2:Y:S02]  /*18000*/  SYNCS.PHASECHK.TRANS64.TRYWAIT P0, [R10+URZ+0x19ca0], R12 ;  /* 0x019ca00c0a0075a7 */ /* 0x0022a4000800017f */
[----:B--2---:R-:W-:Y:S05]  /*18010*/  @!P0 NANOSLEEP.SYNCS 0x989680 ;  /* 0x009896800000895d */ /* 0x004fea0003900000 */
[----:B------:R-:W2:Y:S02]  /*18020*/  @!P0 SYNCS.PHASECHK.TRANS64 P0, [R10+URZ+0x19ca0], R12 ;  /* 0x019ca00c0a0085a7 */ /* 0x000ea4000800007f */
[----:B--2---:R-:W-:Y:S05]  /*18030*/  @!P0 BRA `(.L_x_428) ;  /* 0xfffffffc00f08947 */ /* 0x004fea000383ffff */
[----:B------:R-:W-:Y:S05]  /*18040*/  BRA `(.L_x_576) ;  /* 0xffffffa800407947 */ /* 0x000fea000383ffff */
.L_x_435:
[----:B0-----:R0:W2:Y:S02]  /*18050*/  SYNCS.PHASECHK.TRANS64.TRYWAIT P0, [R10+URZ+0x19cc0], R12 ;  /* 0x019cc00c0a0075a7 */ /* 0x0010a4000800017f */
[----:B--2---:R-:W-:Y:S05]  /*18060*/  @!P0 NANOSLEEP.SYNCS 0x989680 ;  /* 0x009896800000895d */ /* 0x004fea0003900000 */
[----:B------:R-:W2:Y:S02]  /*18070*/  @!P0 SYNCS.PHASECHK.TRANS64 P0, [R10+URZ+0x19cc0], R12 ;  /* 0x019cc00c0a0085a7 */ /* 0x000ea4000800007f */
[----:B--2---:R-:W-:Y:S05]  /*18080*/  @!P0 BRA `(.L_x_435) ;  /* 0xfffffffc00f08947 */ /* 0x004fea000383ffff */
[----:B------:R-:W-:Y:S05]  /*18090*/  BRA `(.L_x_577) ;  /* 0xffffffac003c7947 */ /* 0x000fea000383ffff */
.L_x_444:
[----:B-1----:R1:W2:Y:S02]  /*180a0*/  SYNCS.PHASECHK.TRANS64.TRYWAIT P1, [R10+URZ+0x19ca0], R9 ;  /* 0x019ca0090a0075a7 */ /* 0x0022a4000802017f */
[----:B--2---:R-:W-:Y:S05]  /*180b0*/  @!P1 NANOSLEEP.SYNCS 0x989680 ;  /* 0x009896800000995d */ /* 0x004fea0003900000 */
[----:B------:R-:W2:Y:S02]  /*180c0*/  @!P1 SYNCS.PHASECHK.TRANS64 P1, [R10+URZ+0x19ca0], R9 ;  /* 0x019ca0090a0095a7 */ /* 0x000ea4000802007f */
[----:B--2---:R-:W-:Y:S05]  /*180d0*/  @!P1 BRA `(.L_x_444) ;  /* 0xfffffffc00f09947 */ /* 0x004fea000383ffff */
[----:B------:R-:W-:Y:S05]  /*180e0*/  BRA `(.L_x_578) ;  /* 0xffffffb000707947 */ /* 0x000fea000383ffff */
.L_x_451:
[----:B0-----:R0:W2:Y:S02]  /*180f0*/  SYNCS.PHASECHK.TRANS64.TRYWAIT P1, [R10+URZ+0x19cc0], R9 ;  /* 0x019cc0090a0075a7 */ /* 0x0010a4000802017f */
[----:B--2---:R-:W-:Y:S05]  /*18100*/  @!P1 NANOSLEEP.SYNCS 0x989680 ;  /* 0x009896800000995d */ /* 0x004fea0003900000 */
[----:B------:R-:W2:Y:S02]  /*18110*/  @!P1 SYNCS.PHASECHK.TRANS64 P1, [R10+URZ+0x19cc0], R9 ;  /* 0x019cc0090a0095a7 */ /* 0x000ea4000802007f */
[----:B--2---:R-:W-:Y:S05]  /*18120*/  @!P1 BRA `(.L_x_451) ;  /* 0xfffffffc00f09947 */ /* 0x004fea000383ffff */
[----:B------:R-:W-:Y:S05]  /*18130*/  BRA `(.L_x_579) ;  /* 0xffffffb400687947 */ /* 0x000fea000383ffff */
.L_x_468:
        /* <DEDUP_REMOVED lines=11> */
.L_x_581:
[----:B------:R-:W-:Y:S05]  /*181f0*/  BSYNC B0 ;  /* 0x0000000000007941 */ /* 0x000fea0003800000 */
.L_x_580:
[----:B------:R-:W-:Y:S05]  /*18200*/  BRA `(.L_x_582) ;  /* 0xffffffc4004c7947 */ /* 0x000fea000383ffff */
.L_x_470:
[----:B------:R-:W-:Y:S01]  /*18210*/  BSSY B0, `(.L_x_583) ;  /* 0x0000006000007945 */ /* 0x000fe20003800000 */
[----:B------:R-:W-:-:S07]  /*18220*/  IMAD.MOV.U32 R15, RZ, RZ, -0x1 ;  /* 0xffffffffff0f7424 */ /* 0x000fce00078e00ff */
[----:B0-----:R-:W-:Y:S05]  /*18230*/  WARPSYNC.COLLECTIVE R15, `(.L_x_584) ;  /* 0x000000000f0c7348 */ /* 0x001fea0003c00000 */
[----:B------:R-:W-:Y:S02]  /*18240*/  ELECT P6, UR62, PT ;  /* 0x00000000003e782f */ /* 0x000fe400038c0000 */
[----:B------:R-:W-:Y:S01]  /*18250*/  MOV R14, UR62 ;  /* 0x0000003e000e7c02 */ /* 0x000fe20008000f00 */
[----:B0-----:R-:W-:Y:S10]  /*18260*/  ENDCOLLECTIVE ;  /* 0x000000000000791b */ /* 0x001ff40003800000 */
.L_x_584:
[----:B------:R-:W-:Y:S05]  /*18270*/  BSYNC B0 ;  /* 0x0000000000007941 */ /* 0x000fea0003800000 */
.L_x_583:
[----:B------:R-:W-:Y:S05]  /*18280*/  BRA `(.L_x_585) ;  /* 0xffffffc400447947 */ /* 0x000fea000383ffff */
.L_x_473:
[----:B0-----:R0:W1:Y:S02]  /*18290*/  SYNCS.PHASECHK.TRANS64.TRYWAIT P2, [R5+URZ+0x19c80], R4 ;  /* 0x019c8004050075a7 */ /* 0x001064000804017f */
[----:B-1----:R-:W-:Y:S05]  /*182a0*/  @!P2 NANOSLEEP.SYNCS 0x989680 ;  /* 0x009896800000a95d */ /* 0x002fea0003900000 */
[----:B------:R-:W1:Y:S02]  /*182b0*/  @!P2 SYNCS.PHASECHK.TRANS64 P2, [R5+URZ+0x19c80], R4 ;  /* 0x019c80040500a5a7 */ /* 0x000e64000804007f */
[----:B-1----:R-:W-:Y:S05]  /*182c0*/  @!P2 BRA `(.L_x_473) ;  /* 0xfffffffc00f0a947 */ /* 0x002fea000383ffff */
[----:B------:R-:W-:Y:S05]  /*182d0*/  BRA `(.L_x_586) ;  /* 0xffffffc400b47947 */ /* 0x000fea000383ffff */
.L_x_475:
[----:B-1----:R1:W2:Y:S02]  /*182e0*/  SYNCS.PHASECHK.TRANS64.TRYWAIT P2, [R5+URZ+0x19c40], R4 ;  /* 0x019c4004050075a7 */ /* 0x0022a4000804017f */
[----:B--2---:R-:W-:Y:S05]  /*182f0*/  @!P2 NANOSLEEP.SYNCS 0x989680 ;  /* 0x009896800000a95d */ /* 0x004fea0003900000 */
[----:B------:R-:W2:Y:S02]  /*18300*/  @!P2 SYNCS.PHASECHK.TRANS64 P2, [R5+URZ+0x19c40], R4 ;  /* 0x019c40040500a5a7 */ /* 0x000ea4000804007f */
[----:B--2---:R-:W-:Y:S05]  /*18310*/  @!P2 BRA `(.L_x_475) ;  /* 0xfffffffc00f0a947 */ /* 0x004fea000383ffff */
[----:B------:R-:W-:Y:S05]  /*18320*/  BRA `(.L_x_587) ;  /* 0xffffffc800387947 */ /* 0x000fea000383ffff */
.L_x_478:
[----:B0-----:R-:W0:Y:S01]  /*18330*/  S2R R5, SR_CgaCtaId ;  /* 0x0000000000057919 */ /* 0x001e220000008800 */
[----:B------:R-:W-:-:S04]  /*18340*/  MOV R4, 0x400 ;  /* 0x0000040000047802 */ /* 0x000fc80000000f00 */
[----:B0-----:R-:W-:-:S04]  /*18350*/  LEA R4, R5, R4, 0x18 ;  /* 0x0000000405047211 */ /* 0x001fc800078ec0ff */
[----:B------:R0:W1:Y:S03]  /*18360*/  SYNCS.PHASECHK.TRANS64.TRYWAIT P0, [R4+URZ+0x19c20], R3 ;  /* 0x019c2003040075a7 */ /* 0x000066000800017f */
[----:B-1----:R-:W-:Y:S05]  /*18370*/  @!P0 NANOSLEEP.SYNCS 0x989680 ;  /* 0x009896800000895d */ /* 0x002fea0003900000 */
[----:B------:R-:W1:Y:S02]  /*18380*/  @!P0 SYNCS.PHASECHK.TRANS64 P0, [R4+URZ+0x19c20], R3 ;  /* 0x019c2003040085a7 */ /* 0x000e64000800007f */
[----:B-1----:R-:W-:Y:S05]  /*18390*/  @!P0 BRA `(.L_x_478) ;  /* 0xfffffffc00e48947 */ /* 0x002fea000383ffff */
[----:B------:R-:W-:Y:S05]  /*183a0*/  BRA `(.L_x_588) ;  /* 0xffffffcc006c7947 */ /* 0x000fea000383ffff */
.L_x_484:
[----:B0-----:R0:W1:Y:S02]  /*183b0*/  SYNCS.PHASECHK.TRANS64.TRYWAIT P0, [R3+URZ+0x19c80], R4 ;  /* 0x019c8004030075a7 */ /* 0x001064000800017f */
[----:B-1----:R-:W-:Y:S05]  /*183c0*/  @!P0 NANOSLEEP.SYNCS 0x989680 ;  /* 0x009896800000895d */ /* 0x002fea0003900000 */
[----:B------:R-:W1:Y:S02]  /*183d0*/  @!P0 SYNCS.PHASECHK.TRANS64 P0, [R3+URZ+0x19c80], R4 ;  /* 0x019c8004030085a7 */ /* 0x000e64000800007f */
[----:B-1----:R-:W-:Y:S05]  /*183e0*/  @!P0 BRA `(.L_x_484) ;  /* 0xfffffffc00f08947 */ /* 0x002fea000383ffff */
[----:B------:R-:W-:Y:S05]  /*183f0*/  BRA `(.L_x_589) ;  /* 0xffffffd000147947 */ /* 0x000fea000383ffff */
.L_x_491:
[----:B-1----:R1:W2:Y:S02]  /*18400*/  SYNCS.PHASECHK.TRANS64.TRYWAIT P0, [R3+URZ+0x19c40], R4 ;  /* 0x019c4004030075a7 */ /* 0x0022a4000800017f */
[----:B--2---:R-:W-:Y:S05]  /*18410*/  @!P0 NANOSLEEP.SYNCS 0x989680 ;  /* 0x009896800000895d */ /* 0x004fea0003900000 */
[----:B------:R-:W2:Y:S02]  /*18420*/  @!P0 SYNCS.PHASECHK.TRANS64 P0, [R3+URZ+0x19c40], R4 ;  /* 0x019c4004030085a7 */ /* 0x000ea4000800007f */
[----:B--2---:R-:W-:Y:S05]  /*18430*/  @!P0 BRA `(.L_x_491) ;  /* 0xfffffffc00f08947 */ /* 0x004fea000383ffff */
[----:B------:R-:W-:Y:S05]  /*18440*/  BRA `(.L_x_590) ;  /* 0xffffffd400187947 */ /* 0x000fea000383ffff */
.L_x_499:
[----:B0-----:R0:W1:Y:S02]  /*18450*/  SYNCS.PHASECHK.TRANS64.TRYWAIT P2, [R13+URZ+0x19c70], R4 ;  /* 0x019c70040d0075a7 */ /* 0x001064000804017f */
[----:B-1----:R-:W-:Y:S05]  /*18460*/  @!P2 NANOSLEEP.SYNCS 0x989680 ;  /* 0x009896800000a95d */ /* 0x002fea0003900000 */
[----:B------:R-:W1:Y:S02]  /*18470*/  @!P2 SYNCS.PHASECHK.TRANS64 P2, [R13+URZ+0x19c70], R4 ;  /* 0x019c70040d00a5a7 */ /* 0x000e64000804007f */
[----:B-1----:R-:W-:Y:S05]  /*18480*/  @!P2 BRA `(.L_x_499) ;  /* 0xfffffffc00f0a947 */ /* 0x002fea000383ffff */
[----:B------:R-:W-:Y:S05]  /*18490*/  BRA `(.L_x_591) ;  /* 0xffffffd800387947 */ /* 0x000fea000383ffff */
.L_x_501:
[----:B0-----:R0:W1:Y:S02]  /*184a0*/  SYNCS.PHASECHK.TRANS64.TRYWAIT P2, [R13+URZ+0x19c60], R4 ;  /* 0x019c60040d0075a7 */ /* 0x001064000804017f */
[----:B-1----:R-:W-:Y:S05]  /*184b0*/  @!P2 NANOSLEEP.SYNCS 0x989680 ;  /* 0x009896800000a95d */ /* 0x002fea0003900000 */
[----:B------:R-:W1:Y:S02]  /*184c0*/  @!P2 SYNCS.PHASECHK.TRANS64 P2, [R13+URZ+0x19c60], R4 ;  /* 0x019c60040d00a5a7 */ /* 0x000e64000804007f */
[----:B-1----:R-:W-:Y:S05]  /*184d0*/  @!P2 BRA `(.L_x_501) ;  /* 0xfffffffc00f0a947 */ /* 0x002fea000383ffff */
[----:B------:R-:W-:Y:S05]  /*184e0*/  BRA `(.L_x_592) ;  /* 0xffffffd800407947 */ /* 0x000fea000383ffff */
.L_x_508:
[----:B0-----:R0:W1:Y:S02]  /*184f0*/  SYNCS.PHASECHK.TRANS64.TRYWAIT P0, [R3+URZ+0x19c70], R0 ;  /* 0x019c7000030075a7 */ /* 0x001064000800017f */
[----:B-1----:R-:W-:Y:S05]  /*18500*/  @!P0 NANOSLEEP.SYNCS 0x989680 ;  /* 0x009896800000895d */ /* 0x002fea0003900000 */
[----:B------:R-:W1:Y:S02]  /*18510*/  @!P0 SYNCS.PHASECHK.TRANS64 P0, [R3+URZ+0x19c70], R0 ;  /* 0x019c7000030085a7 */ /* 0x000e64000800007f */
[----:B-1----:R-:W-:Y:S05]  /*18520*/  @!P0 BRA `(.L_x_508) ;  /* 0xfffffffc00f08947 */ /* 0x002fea000383ffff */
[----:B------:R-:W-:Y:S05]  /*18530*/  BRA `(.L_x_593) ;  /* 0xffffffdc00a47947 */ /* 0x000fea000383ffff */
.L_x_510:
[----:B0-----:R0:W1:Y:S02]  /*18540*/  SYNCS.PHASECHK.TRANS64.TRYWAIT P0, [R3+URZ+0x19c60], R0 ;  /* 0x019c6000030075a7 */ /* 0x001064000800017f */
[----:B-1----:R-:W-:Y:S05]  /*18550*/  @!P0 NANOSLEEP.SYNCS 0x989680 ;  /* 0x009896800000895d */ /* 0x002fea0003900000 */
[----:B------:R-:W1:Y:S02]  /*18560*/  @!P0 SYNCS.PHASECHK.TRANS64 P0, [R3+URZ+0x19c60], R0 ;  /* 0x019c6000030085a7 */ /* 0x000e64000800007f */
[----:B-1----:R-:W-:Y:S05]  /*18570*/  @!P0 BRA `(.L_x_510) ;  /* 0xfffffffc00f08947 */ /* 0x002fea000383ffff */
[----:B------:R-:W-:Y:S05]  /*18580*/  BRA `(.L_x_594) ;  /* 0xffffffdc00a87947 */ /* 0x000fea000383ffff */
.L_x_514:
[----:B------:R-:W-:Y:S01]  /*18590*/  BSSY B0, `(.L_x_595) ;  /* 0x0000008000007945 */ /* 0x000fe20003800000 */
[----:B------:R-:W-:Y:S02]  /*185a0*/  IMAD.MOV.U32 R13, RZ, RZ, R16 ;  /* 0x000000ffff0d7224 */ /* 0x000fe400078e0010 */
[----:B------:R-:W-:Y:S02]  /*185b0*/  IMAD.MOV.U32 R12, RZ, RZ, RZ ;  /* 0x000000ffff0c7224 */ /* 0x000fe400078e00ff */
[----:B------:R-:W-:Y:S02]  /*185c0*/  IMAD.MOV.U32 R11, RZ, RZ, 0x1f ;  /* 0x0000001fff0b7424 */ /* 0x000fe400078e00ff */
[----:B------:R-:W-:-:S07]  /*185d0*/  IMAD.MOV.U32 R15, RZ, RZ, -0x1 ;  /* 0xffffffffff0f7424 */ /* 0x000fce00078e00ff */
[----:B------:R-:W-:Y:S05]  /*185e0*/  WARPSYNC.COLLECTIVE R15, `(.L_x_596) ;  /* 0x000000000f087348 */ /* 0x000fea0003c00000 */
[----:B------:R0:W1:Y:S02]  /*185f0*/  SHFL.IDX P6, R14, R13, R12, R11 ;  /* 0x0000000c0d0e7389 */ /* 0x00006400000c000b */
[----:B01----:R-:W-:Y:S01]  /*18600*/  ENDCOLLECTIVE ;  /* 0x000000000000791b */ /* 0x003fe20003800000 */
.L_x_596:
[----:B------:R-:W-:Y:S05]  /*18610*/  BSYNC B0 ;  /* 0x0000000000007941 */ /* 0x000fea0003800000 */
.L_x_595:
[----:B------:R-:W-:Y:S02]  /*18620*/  IMAD.MOV.U32 R13, RZ, RZ, R16 ;  /* 0x000000ffff0d7224 */ /* 0x000fe400078e0010 */
[----:B------:R-:W-:Y:S02]  /*18630*/  IMAD.MOV.U32 R12, RZ, RZ, 0x1 ;  /* 0x00000001ff0c7424 */ /* 0x000fe400078e00ff */
[----:B------:R-:W-:Y:S02]  /*18640*/  IMAD.MOV.U32 R11, RZ, RZ, 0x1f ;  /* 0x0000001fff0b7424 */ /* 0x000fe400078e00ff */
[----:B------:R-:W-:Y:S02]  /*18650*/  IMAD.MOV.U32 R15, RZ, RZ, -0x1 ;  /* 0xffffffffff0f7424 */ /* 0x000fe400078e00ff */
[----:B------:R-:W-:Y:S02]  /*18660*/  IMAD.IADD R5, R19, 0x1, R8 ;  /* 0x0000000113057824 */ /* 0x000fe400078e0208 */
[----:B------:R-:W-:-:S07]  /*18670*/  IMAD.MOV.U32 R0, RZ, RZ, R14 ;  /* 0x000000ffff007224 */ /* 0x000fce00078e000e */
[----:B------:R-:W-:Y:S05]  /*18680*/  WARPSYNC.COLLECTIVE R15, `(.L_x_597) ;  /* 0x000000000f087348 */ /* 0x000fea0003c00000 */
[----:B------:R0:W1:Y:S02]  /*18690*/  SHFL.IDX P6, R14, R13, R12, R11 ;  /* 0x0000000c0d0e7389 */ /* 0x00006400000c000b */
[----:B01----:R-:W-:Y:S01]  /*186a0*/  ENDCOLLECTIVE ;  /* 0x000000000000791b */ /* 0x003fe20003800000 */
.L_x_597:
[----:B------:R-:W-:Y:S02]  /*186b0*/  ULDC UR4, c[0x0][0xc14] ;  /* 0x0003050000047ab9 */ /* 0x000fe40000000800 */
[----:B------:R-:W-:-:S13]  /*186c0*/  ISETP.GE.OR P1, PT, R5, UR4, !P0 ;  /* 0x0000000405007c0c */ /* 0x000fda000c726670 */
[----:B------:R-:W0:Y:S01]  /*186d0*/  @!P1 LDC.64 R2, c[0x0][0xc58] ;  /* 0x00031600ff029b82 */ /* 0x000e220000000a00 */
[----:B------:R-:W-:Y:S02]  /*186e0*/  IMAD.MOV.U32 R11, RZ, RZ, RZ ;  /* 0x000000ffff0b7224 */ /* 0x000fe400078e00ff */
[----:B------:R-:W-:Y:S02]  /*186f0*/  IMAD.MOV.U32 R4, RZ, RZ, R14 ;  /* 0x000000ffff047224 */ /* 0x000fe400078e000e */
[----:B0-----:R-:W-:-:S06]  /*18700*/  @!P1 IMAD.WIDE R2, R5, 0x4, R2 ;  /* 0x0000000405029825 */ /* 0x001fcc00078e0202 */
[----:B------:R-:W2:Y:S01]  /*18710*/  @!P1 LDG.E R2, desc[UR40][R2.64] ;  /* 0x0000002802029981 */ /* 0x000ea2000c1e1900 */
[----:B------:R-:W-:Y:S01]  /*18720*/  IMAD.MOV.U32 R5, RZ, RZ, RZ ;  /* 0x000000ffff057224 */ /* 0x000fe200078e00ff */
[C---:B------:R-:W-:Y:S02]  /*18730*/  ISETP.GE.U32.AND P2, PT, R8.reuse, 0x2, PT ;  /* 0x000000020800780c */ /* 0x040fe40003f46070 */
[C---:B------:R-:W-:Y:S02]  /*18740*/  ISETP.GE.U32.AND P3, PT, R8.reuse, 0x4, PT ;  /* 0x000000040800780c */ /* 0x040fe40003f66070 */
[C---:B------:R-:W-:Y:S02]  /*18750*/  ISETP.GE.U32.AND P4, PT, R8.reuse, 0x8, PT ;  /* 0x000000080800780c */ /* 0x040fe40003f86070 */
[C---:B------:R-:W-:Y:S01]  /*18760*/  ISETP.GE.U32.AND P5, PT, R8.reuse, 0x10, PT ;  /* 0x000000100800780c */ /* 0x040fe20003fa6070 */
[----:B--2---:R-:W-:Y:S01]  /*18770*/  @!P1 IMAD.MOV.U32 R5, RZ, RZ, R2 ;  /* 0x000000ffff059224 */ /* 0x004fe200078e0002 */
[----:B------:R-:W-:-:S03]  /*18780*/  ISETP.NE.AND P1, PT, R8, RZ, PT ;  /* 0x000000ff0800720c */ /* 0x000fc60003f25270 */
[----:B------:R-:W-:-:S10]  /*18790*/  IMAD.MOV.U32 R13, RZ, RZ, R5 ;  /* 0x000000ffff0d7224 */ /* 0x000fd400078e0005 */
[----:B------:R-:W-:Y:S05]  /*187a0*/  WARPSYNC.COLLECTIVE R15, `(.L_x_598) ;  /* 0x000000000f087348 */ /* 0x000fea0003c00000 */
[----:B------:R0:W1:Y:S02]  /*187b0*/  SHFL.UP P6, R14, R13, R12, R11 ;  /* 0x0400000c0d0e7389 */ /* 0x00006400000c000b */
[----:B01----:R-:W-:Y:S01]  /*187c0*/  ENDCOLLECTIVE ;  /* 0x000000000000791b */ /* 0x003fe20003800000 */
.L_x_598:
[----:B------:R-:W-:Y:S01]  /*187d0*/  IMAD.MOV.U32 R12, RZ, RZ, 0x2 ;  /* 0x00000002ff0c7424 */ /* 0x000fe200078e00ff */
[----:B------:R-:W-:-:S05]  /*187e0*/  SEL R6, R14, RZ, P1 ;  /* 0x000000ff0e067207 */ /* 0x000fca0000800000 */
[----:B------:R-:W-:-:S04]  /*187f0*/  IMAD.IADD R6, R5, 0x1, R6 ;  /* 0x0000000105067824 */ /* 0x000fc800078e0206 */
[----:B------:R-:W-:-:S07]  /*18800*/  IMAD.MOV.U32 R13, RZ, RZ, R6 ;  /* 0x000000ffff0d7224 */ /* 0x000fce00078e0006 */
[----:B------:R-:W-:Y:S05]  /*18810*/  WARPSYNC.COLLECTIVE R15, `(.L_x_599) ;  /* 0x000000000f087348 */ /* 0x000fea0003c00000 */
[----:B------:R0:W1:Y:S02]  /*18820*/  SHFL.UP P6, R14, R13, R12, R11 ;  /* 0x0400000c0d0e7389 */ /* 0x00006400000c000b */
[----:B01----:R-:W-:Y:S01]  /*18830*/  ENDCOLLECTIVE ;  /* 0x000000000000791b */ /* 0x003fe20003800000 */
.L_x_599:
[----:B------:R-:W-:Y:S01]  /*18840*/  IMAD.MOV.U32 R12, RZ, RZ, 0x4 ;  /* 0x00000004ff0c7424 */ /* 0x000fe200078e00ff */
[----:B------:R-:W-:-:S05]  /*18850*/  SEL R7, R14, RZ, P2 ;  /* 0x000000ff0e077207 */ /* 0x000fca0001000000 */
[----:B------:R-:W-:-:S04]  /*18860*/  IMAD.IADD R7, R6, 0x1, R7 ;  /* 0x0000000106077824 */ /* 0x000fc800078e0207 */
[----:B------:R-:W-:-:S07]  /*18870*/  IMAD.MOV.U32 R13, RZ, RZ, R7 ;  /* 0x000000ffff0d7224 */ /* 0x000fce00078e0007 */
[----:B------:R-:W-:Y:S05]  /*18880*/  WARPSYNC.COLLECTIVE R15, `(.L_x_600) ;  /* 0x000000000f087348 */ /* 0x000fea0003c00000 */
[----:B------:R0:W1:Y:S02]  /*18890*/  SHFL.UP P6, R14, R13, R12, R11 ;  /* 0x0400000c0d0e7389 */ /* 0x00006400000c000b */
[----:B01----:R-:W-:Y:S01]  /*188a0*/  ENDCOLLECTIVE ;  /* 0x000000000000791b */ /* 0x003fe20003800000 */
.L_x_600:
[----:B------:R-:W-:Y:S01]  /*188b0*/  IMAD.MOV.U32 R12, RZ, RZ, 0x8 ;  /* 0x00000008ff0c7424 */ /* 0x000fe200078e00ff */
[----:B------:R-:W-:-:S05]  /*188c0*/  SEL R2, R14, RZ, P3 ;  /* 0x000000ff0e027207 */ /* 0x000fca0001800000 */
[----:B------:R-:W-:-:S04]  /*188d0*/  IMAD.IADD R2, R7, 0x1, R2 ;  /* 0x0000000107027824 */ /* 0x000fc800078e0202 */
[----:B------:R-:W-:-:S07]  /*188e0*/  IMAD.MOV.U32 R13, RZ, RZ, R2 ;  /* 0x000000ffff0d7224 */ /* 0x000fce00078e0002 */
[----:B------:R-:W-:Y:S05]  /*188f0*/  WARPSYNC.COLLECTIVE R15, `(.L_x_601) ;  /* 0x000000000f087348 */ /* 0x000fea0003c00000 */
[----:B------:R0:W1:Y:S02]  /*18900*/  SHFL.UP P6, R14, R13, R12, R11 ;  /* 0x0400000c0d0e7389 */ /* 0x00006400000c000b */
[----:B01----:R-:W-:Y:S01]  /*18910*/  ENDCOLLECTIVE ;  /* 0x000000000000791b */ /* 0x003fe20003800000 */
.L_x_601:
[----:B------:R-:W-:Y:S01]  /*18920*/  IMAD.MOV.U32 R12, RZ, RZ, 0x10 ;  /* 0x00000010ff0c7424 */ /* 0x000fe200078e00ff */
[----:B------:R-:W-:-:S05]  /*18930*/  SEL R3, R14, RZ, P4 ;  /* 0x000000ff0e037207 */ /* 0x000fca0002000000 */
[----:B------:R-:W-:-:S04]  /*18940*/  IMAD.IADD R3, R2, 0x1, R3 ;  /* 0x0000000102037824 */ /* 0x000fc800078e0203 */
[----:B------:R-:W-:-:S07]  /*18950*/  IMAD.MOV.U32 R13, RZ, RZ, R3 ;  /* 0x000000ffff0d7224 */ /* 0x000fce00078e0003 */
[----:B------:R-:W-:Y:S05]  /*18960*/  WARPSYNC.COLLECTIVE R15, `(.L_x_602) ;  /* 0x000000000f087348 */ /* 0x000fea0003c00000 */
[----:B------:R0:W1:Y:S02]  /*18970*/  SHFL.UP P6, R14, R13, R12, R11 ;  /* 0x0400000c0d0e7389 */ /* 0x00006400000c000b */
[----:B01----:R-:W-:Y:S01]  /*18980*/  ENDCOLLECTIVE ;  /* 0x000000000000791b */ /* 0x003fe20003800000 */
.L_x_602:
[----:B------:R-:W-:Y:S02]  /*18990*/  IMAD.MOV.U32 R12, RZ, RZ, 0x1f ;  /* 0x0000001fff0c7424 */ /* 0x000fe400078e00ff */
[----:B------:R-:W-:Y:S01]  /*189a0*/  IMAD.MOV.U32 R11, RZ, RZ, 0x1f ;  /* 0x0000001fff0b7424 */ /* 0x000fe200078e00ff */
[----:B------:R-:W-:-:S05]  /*189b0*/  SEL R2, R14, RZ, P5 ;  /* 0x000000ff0e027207 */ /* 0x000fca0002800000 */
[----:B------:R-:W-:-:S04]  /*189c0*/  IMAD.IADD R2, R3, 0x1, R2 ;  /* 0x0000000103027824 */ /* 0x000fc800078e0202 */
[----:B------:R-:W-:-:S07]  /*189d0*/  IMAD.MOV.U32 R13, RZ, RZ, R2 ;  /* 0x000000ffff0d7224 */ /* 0x000fce00078e0002 */
[----:B------:R-:W-:Y:S05]  /*189e0*/  WARPSYNC.COLLECTIVE R15, `(.L_x_603) ;  /* 0x000000000f087348 */ /* 0x000fea0003c00000 */
[----:B------:R0:W1:Y:S02]  /*189f0*/  SHFL.IDX P6, R14, R13, R12, R11 ;  /* 0x0000000c0d0e7389 */ /* 0x00006400000c000b */
[----:B01----:R-:W-:Y:S01]  /*18a00*/  ENDCOLLECTIVE ;  /* 0x000000000000791b */ /* 0x003fe20003800000 */
.L_x_603:
[----:B------:R-:W-:Y:S05]  /*18a10*/  BRA `(.L_x_604) ;  /* 0xffffffe000487947 */ /* 0x000fea000383ffff */
.L_x_519:
[----:B------:R-:W-:Y:S01]  /*18a20*/  BSSY B0, `(.L_x_605) ;  /* 0x0000008000007945 */ /* 0x000fe20003800000 */
[----:B-----5:R-:W-:Y:S02]  /*18a30*/  IMAD.MOV.U32 R13, RZ, RZ, R5 ;  /* 0x000000ffff0d7224 */ /* 0x020fe400078e0005 */
[----:B------:R-:W-:Y:S02]  /*18a40*/  IMAD.MOV.U32 R12, RZ, RZ, 0x1 ;  /* 0x00000001ff0c7424 */ /* 0x000fe400078e00ff */
[----:B------:R-:W-:Y:S02]  /*18a50*/  IMAD.MOV.U32 R11, RZ, RZ, RZ ;  /* 0x000000ffff0b7224 */ /* 0x000fe400078e00ff */
[----:B------:R-:W-:-:S07]  /*18a60*/  IMAD.MOV.U32 R15, RZ, RZ, -0x1 ;  /* 0xffffffffff0f7424 */ /* 0x000fce00078e00ff */
[----:B0-----:R-:W-:Y:S05]  /*18a70*/  WARPSYNC.COLLECTIVE R15, `(.L_x_606) ;  /* 0x000000000f087348 */ /* 0x001fea0003c00000 */
[----:B------:R1:W2:Y:S02]  /*18a80*/  SHFL.UP P6, R14, R13, R12, R11 ;  /* 0x0400000c0d0e7389 */ /* 0x0002a400000c000b */
[----:B012---:R-:W-:Y:S01]  /*18a90*/  ENDCOLLECTIVE ;  /* 0x000000000000791b */ /* 0x007fe20003800000 */
.L_x_606:
[----:B------:R-:W-:Y:S05]  /*18aa0*/  BSYNC B0 ;  /* 0x0000000000007941 */ /* 0x000fea0003800000 */
.L_x_605:
[----:B------:R-:W-:Y:S01]  /*18ab0*/  SEL R14, R14, RZ, P1 ;  /* 0x000000ff0e0e7207 */ /* 0x000fe20000800000 */
[----:B------:R-:W-:Y:S02]  /*18ac0*/  IMAD.MOV.U32 R12, RZ, RZ, 0x2 ;  /* 0x00000002ff0c7424 */ /* 0x000fe400078e00ff */
[----:B------:R-:W-:Y:S02]  /*18ad0*/  IMAD.MOV.U32 R11, RZ, RZ, RZ ;  /* 0x000000ffff0b7224 */ /* 0x000fe400078e00ff */
[----:B------:R-:W-:Y:S02]  /*18ae0*/  IMAD.IADD R13, R5, 0x1, R14 ;  /* 0x00000001050d7824 */ /* 0x000fe400078e020e */
[----:B------:R-:W-:-:S07]  /*18af0*/  IMAD.MOV.U32 R15, RZ, RZ, -0x1 ;  /* 0xffffffffff0f7424 */ /* 0x000fce00078e00ff */
[----:B------:R-:W-:Y:S05]  /*18b00*/  WARPSYNC.COLLECTIVE R15, `(.L_x_607) ;  /* 0x000000000f087348 */ /* 0x000fea0003c00000 */
[----:B------:R0:W1:Y:S02]  /*18b10*/  SHFL.UP P6, R14, R13, R12, R11 ;  /* 0x0400000c0d0e7389 */ /* 0x00006400000c000b */
[----:B01----:R-:W-:Y:S01]  /*18b20*/  ENDCOLLECTIVE ;  /* 0x000000000000791b */ /* 0x003fe20003800000 */
.L_x_607:
[----:B------:R-:W-:Y:S01]  /*18b30*/  IMAD.MOV.U32 R12, RZ, RZ, 0x4 ;  /* 0x00000004ff0c7424 */ /* 0x000fe200078e00ff */
[----:B------:R-:W-:-:S05]  /*18b40*/  SEL R2, R14, RZ, P2 ;  /* 0x000000ff0e027207 */ /* 0x000fca0001000000 */
[----:B------:R-:W-:-:S04]  /*18b50*/  IMAD.IADD R2, R13, 0x1, R2 ;  /* 0x000000010d027824 */ /* 0x000fc800078e0202 */
[----:B------:R-:W-:-:S07]  /*18b60*/  IMAD.MOV.U32 R13, RZ, RZ, R2 ;  /* 0x000000ffff0d7224 */ /* 0x000fce00078e0002 */
[----:B------:R-:W-:Y:S05]  /*18b70*/  WARPSYNC.COLLECTIVE R15, `(.L_x_608) ;  /* 0x000000000f087348 */ /* 0x000fea0003c00000 */
[----:B------:R0:W1:Y:S02]  /*18b80*/  SHFL.UP P6, R14, R13, R12, R11 ;  /* 0x0400000c0d0e7389 */ /* 0x00006400000c000b */
[----:B01----:R-:W-:Y:S01]  /*18b90*/  ENDCOLLECTIVE ;  /* 0x000000000000791b */ /* 0x003fe20003800000 */
.L_x_608:
[----:B------:R-:W-:Y:S01]  /*18ba0*/  IMAD.MOV.U32 R12, RZ, RZ, 0x8 ;  /* 0x00000008ff0c7424 */ /* 0x000fe200078e00ff */
[----:B------:R-:W-:-:S05]  /*18bb0*/  SEL R3, R14, RZ, P3 ;  /* 0x000000ff0e037207 */ /* 0x000fca0001800000 */
[----:B------:R-:W-:-:S04]  /*18bc0*/  IMAD.IADD R3, R2, 0x1, R3 ;  /* 0x0000000102037824 */ /* 0x000fc800078e0203 */
[----:B------:R-:W-:-:S07]  /*18bd0*/  IMAD.MOV.U32 R13, RZ, RZ, R3 ;  /* 0x000000ffff0d7224 */ /* 0x000fce00078e0003 */
[----:B------:R-:W-:Y:S05]  /*18be0*/  WARPSYNC.COLLECTIVE R15, `(.L_x_609) ;  /* 0x000000000f087348 */ /* 0x000fea0003c00000 */
[----:B------:R0:W1:Y:S02]  /*18bf0*/  SHFL.UP P6, R14, R13, R12, R11 ;  /* 0x0400000c0d0e7389 */ /* 0x00006400000c000b */
[----:B01----:R-:W-:Y:S01]  /*18c00*/  ENDCOLLECTIVE ;  /* 0x000000000000791b */ /* 0x003fe20003800000 */
.L_x_609:
[----:B------:R-:W-:Y:S01]  /*18c10*/  IMAD.MOV.U32 R12, RZ, RZ, 0x10 ;  /* 0x00000010ff0c7424 */ /* 0x000fe200078e00ff */
[----:B------:R-:W-:-:S05]  /*18c20*/  SEL R4, R14, RZ, P4 ;  /* 0x000000ff0e047207 */ /* 0x000fca0002000000 */
[----:B------:R-:W-:-:S04]  /*18c30*/  IMAD.IADD R4, R3, 0x1, R4 ;  /* 0x0000000103047824 */ /* 0x000fc800078e0204 */
[----:B------:R-:W-:-:S07]  /*18c40*/  IMAD.MOV.U32 R13, RZ, RZ, R4 ;  /* 0x000000ffff0d7224 */ /* 0x000fce00078e0004 */
[----:B------:R-:W-:Y:S05]  /*18c50*/  WARPSYNC.COLLECTIVE R15, `(.L_x_610) ;  /* 0x000000000f087348 */ /* 0x000fea0003c00000 */
[----:B------:R0:W1:Y:S02]  /*18c60*/  SHFL.UP P6, R14, R13, R12, R11 ;  /* 0x0400000c0d0e7389 */ /* 0x00006400000c000b */
[----:B01----:R-:W-:Y:S01]  /*18c70*/  ENDCOLLECTIVE ;  /* 0x000000000000791b */ /* 0x003fe20003800000 */
.L_x_610:
        /* <DEDUP_REMOVED lines=8> */
.L_x_611:
[----:B------:R-:W-:Y:S05]  /*18d00*/  BRA `(.L_x_612) ;  /* 0xffffffe000287947 */ /* 0x000fea000383ffff */
.L_x_521:
[----:B------:R-:W-:Y:S01]  /*18d10*/  BSSY B0, `(.L_x_613) ;  /* 0x0000006000007945 */ /* 0x000fe20003800000 */
[----:B------:R-:W-:Y:S01]  /*18d20*/  PLOP3.LUT P6, PT, P6, PT, PT, 0x8, 0x0 ;  /* 0x000000000000781c */ /* 0x000fe200037ce170 */
[----:B------:R-:W-:-:S12]  /*18d30*/  IMAD.MOV.U32 R15, RZ, RZ, -0x1 ;  /* 0xffffffffff0f7424 */ /* 0x000fd800078e00ff */
[----:B0-----:R-:W-:Y:S05]  /*18d40*/  WARPSYNC.COLLECTIVE R15, `(.L_x_614) ;  /* 0x000000000f087348 */ /* 0x001fea0003c00000 */
[----:B------:R-:W-:Y:S01]  /*18d50*/  VOTE.ANY R14, PT, P6 ;  /* 0x00000000000e7806 */ /* 0x000fe200030e0100 */
[----:B0-----:R-:W-:Y:S06]  /*18d60*/  ENDCOLLECTIVE ;  /* 0x000000000000791b */ /* 0x001fec0003800000 */
.L_x_614:
[----:B------:R-:W-:Y:S05]  /*18d70*/  BSYNC B0 ;  /* 0x0000000000007941 */ /* 0x000fea0003800000 */
.L_x_613:
[----:B------:R-:W-:Y:S02]  /*18d80*/  IMAD.MOV.U32 R3, RZ, RZ, R14 ;  /* 0x000000ffff037224 */ /* 0x000fe400078e000e */
[----:B------:R-:W-:Y:S02]  /*18d90*/  IMAD.MOV.U32 R13, RZ, RZ, R5 ;  /* 0x000000ffff0d7224 */ /* 0x000fe400078e0005 */
[----:B------:R-:W0:Y:S01]  /*18da0*/  POPC R4, R3 ;  /* 0x0000000300047309 */ /* 0x000e220000000000 */
[----:B------:R-:W-:Y:S02]  /*18db0*/  IMAD.MOV.U32 R11, RZ, RZ, 0x1f ;  /* 0x0000001fff0b7424 */ /* 0x000fe400078e00ff */
[----:B------:R-:W-:Y:S02]  /*18dc0*/  IMAD.MOV.U32 R15, RZ, RZ, -0x1 ;  /* 0xffffffffff0f7424 */ /* 0x000fe400078e00ff */
[----:B0-----:R-:W-:-:S07]  /*18dd0*/  IMAD.MOV.U32 R12, RZ, RZ, R4 ;  /* 0x000000ffff0c7224 */ /* 0x001fce00078e0004 */
[----:B------:R-:W-:Y:S05]  /*18de0*/  WARPSYNC.COLLECTIVE R15, `(.L_x_615) ;  /* 0x000000000f087348 */ /* 0x000fea0003c00000 */
[----:B------:R0:W1:Y:S02]  /*18df0*/  SHFL.IDX P6, R14, R13, R12, R11 ;  /* 0x0000000c0d0e7389 */ /* 0x00006400000c000b */
[----:B01----:R-:W-:Y:S01]  /*18e00*/  ENDCOLLECTIVE ;  /* 0x000000000000791b */ /* 0x003fe20003800000 */
.L_x_615:
[----:B------:R-:W-:Y:S01]  /*18e10*/  IMAD.MOV.U32 R5, RZ, RZ, R14 ;  /* 0x000000ffff057224 */ /* 0x000fe200078e000e */
[----:B------:R-:W-:Y:S06]  /*18e20*/  BRA `(.L_x_616) ;  /* 0xffffffe000187947 */ /* 0x000fec000383ffff */
.L_x_523:
[----:B------:R-:W-:Y:S01]  /*18e30*/  BSSY B0, `(.L_x_617) ;  /* 0x0000007000007945 */ /* 0x000fe20003800000 */
[----:B------:R-:W-:Y:S02]  /*18e40*/  IMAD.MOV.U32 R13, RZ, RZ, R2 ;  /* 0x000000ffff0d7224 */ /* 0x000fe400078e0002 */
[----:B------:R-:W-:Y:S02]  /*18e50*/  IMAD.MOV.U32 R11, RZ, RZ, 0x1f ;  /* 0x0000001fff0b7424 */ /* 0x000fe400078e00ff */
[----:B------:R-:W-:-:S07]  /*18e60*/  IMAD.MOV.U32 R15, RZ, RZ, -0x1 ;  /* 0xffffffffff0f7424 */ /* 0x000fce00078e00ff */
[----:B012---:R-:W-:Y:S05]  /*18e70*/  WARPSYNC.COLLECTIVE R15, `(.L_x_618) ;  /* 0x000000000f087348 */ /* 0x007fea0003c00000 */
[----:B------:R3:W4:Y:S02]  /*18e80*/  SHFL.IDX P6, R14, R13, R12, R11 ;  /* 0x0000000c0d0e7389 */ /* 0x00072400000c000b */
[----:B01234-:R-:W-:Y:S01]  /*18e90*/  ENDCOLLECTIVE ;  /* 0x000000000000791b */ /* 0x01ffe20003800000 */
.L_x_618:
[----:B------:R-:W-:Y:S05]  /*18ea0*/  BSYNC B0 ;  /* 0x0000000000007941 */ /* 0x000fea0003800000 */
.L_x_617:
[----:B------:R-:W-:Y:S05]  /*18eb0*/  BRA `(.L_x_522) ;  /* 0xffffffe000107947 */ /* 0x000fea000383ffff */
.L_x_527:
[----:B0-----:R0:W2:Y:S02]  /*18ec0*/  SYNCS.PHASECHK.TRANS64.TRYWAIT P0, [R9+URZ+0x19c20], R0 ;  /* 0x019c2000090075a7 */ /* 0x0010a4000800017f */
[----:B--2---:R-:W-:Y:S05]  /*18ed0*/  @!P0 NANOSLEEP.SYNCS 0x989680 ;  /* 0x009896800000895d */ /* 0x004fea0003900000 */
[----:B------:R-:W2:Y:S02]  /*18ee0*/  @!P0 SYNCS.PHASECHK.TRANS64 P0, [R9+URZ+0x19c20], R0 ;  /* 0x019c2000090085a7 */ /* 0x000ea4000800007f */
[----:B--2---:R-:W-:Y:S05]  /*18ef0*/  @!P0 BRA `(.L_x_527) ;  /* 0xfffffffc00f08947 */ /* 0x004fea000383ffff */
[----:B------:R-:W-:Y:S05]  /*18f00*/  BRA `(.L_x_619) ;  /* 0xffffffe000fc7947 */ /* 0x000fea000383ffff */
.L_x_528:
[----:B------:R-:W2:Y:S01]  /*18f10*/  S2R R2, SR_TID.X ;  /* 0x0000000000027919 */ /* 0x000ea20000002100 */
[----:B------:R-:W-:Y:S01]  /*18f20*/  BSSY B0, `(.L_x_620) ;  /* 0x000000a000007945 */ /* 0x000fe20003800000 */
[----:B------:R-:W-:Y:S02]  /*18f30*/  IMAD.MOV.U32 R12, RZ, RZ, RZ ;  /* 0x000000ffff0c7224 */ /* 0x000fe400078e00ff */
[----:B------:R-:W-:Y:S02]  /*18f40*/  IMAD.MOV.U32 R11, RZ, RZ, 0x1f ;  /* 0x0000001fff0b7424 */ /* 0x000fe400078e00ff */
[----:B------:R-:W-:Y:S01]  /*18f50*/  IMAD.MOV.U32 R15, RZ, RZ, -0x1 ;  /* 0xffffffffff0f7424 */ /* 0x000fe200078e00ff */
[----:B--2---:R-:W-:-:S04]  /*18f60*/  SHF.R.U32.HI R2, RZ, 0x5, R2 ;  /* 0x00000005ff027819 */ /* 0x004fc80000011602 */
[----:B------:R-:W-:-:S05]  /*18f70*/  LOP3.LUT R2, R2, 0x3, RZ, 0xc0, !PT ;  /* 0x0000000302027812 */ /* 0x000fca00078ec0ff */
[----:B------:R-:W-:-:S07]  /*18f80*/  IMAD.MOV.U32 R13, RZ, RZ, R2 ;  /* 0x000000ffff0d7224 */ /* 0x000fce00078e0002 */
[----:B01----:R-:W-:Y:S05]  /*18f90*/  WARPSYNC.COLLECTIVE R15, `(.L_x_621) ;  /* 0x000000000f087348 */ /* 0x003fea0003c00000 */
[----:B------:R2:W3:Y:S02]  /*18fa0*/  SHFL.IDX P6, R14, R13, R12, R11 ;  /* 0x0000000c0d0e7389 */ /* 0x0004e400000c000b */
[----:B0123--:R-:W-:Y:S01]  /*18fb0*/  ENDCOLLECTIVE ;  /* 0x000000000000791b */ /* 0x00ffe20003800000 */
.L_x_621:
[----:B------:R-:W-:Y:S05]  /*18fc0*/  BSYNC B0 ;  /* 0x0000000000007941 */ /* 0x000fea0003800000 */
.L_x_620:
[----:B------:R-:W-:Y:S05]  /*18fd0*/  BRA `(.L_x_622) ;  /* 0xffffffe000e47947 */ /* 0x000fea000383ffff */
.L_x_529:
[----:B------:R-:W-:Y:S01]  /*18fe0*/  BSSY B0, `(.L_x_623) ;  /* 0x0000006000007945 */ /* 0x000fe20003800000 */
[----:B------:R-:W-:-:S07]  /*18ff0*/  IMAD.MOV.U32 R15, RZ, RZ, -0x1 ;  /* 0xffffffffff0f7424 */ /* 0x000fce00078e00ff */
[----:B01----:R-:W-:Y:S05]  /*19000*/  WARPSYNC.COLLECTIVE R15, `(.L_x_624) ;  /* 0x000000000f0c7348 */ /* 0x003fea0003c00000 */
[----:B------:R-:W-:Y:S02]  /*19010*/  ELECT P6, UR62, PT ;  /* 0x00000000003e782f */ /* 0x000fe400038c0000 */
[----:B------:R-:W-:Y:S01]  /*19020*/  MOV R14, UR62 ;  /* 0x0000003e000e7c02 */ /* 0x000fe20008000f00 */
[----:B01----:R-:W-:Y:S10]  /*19030*/  ENDCOLLECTIVE ;  /* 0x000000000000791b */ /* 0x003ff40003800000 */
.L_x_624:
[----:B------:R-:W-:Y:S05]  /*19040*/  BSYNC B0 ;  /* 0x0000000000007941 */ /* 0x000fea0003800000 */
.L_x_623:
[----:B------:R-:W-:Y:S05]  /*19050*/  BRA `(.L_x_625) ;  /* 0xffffffe000d87947 */ /* 0x000fea000383ffff */
.L_x_531:
[----:B0-----:R0:W1:Y:S02]  /*19060*/  SYNCS.PHASECHK.TRANS64.TRYWAIT P1, [R7+URZ], R2 ;  /* 0x00000002070075a7 */ /* 0x001064000802017f */
[----:B-1----:R-:W-:Y:S05]  /*19070*/  @!P1 NANOSLEEP.SYNCS 0x989680 ;  /* 0x009896800000995d */ /* 0x002fea0003900000 */
[----:B------:R-:W1:Y:S02]  /*19080*/  @!P1 SYNCS.PHASECHK.TRANS64 P1, [R7+URZ], R2 ;  /* 0x00000002070095a7 */ /* 0x000e64000802007f */
[----:B-1----:R-:W-:Y:S05]  /*19090*/  @!P1 BRA `(.L_x_531) ;  /* 0xfffffffc00f09947 */ /* 0x002fea000383ffff */
[----:B------:R-:W-:Y:S05]  /*190a0*/  BRA `(.L_x_626) ;  /* 0xffffffe4000c7947 */ /* 0x000fea000383ffff */
.L_x_532:
[----:B-1----:R1:W2:Y:S02]  /*190b0*/  SYNCS.PHASECHK.TRANS64.TRYWAIT P1, [R3+URZ], R0 ;  /* 0x00000000030075a7 */ /* 0x0022a4000802017f */
[----:B--2---:R-:W-:Y:S05]  /*190c0*/  @!P1 NANOSLEEP.SYNCS 0x989680 ;  /* 0x009896800000995d */ /* 0x004fea0003900000 */
[----:B------:R-:W2:Y:S02]  /*190d0*/  @!P1 SYNCS.PHASECHK.TRANS64 P1, [R3+URZ], R0 ;  /* 0x00000000030095a7 */ /* 0x000ea4000802007f */
[----:B--2---:R-:W-:Y:S05]  /*190e0*/  @!P1 BRA `(.L_x_532) ;  /* 0xfffffffc00f09947 */ /* 0x004fea000383ffff */
[----:B------:R-:W-:Y:S05]  /*190f0*/  BRA `(.L_x_627) ;  /* 0xffffffe400007947 */ /* 0x000fea000383ffff */
.L_x_534:
[----:B-1----:R1:W2:Y:S02]  /*19100*/  SYNCS.PHASECHK.TRANS64.TRYWAIT P1, [R3+URZ+0x19c60], R2 ;  /* 0x019c6002030075a7 */ /* 0x0022a4000802017f */
[----:B--2---:R-:W-:Y:S05]  /*19110*/  @!P1 NANOSLEEP.SYNCS 0x989680 ;  /* 0x009896800000995d */ /* 0x004fea0003900000 */
[----:B------:R-:W2:Y:S02]  /*19120*/  @!P1 SYNCS.PHASECHK.TRANS64 P1, [R3+URZ+0x19c60], R2 ;  /* 0x019c6002030095a7 */ /* 0x000ea4000802007f */
[----:B--2---:R-:W-:Y:S05]  /*19130*/  @!P1 BRA `(.L_x_534) ;  /* 0xfffffffc00f09947 */ /* 0x004fea000383ffff */
[----:B------:R-:W-:Y:S05]  /*19140*/  BRA `(.L_x_628) ;  /* 0xffffffe400007947 */ /* 0x000fea000383ffff */
.L_x_536:
[----:B--2---:R2:W3:Y:S02]  /*19150*/  SYNCS.PHASECHK.TRANS64.TRYWAIT P1, [R5+URZ+0x19c60], R0 ;  /* 0x019c6000050075a7 */ /* 0x0044e4000802017f */
[----:B---3--:R-:W-:Y:S05]  /*19160*/  @!P1 NANOSLEEP.SYNCS 0x989680 ;  /* 0x009896800000995d */ /* 0x008fea0003900000 */
[----:B------:R-:W3:Y:S02]  /*19170*/  @!P1 SYNCS.PHASECHK.TRANS64 P1, [R5+URZ+0x19c60], R0 ;  /* 0x019c6000050095a7 */ /* 0x000ee4000802007f */
[----:B---3--:R-:W-:Y:S05]  /*19180*/  @!P1 BRA `(.L_x_536) ;  /* 0xfffffffc00f09947 */ /* 0x008fea000383ffff */
[----:B------:R-:W-:Y:S05]  /*19190*/  BRA `(.L_x_629) ;  /* 0xffffffe400007947 */ /* 0x000fea000383ffff */
.L_x_538:
[----:B---3--:R3:W4:Y:S02]  /*191a0*/  SYNCS.PHASECHK.TRANS64.TRYWAIT P0, [R3+URZ+0x19c80], R2 ;  /* 0x019c8002030075a7 */ /* 0x008724000800017f */
[----:B----4-:R-:W-:Y:S05]  /*191b0*/  @!P0 NANOSLEEP.SYNCS 0x989680 ;  /* 0x009896800000895d */ /* 0x010fea0003900000 */
[----:B------:R-:W4:Y:S02]  /*191c0*/  @!P0 SYNCS.PHASECHK.TRANS64 P0, [R3+URZ+0x19c80], R2 ;  /* 0x019c8002030085a7 */ /* 0x000f24000800007f */
[----:B----4-:R-:W-:Y:S05]  /*191d0*/  @!P0 BRA `(.L_x_538) ;  /* 0xfffffffc00f08947 */ /* 0x010fea000383ffff */
[----:B------:R-:W-:Y:S05]  /*191e0*/  BRA `(.L_x_539) ;  /* 0xffffffe000fc7947 */ /* 0x000fea000383ffff */
.L_x_630:
        /* <DEDUP_REMOVED lines=9> */
.L_x_2222:


//--------------------- .text._ZN7cutlass13device_kernelIN5flash11enable_sm90INS1_16FlashAttnFwdSm90INS1_25CollectiveMainloopFwdSm90ILi2EN4cute5tupleIJNS5_1CILi1EEES8_S8_EEENS6_IJNS7_ILi192EEENS7_ILi128EEENS7_ILi96EEEEEELi96ENS_12float_e4m3_tEfNS_4arch4Sm90ELb0ELb1ELb0ELb0ELb0ELb0ELb0ELb1ELb1ELb0ELb0ELb0EEENS1_21CollectiveEpilogueFwdINS6_IJSA_SC_SB_EEES9_NS_10bfloat16_tESG_Li384ELb0ELb0ELb0ELb1EEENS1_30DynamicPersistentTileSchedulerILi384ELi128ELb0ELb0ELb1EEEEEEEEEvNT_6ParamsE --------------------------
	.section	.text._ZN7cutlass13device_kernelIN5flash11enable_sm90INS1_16FlashAttnFwdSm90INS1_25CollectiveMainloopFwdSm90ILi2EN4cute5tupleIJNS5_1CILi1EEES8_S8_EEENS6_IJNS7_ILi192EEENS7_ILi128EEENS7_ILi96EEEEEELi96ENS_12float_e4m3_tEfNS_4arch4Sm90ELb0ELb1ELb0ELb0ELb0ELb0ELb0ELb1ELb1ELb0ELb0ELb0EEENS1_21CollectiveEpilogueFwdINS6_IJSA_SC_SB_EEES9_NS_10bfloat16_tESG_Li384ELb0ELb0ELb0ELb1EEENS1_30DynamicPersistentTileSchedulerILi384ELi128ELb0ELb0ELb1EEEEEEEEEvNT_6ParamsE,"ax",@progbits
	.align	128
.text._ZN7cutlass13device_kernelIN5flash11enable_sm90INS1_16FlashAttnFwdSm90INS1_25CollectiveMainloopFwdSm90ILi2EN4cute5tupleIJNS5_1CILi1EEES8_S8_EEENS6_IJNS7_ILi192EEENS7_ILi128EEENS7_ILi96EEEEEELi96ENS_12float_e4m3_tEfNS_4arch4Sm90ELb0ELb1ELb0ELb0ELb0ELb0ELb0ELb1ELb1ELb0ELb0ELb0EEENS1_21CollectiveEpilogueFwdINS6_IJSA_SC_SB_EEES9_NS_10bfloat16_tESG_Li384ELb0ELb0ELb0ELb1EEENS1_30DynamicPersistentTileSchedulerILi384ELi128ELb0ELb0ELb1EEEEEEEEEvNT_6ParamsE:
        .type           _ZN7cutlass13device_kernelIN5flash11enable_sm90INS1_16FlashAttnFwdSm90INS1_25CollectiveMainloopFwdSm90ILi2EN4cute5tupleIJNS5_1CILi1EEES8_S8_EEENS6_IJNS7_ILi192EEENS7_ILi128EEENS7_ILi96EEEEEELi96ENS_12float_e4m3_tEfNS_4arch4Sm90ELb0ELb1ELb0ELb0ELb0ELb0ELb0ELb1ELb1ELb0ELb0ELb0EEENS1_21CollectiveEpilogueFwdINS6_IJSA_SC_SB_EEES9_NS_10bfloat16_tESG_Li384ELb0ELb0ELb0ELb1EEENS1_30DynamicPersistentTileSchedulerILi384ELi128ELb0ELb0ELb1EEEEEEEEEvNT_6ParamsE,@function
        .size           _ZN7cutlass13device_kernelIN5flash11enable_sm90INS1_16FlashAttnFwdSm90INS1_25CollectiveMainloopFwdSm90ILi2EN4cute5tupleIJNS5_1CILi1EEES8_S8_EEENS6_IJNS7_ILi192EEENS7_ILi128EEENS7_ILi96EEEEEELi96ENS_12float_e4m3_tEfNS_4arch4Sm90ELb0ELb1ELb0ELb0ELb0ELb0ELb0ELb1ELb1ELb0ELb0ELb0EEENS1_21CollectiveEpilogueFwdINS6_IJSA_SC_SB_EEES9_NS_10bfloat16_tESG_Li384ELb0ELb0ELb0ELb1EEENS1_30DynamicPersistentTileSchedulerILi384ELi128ELb0ELb0ELb1EEEEEEEEEvNT_6ParamsE,(.L_x_2223 - _ZN7cutlass13device_kernelIN5flash11enable_sm90INS1_16FlashAttnFwdSm90INS1_25CollectiveMainloopFwdSm90ILi2EN4cute5tupleIJNS5_1CILi1EEES8_S8_EEENS6_IJNS7_ILi192EEENS7_ILi128EEENS7_ILi96EEEEEELi96ENS_12float_e4m3_tEfNS_4arch4Sm90ELb0ELb1ELb0ELb0ELb0ELb0ELb0ELb1ELb1ELb0ELb0ELb0EEENS1_21CollectiveEpilogueFwdINS6_IJSA_SC_SB_EEES9_NS_10bfloat16_tESG_Li384ELb0ELb0ELb0ELb1EEENS1_30DynamicPersistentTileSchedulerILi384ELi128ELb0ELb0ELb1EEEEEEEEEvNT_6ParamsE)
        .other          _ZN7cutlass13device_kernelIN5flash11enable_sm90INS1_16FlashAttnFwdSm90INS1_25CollectiveMainloopFwdSm90ILi2EN4cute5tupleIJNS5_1CILi1EEES8_S8_EEENS6_IJNS7_ILi192EEENS7_ILi128EEENS7_ILi96EEEEEELi96ENS_12float_e4m3_tEfNS_4arch4Sm90ELb0ELb1ELb0ELb0ELb0ELb0ELb0ELb1ELb1ELb0ELb0ELb0EEENS1_21CollectiveEpilogueFwdINS6_IJSA_SC_SB_EEES9_NS_10bfloat16_tESG_Li384ELb0ELb0ELb0ELb1EEENS1_30DynamicPersistentTileSchedulerILi384ELi128ELb0ELb0ELb1EEEEEEEEEvNT_6ParamsE,@"STO_CUDA_ENTRY STV_DEFAULT"
_ZN7cutlass13device_kernelIN5flash11enable_sm90INS1_16FlashAttnFwdSm90INS1_25CollectiveMainloopFwdSm90ILi2EN4cute5tupleIJNS5_1CILi1EEES8_S8_EEENS6_IJNS7_ILi192EEENS7_ILi128EEENS7_ILi96EEEEEELi96ENS_12float_e4m3_tEfNS_4arch4Sm90ELb0ELb1ELb0ELb0ELb0ELb0ELb0ELb1ELb1ELb0ELb0ELb0EEENS1_21CollectiveEpilogueFwdINS6_IJSA_SC_SB_EEES9_NS_10bfloat16_tESG_Li384ELb0ELb0ELb0ELb1EEENS1_30DynamicPersistentTileSchedulerILi384ELi128ELb0ELb0ELb1EEEEEEEEEvNT_6ParamsE:
[----:B------:R-:W1:Y:S02]  /*0000*/  LDC R1, c[0x0][0x28] ;  /* 0x00000a00ff017b82 */ /* 0x000e640000000800 */
[----:B-1----:R-:W-:Y:S01]  /*0010*/  VIADD R1, R1, 0xfffffff8 ;  /* 0xfffffff801017836 */ /* 0x002fe20000000000 */
[----:B------:R-:W1:Y:S01]  /*0020*/  S2R R4, SR_TID.X ;  /* 0x0000000000047919 */ /* 0x000e620000002100 */
[----:B------:R-:W-:Y:S01]  /*0030*/  ELECT P0, URZ, PT ;  /* 0x00000000003f782f */ /* 0x000fe20003800000 */
[----:B------:R-:W-:Y:S01]  /*0040*/  BSSY B0, `(.L_x_631) ;  /* 0x0000014000007945 */ /* 0x000fe20003800000 */
[----:B-1----:R-:W-:-:S05]  /*0050*/  SHF.R.U32.HI R0, RZ, 0x5, R4 ;  /* 0x00000005ff007819 */ /* 0x002fca0000011604 */
[----:B------:R-:W1:Y:S02]  /*0060*/  SHFL.IDX PT, R2, R0, RZ, 0x1f ;  /* 0x00001fff00027589 */ /* 0x000e6400000e0000 */
[----:B-1----:R-:W-:Y:S02]  /*0070*/  ISETP.EQ.AND P0, PT, R2, RZ, P0 ;  /* 0x000000ff0200720c */ /* 0x002fe40000702270 */
[----:B------:R-:W-:-:S11]  /*0080*/  SHF.R.U32.HI R2, RZ, 0x7, R4 ;  /* 0x00000007ff027819 */ /* 0x000fd60000011604 */
[----:B------:R-:W-:Y:S05]  /*0090*/  @!P0 BRA `(.L_x_632) ;  /* 0x0000000000388947 */ /* 0x000fea0003800000 */
        /* <DEDUP_REMOVED lines=14> */
.L_x_632:
[----:B------:R-:W-:Y:S05]  /*0180*/  BSYNC B0 ;  /* 0x0000000000007941 */ /* 0x000fea0003800000 */
.L_x_631:
        /* <DEDUP_REMOVED lines=37> */
.L_x_633:
        /* <DEDUP_REMOVED lines=22> */
.L_x_634:
        /* <DEDUP_REMOVED lines=18> */
.L_x_635:
        /* <DEDUP_REMOVED lines=22> */
.L_x_636:
        /* <DEDUP_REMOVED lines=22> */
.L_x_637:
        /* <DEDUP_REMOVED lines=8> */
.L_x_639:
[----:B------:R-:W-:-:S08]  /*09a0*/  NOP ;  /* 0x0000000000007918 */ /* 0x000fd00000000000 */
[----:B------:R-:W1:Y:S02]  /*09b0*/  USETMAXREG.TRY_ALLOC.CTAPOOL UP0, 0xa0 ;  /* 0x000000a0000079c8 */ /* 0x000e640008000600 */
[----:B-1----:R-:W-:-:S13]  /*09c0*/  PLOP3.LUT P0, PT, PT, PT, UP0, 0x80, 0x0 ;  /* 0x000000000000781c */ /* 0x002fda0003f0f008 */
[----:B------:R-:W-:Y:S05]  /*09d0*/  @!P0 BRA `(.L_x_639) ;  /* 0xfffffffc00f08947 */ /* 0x000fea000383ffff */
[----:B------:R-:W1:Y:S08]  /*09e0*/  S2UR UR7, SR_CTAID.X ;  /* 0x00000000000779c3 */ /* 0x000e700000002500 */
[----:B------:R-:W-:Y:S08]  /*09f0*/  BAR.ARV 0x4, 0x200 ;  /* 0x0108000000007b1d */ /* 0x000ff00000002000 */
[----:B------:R-:W1:Y:S08]  /*0a00*/  LDC R0, c[0x0][0xda8] ;  /* 0x00036a00ff007b82 */ /* 0x000e700000000800 */
[----:B------:R-:W-:Y:S06]  /*0a10*/  BAR.ARV 0x8, 0x1a0 ;  /* 0x0206800000007b1d */ /* 0x000fec0000002000 */
[----:B-1----:R-:W-:-:S13]  /*0a20*/  ISETP.LE.AND P0, PT, R0, UR7, PT ;  /* 0x0000000700007c0c */ /* 0x002fda000bf03270 */
[----:B------:R-:W-:Y:S05]  /*0a30*/  @P0 EXIT ;  /* 0x000000000000094d */ /* 0x000fea0003800000 */
[----:B------:R-:W1:Y:S01]  /*0a40*/  S2R R2, SR_TID.X ;  /* 0x0000000000027919 */ /* 0x000e620000002100 */
[----:B------:R-:W2:Y:S01]  /*0a50*/  S2UR UR50, SR_CgaCtaId ;  /* 0x00000000003279c3 */ /* 0x000ea20000008800 */
[----:B------:R-:W-:Y:S01]  /*0a60*/  UMOV UR47, 0x400 ;  /* 0x00000400002f7882 */ /* 0x000fe20000000000 */
[----:B------:R-:W-:Y:S01]  /*0a70*/  ULOP3.LUT UR39, UR46, 0x1, URZ, 0xfc, !UPT ;  /* 0x000000012e277892 */ /* 0x000fe2000f8efc3f */
[----:B------:R-:W-:Y:S01]  /*0a80*/  ULDC.64 UR52, c[0x0][0x198] ;  /* 0x0000660000347ab9 */ /* 0x000fe20000000a00 */
[----:B------:R-:W-:Y:S01]  /*0a90*/  UMOV UR38, URZ ;  /* 0x0000003f00267c82 */ /* 0x000fe20008000000 */
[----:B------:R-:W-:Y:S01]  /*0aa0*/  UMOV UR37, URZ ;  /* 0x0000003f00257c82 */ /* 0x000fe20008000000 */
[----:B------:R-:W-:Y:S02]  /*0ab0*/  UMOV UR36, URZ ;  /* 0x0000003f00247c82 */ /* 0x000fe40008000000 */
[----:B------:R-:W3:Y:S01]  /*0ac0*/  S2UR UR6, SR_SWINHI ;  /* 0x00000000000679c3 */ /* 0x000ee20000002f00 */
[----:B--2---:R-:W-:Y:S01]  /*0ad0*/  ULEA UR47, UR50, UR47, 0x18 ;  /* 0x0000002f322f7291 */ /* 0x004fe2000f8ec03f */
[----:B-1----:R-:W-:-:S06]  /*0ae0*/  VIADD R8, R2, 0xffffff80 ;  /* 0xffffff8002087836 */ /* 0x002fcc0000000000 */
[----:B------:R-:W-:Y:S01]  /*0af0*/  UMOV UR4, UR47 ;  /* 0x0000002f00047c82 */ /* 0x000fe20008000000 */
[----:B---3--:R-:W-:Y:S01]  /*0b00*/  UMOV UR5, UR6 ;  /* 0x0000000600057c82 */ /* 0x008fe20008000000 */
[----:B------:R-:W-:Y:S01]  /*0b10*/  IMAD.U32 R22, RZ, RZ, UR4 ;  /* 0x00000004ff167e24 */ /* 0x000fe2000f8e00ff */
[----:B------:R-:W-:Y:S01]  /*0b20*/  UMOV UR4, UR7 ;  /* 0x0000000700047c82 */ /* 0x000fe20008000000 */
[----:B------:R-:W-:Y:S01]  /*0b30*/  SHF.R.S32.HI R0, RZ, 0x1f, R8 ;  /* 0x0000001fff007819 */ /* 0x000fe20000011408 */
[----:B------:R-:W-:-:S03]  /*0b40*/  IMAD.U32 R23, RZ, RZ, UR5 ;  /* 0x00000005ff177e24 */ /* 0x000fc6000f8e00ff */
[CC--:B------:R-:W-:Y:S02]  /*0b50*/  LEA.HI R3, R0.reuse, R8.reuse, RZ, 0x4 ;  /* 0x0000000800037211 */ /* 0x0c0fe400078f20ff */
[----:B------:R-:W-:Y:S02]  /*0b60*/  LEA.HI R2, R0, R8, RZ, 0x7 ;  /* 0x0000000800027211 */ /* 0x000fe400078f38ff */
[----:B------:R-:W-:Y:S02]  /*0b70*/  SHF.R.S32.HI R4, RZ, 0x4, R3 ;  /* 0x00000004ff047819 */ /* 0x000fe40000011403 */
[----:B------:R-:W-:Y:S02]  /*0b80*/  LOP3.LUT R157, R2, 0xffffff80, RZ, 0xc0, !PT ;  /* 0xffffff80029d7812 */ /* 0x000fe400078ec0ff */
[C---:B------:R-:W-:Y:S02]  /*0b90*/  LEA.HI R5, R3.reuse, R4, RZ, 0x1 ;  /* 0x0000000403057211 */ /* 0x040fe400078f08ff */
[----:B------:R-:W-:Y:S01]  /*0ba0*/  LOP3.LUT R3, R3, 0x7fffff0, RZ, 0xc0, !PT ;  /* 0x07fffff003037812 */ /* 0x000fe200078ec0ff */
[----:B------:R-:W-:Y:S01]  /*0bb0*/  IMAD.IADD R157, R8, 0x1, -R157 ;  /* 0x00000001089d7824 */ /* 0x000fe200078e0a9d */
[----:B------:R-:W-:-:S02]  /*0bc0*/  LOP3.LUT R5, R5, 0x1ffffffe, RZ, 0xc0, !PT ;  /* 0x1ffffffe05057812 */ /* 0x000fc400078ec0ff */
[----:B------:R-:W-:Y:S01]  /*0bd0*/  SHF.R.S32.HI R10, RZ, 0x7, R2 ;  /* 0x00000007ff0a7819 */ /* 0x000fe20000011402 */
[----:B------:R-:W-:Y:S01]  /*0be0*/  IMAD.IADD R3, R8, 0x1, -R3 ;  /* 0x0000000108037824 */ /* 0x000fe200078e0a03 */
[----:B------:R-:W-:Y:S01]  /*0bf0*/  SHF.R.S32.HI R6, RZ, 0x1f, R157 ;  /* 0x0000001fff067819 */ /* 0x000fe2000001149d */
[----:B------:R-:W-:Y:S01]  /*0c00*/  IMAD.IADD R5, R4, 0x1, -R5 ;  /* 0x0000000104057824 */ /* 0x000fe200078e0a05 */
[----:B------:R-:W-:Y:S02]  /*0c10*/  LEA.HI R4, R0, R8, RZ, 0x5 ;  /* 0x0000000800047211 */ /* 0x000fe400078f28ff */
[----:B------:R-:W-:Y:S02]  /*0c20*/  LEA.HI R7, R6, R157, RZ, 0x2 ;  /* 0x0000009d06077211 */ /* 0x000fe400078f10ff */
[----:B------:R-:W-:Y:S02]  /*0c30*/  SHF.R.S32.HI R11, RZ, 0x5, R4 ;  /* 0x00000005ff0b7819 */ /* 0x000fe40000011404 */
[----:B------:R-:W-:-:S02]  /*0c40*/  SHF.R.S32.HI R4, RZ, 0x2, R7 ;  /* 0x00000002ff047819 */ /* 0x000fc40000011407 */
[----:B------:R-:W-:Y:S01]  /*0c50*/  SHF.R.S32.HI R9, RZ, 0x1f, R7 ;  /* 0x0000001fff097819 */ /* 0x000fe20000011407 */
[----:B------:R-:W-:Y:S01]  /*0c60*/  IMAD R2, R11, 0x10, R3 ;  /* 0x000000100b027824 */ /* 0x000fe200078e0203 */
[----:B------:R-:W-:Y:S02]  /*0c70*/  LEA.HI R6, R6, R157, RZ, 0x5 ;  /* 0x0000009d06067211 */ /* 0x000fe400078f28ff */
[----:B------:R-:W-:Y:S01]  /*0c80*/  LEA.HI R9, R9, R4, RZ, 0x3 ;  /* 0x0000000409097211 */ /* 0x000fe200078f18ff */
[----:B------:R-:W-:Y:S01]  /*0c90*/  IMAD R3, R2, 0x4, R5 ;  /* 0x0000000402037824 */ /* 0x000fe200078e0205 */
[----:B------:R-:W-:Y:S01]  /*0ca0*/  SHF.R.S32.HI R6, RZ, 0x5, R6 ;  /* 0x00000005ff067819 */ /* 0x000fe20000011406 */
[----:B------:R-:W-:Y:S01]  /*0cb0*/  IMAD.HI R2, R10, 0x55555556, RZ ;  /* 0x555555560a027827 */ /* 0x000fe200078e02ff */
[----:B------:R-:W-:Y:S02]  /*0cc0*/  LOP3.LUT R9, R9, 0xfffffff8, RZ, 0xc0, !PT ;  /* 0xfffffff809097812 */ /* 0x000fe400078ec0ff */
[----:B------:R-:W-:Y:S01]  /*0cd0*/  LEA.HI R0, R0, R8, RZ, 0x2 ;  /* 0x0000000800007211 */ /* 0x000fe200078f10ff */
[----:B------:R-:W-:Y:S01]  /*0ce0*/  IMAD.SHL.U32 R3, R3, 0x8, RZ ;  /* 0x0000000803037824 */ /* 0x000fe200078e00ff */
[----:B------:R-:W-:Y:S01]  /*0cf0*/  LEA.HI R2, R2, R2, RZ, 0x1 ;  /* 0x0000000202027211 */ /* 0x000fe200078f08ff */
[----:B------:R-:W-:Y:S01]  /*0d00*/  IMAD.IADD R9, R4, 0x1, -R9 ;  /* 0x0000000104097824 */ /* 0x000fe200078e0a09 */
[----:B------:R-:W-:Y:S01]  /*0d10*/  LOP3.LUT R16, R7, 0x7ffffffc, RZ, 0xc0, !PT ;  /* 0x7ffffffc07107812 */ /* 0x000fe200078ec0ff */
[----:B------:R-:W-:Y:S01]  /*0d20*/  IMAD.WIDE R22, R3, 0x2, R22 ;  /* 0x0000000203167825 */ /* 0x000fe200078e0216 */
[----:B------:R-:W-:-:S03]  /*0d30*/  SHF.R.S32.HI R154, RZ, 0x2, R0 ;  /* 0x00000002ff9a7819 */ /* 0x000fc60000011400 */
[----:B------:R-:W-:Y:S01]  /*0d40*/  IMAD R4, R2, -0x3, R10 ;  /* 0xfffffffd02047824 */ /* 0x000fe200078e020a */
[----:B------:R-:W-:Y:S01]  /*0d50*/  LOP3.LUT R2, R0, 0x1ffffffc, RZ, 0xc0, !PT ;  /* 0x1ffffffc00027812 */ /* 0x000fe200078ec0ff */
[----:B------:R-:W-:Y:S02]  /*0d60*/  IMAD R9, R6, 0x10, R9 ;  /* 0x0000001006097824 */ /* 0x000fe400078e0209 */
[----:B------:R-:W-:Y:S02]  /*0d70*/  IMAD.IADD R16, R157, 0x1, -R16 ;  /* 0x000000019d107824 */ /* 0x000fe400078e0a10 */
[----:B------:R-:W-:Y:S02]  /*0d80*/  IMAD R3, R4, 0x40, R9 ;  /* 0x0000004004037824 */ /* 0x000fe400078e0209 */
[----:B------:R-:W-:-:S03]  /*0d90*/  IMAD.IADD R2, R8, 0x1, -R2 ;  /* 0x0000000108027824 */ /* 0x000fc600078e0a02 */
[----:B------:R1:W-:Y:S01]  /*0da0*/  STL [R1], R3 ;  /* 0x0000000301007387 */ /* 0x0003e20000100800 */
[----:B------:R-:W-:-:S07]  /*0db0*/  IMAD.SHL.U32 R152, R2, 0x8, RZ ;  /* 0x0000000802987824 */ /* 0x000fce00078e00ff */
.L_x_732:
[----:B------:R-:W-:Y:S01]  /*0dc0*/  ULDC UR5, c[0x0][0xdd0] ;  /* 0x0003740000057ab9 */ /* 0x000fe20000000800 */
[----:B--2---:R-:W2:Y:S01]  /*0dd0*/  LDC R0, c[0x0][0xde8] ;  /* 0x00037a00ff007b82 */ /* 0x004ea20000000800 */
[----:B------:R-:W-:Y:S01]  /*0de0*/  UISETP.NE.AND UP0, UPT, UR5, 0x1, UPT ;  /* 0x000000010500788c */ /* 0x000fe2000bf05270 */
[----:B------:R-:W-:-:S10]  /*0df0*/  UMOV UR8, UR4 ;  /* 0x0000000400087c82 */ /* 0x000fd40008000000 */
[----:B------:R-:W-:Y:S01]  /*0e00*/  @UP0 ULDC UR6, c[0x0][0xdd4] ;  /* 0x0003750000060ab9 */ /* 0x000fe20000000800 */
[----:B------:R-:W-:Y:S01]  /*0e10*/  @UP0 ULDC UR9, c[0x0][0xdd8] ;  /* 0x0003760000090ab9 */ /* 0x000fe20000000800 */
[----:B------:R-:W-:-:S04]  /*0e20*/  UIMAD.WIDE.U32 UR6, UR4, UR6, URZ ;  /* 0x00000006040672a5 */ /* 0x000fc8000f8e003f */
[----:B------:R-:W-:-:S04]  /*0e30*/  @UP0 USHF.R.U32.HI UR8, URZ, UR9, UR7 ;  /* 0x000000093f080299 */ /* 0x000fc80008011607 */
[----:B------:R-:W-:Y:S02]  /*0e40*/  UIADD3 UR6, -UR8, URZ, URZ ;  /* 0x0000003f08067290 */ /* 0x000fe4000fffe13f */
[----:B--2---:R-:W-:Y:S02]  /*0e50*/  ISETP.LE.AND P0, PT, R0, UR8, PT ;  /* 0x0000000800007c0c */ /* 0x004fe4000bf03270 */
[----:B------:R-:W-:-:S11]  /*0e60*/  UIMAD UR7, UR5, UR6, UR4 ;  /* 0x00000006050772a4 */ /* 0x000fd6000f8e0204 */
[----:B-1-3--:R-:W-:Y:S05]  /*0e70*/  @!P0 BRA `(.L_x_640) ;  /* 0x0000000000208947 */ /* 0x00afea0003800000 */
[----:B------:R-:W-:Y:S01]  /*0e80*/  ULDC UR6, c[0x0][0xddc] ;  /* 0x0003770000067ab9 */ /* 0x000fe20000000800 */
[----:B------:R-:W-:Y:S01]  /*0e90*/  UMOV UR51, UR7 ;  /* 0x0000000700337c82 */ /* 0x000fe20008000000 */
[----:B------:R-:W-:-:S11]  /*0ea0*/  UISETP.NE.AND UP0, UPT, UR6, 0x1, UPT ;  /* 0x000000010600788c */ /* 0x000fd6000bf05270 */
[----:B------:R-:W-:Y:S02]  /*0eb0*/  @UP0 ULDC.64 UR10, c[0x0][0xde0] ;  /* 0x00037800000a0ab9 */ /* 0x000fe40000000a00 */
[----:B------:R-:W-:-:S04]  /*0ec0*/  UIMAD.WIDE.U32 UR4, UR7, UR10, URZ ;  /* 0x0000000a070472a5 */ /* 0x000fc8000f8e003f */
[----:B------:R-:W-:-:S04]  /*0ed0*/  @UP0 USHF.R.U32.HI UR51, URZ, UR11, UR5 ;  /* 0x0000000b3f330299 */ /* 0x000fc80008011605 */
[----:B------:R-:W-:Y:S01]  /*0ee0*/  UIMAD UR4, UR51, UR6, URZ ;  /* 0x00000006330472a4 */ /* 0x000fe2000f8e023f */
[----:B------:R-:W-:Y:S11]  /*0ef0*/  BRA `(.L_x_641) ;  /* 0x00000000001c7947 */ /* 0x000ff60003800000 */
.L_x_640:
[----:B------:R-:W-:Y:S01]  /*0f00*/  ULDC UR6, c[0x0][0xdc4] ;  /* 0x0003710000067ab9 */ /* 0x000fe20000000800 */
[----:B------:R-:W-:Y:S01]  /*0f10*/  UMOV UR51, UR7 ;  /* 0x0000000700337c82 */ /* 0x000fe20008000000 */
[----:B------:R-:W-:-:S11]  /*0f20*/  UISETP.NE.AND UP0, UPT, UR6, 0x1, UPT ;  /* 0x000000010600788c */ /* 0x000fd6000bf05270 */
[----:B------:R-:W-:Y:S02]  /*0f30*/  @UP0 ULDC.64 UR10, c[0x0][0xdc8] ;  /* 0x00037200000a0ab9 */ /* 0x000fe40000000a00 */
[----:B------:R-:W-:-:S04]  /*0f40*/  UIMAD.WIDE.U32 UR4, UR7, UR10, URZ ;  /* 0x0000000a070472a5 */ /* 0x000fc8000f8e003f */
[----:B------:R-:W-:-:S04]  /*0f50*/  @UP0 USHF.R.U32.HI UR51, URZ, UR11, UR5 ;  /* 0x0000000b3f330299 */ /* 0x000fc80008011605 */
[----:B------:R-:W-:-:S12]  /*0f60*/  UIMAD UR4, UR51, UR6, URZ ;  /* 0x00000006330472a4 */ /* 0x000fd8000f8e023f */
.L_x_641:
[----:B------:R-:W-:Y:S01]  /*0f70*/  ULDC UR43, c[0x0][0xdb8] ;  /* 0x00036e00002b7ab9 */ /* 0x000fe20000000800 */
[----:B------:R-:W-:Y:S01]  /*0f80*/  UIADD3 UR6, UR7, -UR4, URZ ;  /* 0x8000000407067290 */ /* 0x000fe2000fffe03f */
[----:B------:R-:W-:Y:S01]  /*0f90*/  IMAD.MOV.U32 R7, RZ, RZ, 0x3f800000 ;  /* 0x3f800000ff077424 */ /* 0x000fe200078e00ff */
[----:B------:R-:W-:Y:S01]  /*0fa0*/  UISETP.NE.AND UP1, UPT, UR43, 0x1, UPT ;  /* 0x000000012b00788c */ /* 0x000fe2000bf25270 */
[----:B------:R-:W-:Y:S01]  /*0fb0*/  IMAD.MOV.U32 R0, RZ, RZ, 0x3f800000 ;  /* 0x3f800000ff007424 */ /* 0x000fe200078e00ff */
[----:B------:R-:W-:Y:S01]  /*0fc0*/  ULDC UR12, c[0x0][0xdc4] ;  /* 0x00037100000c7ab9 */ /* 0x000fe20000000800 */
[----:B------:R-:W-:Y:S01]  /*0fd0*/  ULDC.64 UR4, c[0x0][0x990] ;  /* 0x0002640000047ab9 */ /* 0x000fe20000000a00 */
[----:B------:R-:W-:Y:S01]  /*0fe0*/  UIMAD UR12, UR8, UR12, UR6 ;  /* 0x0000000c080c72a4 */ /* 0x000fe2000f8e0206 */
[----:B------:R-:W2:Y:S01]  /*0ff0*/  LDC.64 R8, c[0x0][0x9e0] ;  /* 0x00027800ff087b82 */ /* 0x000ea20000000a00 */
[----:B------:R-:W-:Y:S01]  /*1000*/  UISETP.NE.U32.AND UP0, UPT, UR4, URZ, UPT ;  /* 0x0000003f0400728c */ /* 0x000fe2000bf05070 */
[----:B------:R-:W-:Y:S01]  /*1010*/  ULDC.64 UR6, c[0x0][0x998] ;  /* 0x0002660000067ab9 */ /* 0x000fe20000000a00 */
[----:B------:R-:W-:-:S02]  /*1020*/  ULDC UR11, c[0x0][0x428] ;  /* 0x00010a00000b7ab9 */ /* 0x000fc40000000800 */
[----:B------:R-:W-:Y:S01]  /*1030*/  UISETP.NE.AND.EX UP0, UPT, UR5, URZ, UPT, UP0 ;  /* 0x0000003f0500728c */ /* 0x000fe2000bf05300 */
[----:B------:R-:W-:Y:S01]  /*1040*/  @UP1 ULDC UR8, c[0x0][0xdbc] ;  /* 0x00036f0000081ab9 */ /* 0x000fe20000000800 */
[----:B------:R-:W-:Y:S01]  /*1050*/  @UP1 ULDC UR10, c[0x0][0xdc0] ;  /* 0x00037000000a1ab9 */ /* 0x000fe20000000800 */
[----:B------:R-:W-:Y:S01]  /*1060*/  UIMAD.WIDE.U32 UR8, UR12, UR8, URZ ;  /* 0x000000080c0872a5 */ /* 0x000fe2000f8e003f */
[----:B------:R-:W3:Y:S01]  /*1070*/  LDC R156, c[0x0][0x288] ;  /* 0x0000a200ff9c7b82 */ /* 0x000ee20000000800 */
[----:B------:R-:W-:Y:S01]  /*1080*/  UMOV UR44, UR12 ;  /* 0x0000000c002c7c82 */ /* 0x000fe20008000000 */
[----:B------:R-:W-:Y:S01]  /*1090*/  UISETP.NE.AND UP2, UPT, UR11, 0x1, UPT ;  /* 0x000000010b00788c */ /* 0x000fe2000bf45270 */
[----:B------:R-:W-:Y:S01]  /*10a0*/  PLOP3.LUT P0, PT, PT, PT, UP0, 0x80, 0x0 ;  /* 0x000000000000781c */ /* 0x000fe20003f0f008 */
[----:B------:R-:W-:Y:S02]  /*10b0*/  @UP1 USHF.R.U32.HI UR44, URZ, UR10, UR9 ;  /* 0x0000000a3f2c1299 */ /* 0x000fe40008011609 */
[----:B------:R-:W-:-:S02]  /*10c0*/  UISETP.NE.U32.AND UP1, UPT, UR6, URZ, UPT ;  /* 0x0000003f0600728c */ /* 0x000fc4000bf25070 */
[----:B------:R-:W-:Y:S01]  /*10d0*/  @UP0 USHF.R.S32.HI UR8, URZ, 0x1f, UR44 ;  /* 0x0000001f3f080899 */ /* 0x000fe2000801142c */
[----:B------:R-:W4:Y:S01]  /*10e0*/  LDC R17, c[0x0][0x404] ;  /* 0x00010100ff117b82 */ /* 0x000f220000000800 */
[----:B------:R-:W-:Y:S01]  /*10f0*/  UISETP.NE.AND.EX UP1, UPT, UR7, URZ, UPT, UP1 ;  /* 0x0000003f0700728c */ /* 0x000fe2000bf25310 */
[----:B------:R-:W-:Y:S01]  /*1100*/  @UP0 ULDC.64 UR14, c[0x0][0x9a8] ;  /* 0x00026a00000e0ab9 */ /* 0x000fe20000000a00 */
[----:B------:R-:W-:Y:S02]  /*1110*/  UIADD3 UR11, -UR44, URZ, URZ ;  /* 0x0000003f2c0b7290 */ /* 0x000fe4000fffe13f */
[----:B------:R-:W-:Y:S02]  /*1120*/  @UP0 UIMAD UR10, UR8, UR14, URZ ;  /* 0x0000000e080a02a4 */ /* 0x000fe4000f8e023f */
[----:B------:R-:W-:Y:S01]  /*1130*/  PLOP3.LUT P1, PT, PT, PT, UP1, 0x80, 0x0 ;  /* 0x000000000000781c */ /* 0x000fe20003f2f018 */
[----:B------:R-:W-:Y:S01]  /*1140*/  @UP0 UIMAD.WIDE.U32 UR8, UR44, UR14, URZ ;  /* 0x0000000e2c0802a5 */ /* 0x000fe2000f8e003f */
[----:B------:R-:W5:Y:S01]  /*1150*/  LDC R6, c[0x0][0x2e0] ;  /* 0x0000b800ff067b82 */ /* 0x000f620000000800 */
[----:B------:R-:W-:-:S02]  /*1160*/  UIMAD UR43, UR43, UR11, UR12 ;  /* 0x0000000b2b2b72a4 */ /* 0x000fc4000f8e020c */
[----:B------:R-:W-:Y:S01]  /*1170*/  @UP1 USHF.R.S32.HI UR14, URZ, 0x1f, UR44 ;  /* 0x0000001f3f0e1899 */ /* 0x000fe2000801142c */
[----:B------:R-:W-:Y:S01]  /*1180*/  @UP1 ULDC.64 UR16, c[0x0][0x9b8] ;  /* 0x00026e0000101ab9 */ /* 0x000fe20000000a00 */
[----:B------:R-:W-:Y:S01]  /*1190*/  @UP0 UIMAD UR15, UR44, UR15, UR10 ;  /* 0x0000000f2c0f02a4 */ /* 0x000fe2000f8e020a */
[----:B------:R-:W-:Y:S01]  /*11a0*/  @UP2 ULDC UR12, c[0x0][0x42c] ;  /* 0x00010b00000c2ab9 */ /* 0x000fe20000000800 */
[----:B------:R-:W-:Y:S02]  /*11b0*/  @UP1 UIMAD.WIDE.U32 UR10, UR44, UR16, URZ ;  /* 0x000000102c0a12a5 */ /* 0x000fe4000f8e003f */
[----:B------:R-:W-:Y:S02]  /*11c0*/  UIMAD.WIDE.U32 UR12, UR43, UR12, URZ ;  /* 0x0000000c2b0c72a5 */ /* 0x000fe4000f8e003f */
[----:B------:R-:W-:Y:S01]  /*11d0*/  @UP1 UIMAD UR16, UR14, UR16, URZ ;  /* 0x000000100e1012a4 */ /* 0x000fe2000f8e023f */
[----:B------:R-:W-:Y:S02]  /*11e0*/  @UP2 ULDC UR18, c[0x0][0x430] ;  /* 0x00010c0000122ab9 */ /* 0x000fe40000000800 */
[----:B------:R-:W-:Y:S01]  /*11f0*/  UMOV UR14, UR43 ;  /* 0x0000002b000e7c82 */ /* 0x000fe20008000000 */
[----:B------:R-:W-:-:S02]  /*1200*/  @UP2 USHF.R.U32.HI UR14, URZ, UR18, UR13 ;  /* 0x000000123f0e2299 */ /* 0x000fc4000801160d */
[----:B------:R-:W-:Y:S02]  /*1210*/  @UP1 UIMAD UR16, UR44, UR17, UR16 ;  /* 0x000000112c1012a4 */ /* 0x000fe4000f8e0210 */
[----:B------:R-:W-:Y:S02]  /*1220*/  @UP0 USHF.R.S32.HI UR12, URZ, 0x1f, UR14 ;  /* 0x0000001f3f0c0899 */ /* 0x000fe4000801140e */
[----:B------:R-:W-:Y:S01]  /*1230*/  @UP1 USHF.R.S32.HI UR13, URZ, 0x1f, UR14 ;  /* 0x0000001f3f0d1899 */ /* 0x000fe2000801140e */
[----:B------:R-:W-:Y:S01]  /*1240*/  @UP0 ULDC.64 UR18, c[0x0][0x9b0] ;  /* 0x00026c0000120ab9 */ /* 0x000fe20000000a00 */
[----:B------:R-:W-:Y:S02]  /*1250*/  @UP1 UIADD3 UR11, UR11, UR16, URZ ;  /* 0x000000100b0b1290 */ /* 0x000fe4000fffe03f */
[----:B------:R-:W-:Y:S01]  /*1260*/  @UP0 UIADD3 UR9, UR9, UR15, URZ ;  /* 0x0000000f09090290 */ /* 0x000fe2000fffe03f */
[----:B------:R-:W-:Y:S01]  /*1270*/  @UP1 ULDC.64 UR16, c[0x0][0x9c0] ;  /* 0x0002700000101ab9 */ /* 0x000fe20000000a00 */
[----:B------:R-:W-:-:S02]  /*1280*/  @UP0 UIMAD UR12, UR12, UR18, URZ ;  /* 0x000000120c0c02a4 */ /* 0x000fc4000f8e023f */
[----:B------:R-:W-:Y:S02]  /*1290*/  @UP1 UIMAD UR13, UR13, UR16, URZ ;  /* 0x000000100d0d12a4 */ /* 0x000fe4000f8e023f */
[----:B------:R-:W-:Y:S02]  /*12a0*/  @UP0 UIMAD.WIDE.U32 UR8, UR14, UR18, UR8 ;  /* 0x000000120e0802a5 */ /* 0x000fe4000f8e0008 */
[----:B------:R-:W-:Y:S02]  /*12b0*/  @UP0 UIMAD UR12, UR14, UR19, UR12 ;  /* 0x000000130e0c02a4 */ /* 0x000fe4000f8e020c */
[----:B------:R-:W-:Y:S02]  /*12c0*/  @UP1 UIMAD.WIDE.U32 UR10, UR14, UR16, UR10 ;  /* 0x000000100e0a12a5 */ /* 0x000fe4000f8e000a */
[----:B------:R-:W-:Y:S02]  /*12d0*/  @UP1 UIMAD UR13, UR14, UR17, UR13 ;  /* 0x000000110e0d12a4 */ /* 0x000fe4000f8e020d */
[----:B------:R-:W-:-:S02]  /*12e0*/  @UP0 UIADD3 UR12, UR9, UR12, URZ ;  /* 0x0000000c090c0290 */ /* 0x000fc4000fffe03f */
[----:B------:R-:W-:Y:S02]  /*12f0*/  @UP0 ULEA UR4, UP3, UR8, UR4, 0x2 ;  /* 0x0000000408040291 */ /* 0x000fe4000f86103f */
[----:B------:R-:W-:Y:S02]  /*1300*/  @UP1 ULEA UR6, UP4, UR10, UR6, 0x2 ;  /* 0x000000060a061291 */ /* 0x000fe4000f88103f */
[----:B------:R-:W-:Y:S02]  /*1310*/  @UP1 UIADD3 UR9, UR11, UR13, URZ ;  /* 0x0000000d0b091290 */ /* 0x000fe4000fffe03f */
[----:B------:R-:W-:Y:S01]  /*1320*/  @UP0 ULEA.HI.X UR5, UR8, UR5, UR12, 0x2, UP3 ;  /* 0x0000000508050291 */ /* 0x000fe200098f140c */
[----:B------:R-:W-:Y:S01]  /*1330*/  IMAD.U32 R2, RZ, RZ, UR4 ;  /* 0x00000004ff027e24 */ /* 0x000fe2000f8e00ff */
[----:B------:R-:W-:Y:S01]  /*1340*/  @UP1 ULEA.HI.X UR7, UR10, UR7, UR9, 0x2, UP4 ;  /* 0x000000070a071291 */ /* 0x000fe2000a0f1409 */
[----:B------:R-:W-:Y:S01]  /*1350*/  IMAD.U32 R4, RZ, RZ, UR6 ;  /* 0x00000006ff047e24 */ /* 0x000fe2000f8e00ff */
[----:B------:R-:W-:Y:S01]  /*1360*/  ULDC UR42, c[0x0][0xdac] ;  /* 0x00036b00002a7ab9 */ /* 0x000fe20000000800 */
[----:B------:R-:W-:Y:S01]  /*1370*/  @UP2 ULDC UR6, c[0x0][0x430] ;  /* 0x00010c0000062ab9 */ /* 0x000fe20000000800 */
[----:B-1----:R-:W-:Y:S01]  /*1380*/  IMAD.U32 R3, RZ, RZ, UR5 ;  /* 0x00000005ff037e24 */ /* 0x002fe2000f8e00ff */
[----:B------:R-:W-:Y:S01]  /*1390*/  ULDC.64 UR4, c[0x0][0x3f8] ;  /* 0x0000fe0000047ab9 */ /* 0x000fe20000000a00 */
[----:B------:R-:W-:-:S03]  /*13a0*/  IMAD.U32 R5, RZ, RZ, UR7 ;  /* 0x00000007ff057e24 */ /* 0x000fc6000f8e00ff */
[----:B------:R-:W3:Y:S04]  /*13b0*/  @P0 LDG.E R7, desc[UR48][R2.64] ;  /* 0x0000003002070981 */ /* 0x000ee8000c1e1900 */
[----:B------:R-:W3:Y:S01]  /*13c0*/  @P1 LDG.E R0, desc[UR48][R4.64] ;  /* 0x0000003004001981 */ /* 0x000ee2000c1e1900 */
[----:B------:R-:W-:Y:S01]  /*13d0*/  ISETP.NE.U32.AND P0, PT, RZ, UR4, PT ;  /* 0x00000004ff007c0c */ /* 0x000fe2000bf05070 */
[----:B------:R-:W-:Y:S01]  /*13e0*/  ULOP3.LUT UR4, URZ, UR51, URZ, 0x33, !UPT ;  /* 0x000000333f047292 */ /* 0x000fe2000f8e333f */
[----:B--2---:R-:W-:Y:S01]  /*13f0*/  ISETP.GE.AND P1, PT, R9, 0x1, PT ;  /* 0x000000010900780c */ /* 0x004fe20003f26270 */
[----:B------:R-:W-:Y:S01]  /*1400*/  UMOV UR45, UR43 ;  /* 0x0000002b002d7c82 */ /* 0x000fe20008000000 */
[----:B------:R-:W-:Y:S01]  /*1410*/  ISETP.NE.AND.EX P0, PT, RZ, UR5, PT, P0 ;  /* 0x00000005ff007c0c */ /* 0x000fe2000bf05300 */
[----:B------:R-:W-:Y:S01]  /*1420*/  ULDC UR5, c[0x0][0x988] ;  /* 0x0002620000057ab9 */ /* 0x000fe20000000800 */
[----:B------:R-:W-:-:S02]  /*1430*/  UIADD3 UR42, UR4, UR42, URZ ;  /* 0x0000002a042a7290 */ /* 0x000fc4000fffe03f */
[----:B----4-:R-:W-:Y:S01]  /*1440*/  SEL R17, R17, 0x1, P0 ;  /* 0x0000000111117807 */ /* 0x010fe20000000000 */
[----:B------:R-:W-:Y:S01]  /*1450*/  @UP2 ULDC UR4, c[0x0][0x42c] ;  /* 0x00010b0000042ab9 */ /* 0x000fe20000000800 */
[----:B------:R-:W-:Y:S01]  /*1460*/  UIMAD UR42, UR42, 0xc0, URZ ;  /* 0x000000c02a2a78a4 */ /* 0x000fe2000f8e023f */
[----:B---3--:R-:W-:-:S04]  /*1470*/  FMUL.FTZ R0, R7, R0 ;  /* 0x0000000007007220 */ /* 0x008fc80000410000 */
[----:B------:R-:W-:Y:S01]  /*1480*/  FMUL.FTZ R2, R0, UR5 ;  /* 0x0000000500027c20 */ /* 0x000fe20008410000 */
[----:B------:R-:W-:Y:S01]  /*1490*/  IADD3 R0, -R156, 0xc0, RZ ;  /* 0x000000c09c007810 */ /* 0x000fe20007ffe1ff */
[----:B------:R-:W-:-:S03]  /*14a0*/  UIMAD.WIDE.U32 UR4, UR43, UR4, URZ ;  /* 0x000000042b0472a5 */ /* 0x000fc6000f8e003f */
[----:B------:R-:W-:Y:S01]  /*14b0*/  R2UR UR41, R2 ;  /* 0x00000000022972ca */ /* 0x000fe200000e0000 */
[----:B-----5:R-:W-:Y:S01]  /*14c0*/  IMAD R0, R17, R6, R0 ;  /* 0x0000000611007224 */ /* 0x020fe200078e0200 */
[----:B------:R-:W-:-:S03]  /*14d0*/  @UP2 USHF.R.U32.HI UR45, URZ, UR6, UR5 ;  /* 0x000000063f2d2299 */ /* 0x000fc60008011605 */
[----:B------:R-:W-:-:S04]  /*14e0*/  VIADD R19, R0, UR42 ;  /* 0x0000002a00137c36 */ /* 0x000fc80008000000 */
[----:B------:R-:W-:Y:S01]  /*14f0*/  IMAD.IADD R0, R19, 0x1, R8 ;  /* 0x0000000113007824 */ /* 0x000fe200078e0208 */
[----:B------:R-:W-:Y:S06]  /*1500*/  @!P1 BRA `(.L_x_642) ;  /* 0x0000000000409947 */ /* 0x000fec0003800000 */
[C---:B------:R-:W-:Y:S01]  /*1510*/  ISETP.GT.AND P0, PT, R19.reuse, RZ, PT ;  /* 0x000000ff1300720c */ /* 0x040fe20003f04270 */
[----:B------:R-:W-:-:S12]  /*1520*/  VIADD R2, R19, 0xffffffff ;  /* 0xffffffff13027836 */ /* 0x000fd80000000000 */
[----:B------:R-:W-:Y:S05]  /*1530*/  @P0 BRA `(.L_x_643) ;  /* 0x00000000001c0947 */ /* 0x000fea0003800000 */
[----:B------:R-:W-:Y:S01]  /*1540*/  ISETP.NE.AND P0, PT, R9, 0x1, PT ;  /* 0x000000010900780c */ /* 0x000fe20003f05270 */
[----:B------:R-:W-:-:S12]  /*1550*/  IMAD.MOV R3, RZ, RZ, -R19 ;  /* 0x000000ffff037224 */ /* 0x000fd800078e0a13 */
[----:B------:R-:W1:Y:S02]  /*1560*/  @P0 LDC.64 R4, c[0x0][0x9e8] ;  /* 0x00027a00ff040b82 */ /* 0x000e640000000a00 */
[----:B-1----:R-:W-:-:S05]  /*1570*/  @P0 IMAD.HI.U32 R2, R3, R4, RZ ;  /* 0x0000000403020227 */ /* 0x002fca00078e00ff */
[----:B------:R-:W-:-:S04]  /*1580*/  @P0 SHF.R.U32.HI R3, RZ, R5, R2 ;  /* 0x00000005ff030219 */ /* 0x000fc80000011602 */
[----:B------:R-:W-:Y:S01]  /*1590*/  LOP3.LUT R2, RZ, R3, RZ, 0x33, !PT ;  /* 0x00000003ff027212 */ /* 0x000fe200078e33ff */
[----:B------:R-:W-:Y:S06]  /*15a0*/  BRA `(.L_x_644) ;  /* 0x0000000000107947 */ /* 0x000fec0003800000 */
.L_x_643:
[----:B------:R-:W-:-:S13]  /*15b0*/  ISETP.NE.AND P0, PT, R9, 0x1, PT ;  /* 0x000000010900780c */ /* 0x000fda0003f05270 */
[----:B------:R-:W1:Y:S02]  /*15c0*/  @P0 LDC.64 R4, c[0x0][0x9e8] ;  /* 0x00027a00ff040b82 */ /* 0x000e640000000a00 */
[----:B-1----:R-:W-:-:S05]  /*15d0*/  @P0 IMAD.HI.U32 R4, R2, R4, RZ ;  /* 0x0000000402040227 */ /* 0x002fca00078e00ff */
[----:B------:R-:W-:-:S07]  /*15e0*/  @P0 SHF.R.U32.HI R2, RZ, R5, R4 ;  /* 0x00000005ff020219 */ /* 0x000fce0000011604 */
.L_x_644:
[----:B------:R-:W-:-:S05]  /*15f0*/  IMAD R3, R2, R9, R9 ;  /* 0x0000000902037224 */ /* 0x000fca00078e0209 */
[----:B------:R-:W-:-:S07]  /*1600*/  VIMNMX R0, R0, R3, PT ;  /* 0x0000000300007248 */ /* 0x000fce0003fe0100 */
.L_x_642:
[----:B------:R-:W-:Y:S01]  /*1610*/  VIADD R2, R0, 0x7f ;  /* 0x0000007f00027836 */ /* 0x000fe20000000000 */
[----:B------:R-:W-:Y:S01]  /*1620*/  ULDC UR4, c[0x0][0x9dc] ;  /* 0x0002770000047ab9 */ /* 0x000fe20000000800 */
[CC--:B------:R-:W-:Y:S02]  /*1630*/  IMAD R0, R17.reuse, R6.reuse, 0x7f ;  /* 0x0000007f11007424 */ /* 0x0c0fe400078e0206 */
[----:B------:R-:W-:Y:S01]  /*1640*/  IMAD R156, R17, R6, -R156 ;  /* 0x00000006119c7224 */ /* 0x000fe200078e0a9c */
[----:B------:R-:W-:Y:S02]  /*1650*/  SHF.R.S32.HI R5, RZ, 0x1f, R2 ;  /* 0x0000001fff057819 */ /* 0x000fe40000011402 */
[----:B------:R-:W-:Y:S01]  /*1660*/  SHF.R.S32.HI R3, RZ, 0x1f, R0 ;  /* 0x0000001fff037819 */ /* 0x000fe20000011400 */
[----:B------:R-:W-:Y:S01]  /*1670*/  VIADD R89, R156, UR42 ;  /* 0x0000002a9c597c36 */ /* 0x000fe20008000000 */
[----:B------:R-:W-:Y:S02]  /*1680*/  LEA.HI R5, R5, R2, RZ, 0x7 ;  /* 0x0000000205057211 */ /* 0x000fe400078f38ff */
[----:B------:R-:W-:Y:S01]  /*1690*/  LEA.HI R3, R3, R0, RZ, 0x7 ;  /* 0x0000000003037211 */ /* 0x000fe200078f38ff */
[----:B------:R-:W-:Y:S01]  /*16a0*/  VIADD R4, R89, -UR4 ;  /* 0x8000000459047c36 */ /* 0x000fe20008000000 */
[----:B------:R-:W-:-:S02]  /*16b0*/  SHF.R.S32.HI R88, RZ, 0x7, R5 ;  /* 0x00000007ff587819 */ /* 0x000fc40000011405 */
[----:B------:R-:W-:Y:S02]  /*16c0*/  SHF.R.S32.HI R3, RZ, 0x7, R3 ;  /* 0x00000007ff037819 */ /* 0x000fe40000011403 */
[----:B------:R-:W-:Y:S02]  /*16d0*/  R2UR UR4, R4 ;  /* 0x00000000040472ca */ /* 0x000fe400000e0000 */
[----:B------:R-:W-:Y:S01]  /*16e0*/  VIMNMX R88, R3, R88, PT ;  /* 0x0000005803587248 */ /* 0x000fe20003fe0100 */
[----:B------:R-:W-:-:S12]  /*16f0*/  @!P1 BRA `(.L_x_645) ;  /* 0x0000000000489947 */ /* 0x000fd80003800000 */
[----:B------:R-:W-:-:S13]  /*1700*/  ISETP.GT.AND P0, PT, R89, -0x1, PT ;  /* 0xffffffff5900780c */ /* 0x000fda0003f04270 */
[----:B------:R-:W-:Y:S05]  /*1710*/  @P0 BRA `(.L_x_646) ;  /* 0x00000000001c0947 */ /* 0x000fea0003800000 */
[----:B------:R-:W-:Y:S02]  /*1720*/  ISETP.NE.AND P0, PT, R9, 0x1, PT ;  /* 0x000000010900780c */ /* 0x000fe40003f05270 */
[----:B------:R-:W-:-:S11]  /*1730*/  LOP3.LUT R3, RZ, R89, RZ, 0x33, !PT ;  /* 0x00000059ff037212 */ /* 0x000fd600078e33ff */
[----:B------:R-:W1:Y:S02]  /*1740*/  @P0 LDC.64 R4, c[0x0][0x9e8] ;  /* 0x00027a00ff040b82 */ /* 0x000e640000000a00 */
[----:B-1----:R-:W-:-:S05]  /*1750*/  @P0 IMAD.HI.U32 R0, R3, R4, RZ ;  /* 0x0000000403000227 */ /* 0x002fca00078e00ff */
[----:B------:R-:W-:-:S04]  /*1760*/  @P0 SHF.R.U32.HI R3, RZ, R5, R0 ;  /* 0x00000005ff030219 */ /* 0x000fc80000011600 */
[----:B------:R-:W-:Y:S01]  /*1770*/  LOP3.LUT R0, RZ, R3, RZ, 0x33, !PT ;  /* 0x00000003ff007212 */ /* 0x000fe200078e33ff */
[----:B------:R-:W-:Y:S06]  /*1780*/  BRA `(.L_x_647) ;  /* 0x0000000000147947 */ /* 0x000fec0003800000 */
.L_x_646:
[----:B------:R-:W-:Y:S01]  /*1790*/  ISETP.NE.AND P0, PT, R9, 0x1, PT ;  /* 0x000000010900780c */ /* 0x000fe20003f05270 */
[----:B------:R-:W-:-:S12]  /*17a0*/  IMAD.MOV.U32 R0, RZ, RZ, R89 ;  /* 0x000000ffff007224 */ /* 0x000fd800078e0059 */
[----:B------:R-:W1:Y:S02]  /*17b0*/  @P0 LDC.64 R2, c[0x0][0x9e8] ;  /* 0x00027a00ff020b82 */ /* 0x000e640000000a00 */
[----:B-1----:R-:W-:-:S05]  /*17c0*/  @P0 IMAD.HI.U32 R2, R89, R2, RZ ;  /* 0x0000000259020227 */ /* 0x002fca00078e00ff */
[----:B------:R-:W-:-:S07]  /*17d0*/  @P0 SHF.R.U32.HI R0, RZ, R3, R2 ;  /* 0x00000003ff000219 */ /* 0x000fce0000011602 */
.L_x_647:
[----:B------:R-:W-:-:S05]  /*17e0*/  IMAD R0, R0, R9, RZ ;  /* 0x0000000900007224 */ /* 0x000fca00078e02ff */
[----:B------:R-:W-:-:S13]  /*17f0*/  R2UR UR5, R0 ;  /* 0x00000000000572ca */ /* 0x000fda00000e0000 */
[----:B------:R-:W-:-:S04]  /*1800*/  UISETP.LT.AND UP0, UPT, UR4, UR5, UPT ;  /* 0x000000050400728c */ /* 0x000fc8000bf01270 */
[----:B------:R-:W-:-:S12]  /*1810*/  USEL UR4, UR4, UR5, !UP0 ;  /* 0x0000000504047287 */ /* 0x000fd8000c000000 */
.L_x_645:
[----:B------:R-:W-:Y:S01]  /*1820*/  USHF.R.S32.HI UR5, URZ, 0x1f, UR4 ;  /* 0x0000001f3f057899 */ /* 0x000fe20008011404 */
[----:B------:R-:W-:Y:S02]  /*1830*/  PLOP3.LUT P0, PT, PT, PT, PT, 0x80, 0x0 ;  /* 0x000000000000781c */ /* 0x000fe40003f0f070 */
[----:B------:R-:W-:Y:S02]  /*1840*/  CS2R R2, SRZ ;  /* 0x0000000000027805 */ /* 0x000fe4000001ff00 */
[----:B------:R-:W-:Y:S01]  /*1850*/  CS2R R4, SRZ ;  /* 0x0000000000047805 */ /* 0x000fe2000001ff00 */
[----:B------:R-:W-:Y:S01]  /*1860*/  ULEA.HI UR5, UR5, UR4, URZ, 0x7 ;  /* 0x0000000405057291 */ /* 0x000fe2000f8f383f */
[----:B------:R-:W-:Y:S02]  /*1870*/  CS2R R134, SRZ ;  /* 0x0000000000867805 */ /* 0x000fe4000001ff00 */
[----:B------:R-:W-:Y:S02]  /*1880*/  CS2R R132, SRZ ;  /* 0x0000000000847805 */ /* 0x000fe4000001ff00 */
[----:B------:R-:W-:Y:S01]  /*1890*/  CS2R R8, SRZ ;  /* 0x0000000000087805 */ /* 0x000fe2000001ff00 */
[----:B------:R-:W-:Y:S01]  /*18a0*/  USHF.R.S32.HI UR5, URZ, 0x7, UR5 ;  /* 0x000000073f057899 */ /* 0x000fe20008011405 */
[----:B------:R-:W-:-:S02]  /*18b0*/  CS2R R126, SRZ ;  /* 0x00000000007e7805 */ /* 0x000fc4000001ff00 */
[----:B------:R-:W-:Y:S02]  /*18c0*/  CS2R R10, SRZ ;  /* 0x00000000000a7805 */ /* 0x000fe4000001ff00 */
[----:B------:R-:W-:Y:S01]  /*18d0*/  CS2R R124, SRZ ;  /* 0x00000000007c7805 */ /* 0x000fe2000001ff00 */
[----:B------:R-:W-:Y:S01]  /*18e0*/  UISETP.LT.AND UP0, UPT, URZ, UR5, UPT ;  /* 0x000000053f00728c */ /* 0x000fe2000bf01270 */
[----:B------:R-:W-:Y:S02]  /*18f0*/  CS2R R12, SRZ ;  /* 0x00000000000c7805 */ /* 0x000fe4000001ff00 */
[----:B------:R-:W-:Y:S02]  /*1900*/  CS2R R118, SRZ ;  /* 0x0000000000767805 */ /* 0x000fe4000001ff00 */
[----:B------:R-:W-:Y:S01]  /*1910*/  CS2R R14, SRZ ;  /* 0x00000000000e7805 */ /* 0x000fe2000001ff00 */
[----:B------:R-:W-:Y:S01]  /*1920*/  USEL UR40, URZ, UR5, !UP0 ;  /* 0x000000053f287287 */ /* 0x000fe2000c000000 */
[----:B------:R-:W-:-:S02]  /*1930*/  CS2R R116, SRZ ;  /* 0x0000000000747805 */ /* 0x000fc4000001ff00 */
[----:B------:R-:W-:Y:S02]  /*1940*/  CS2R R20, SRZ ;  /* 0x0000000000147805 */ /* 0x000fe4000001ff00 */
[----:B------:R-:W-:Y:S02]  /*1950*/  CS2R R110, SRZ ;  /* 0x00000000006e7805 */ /* 0x000fe4000001ff00 */
[----:B------:R-:W-:Y:S02]  /*1960*/  CS2R R24, SRZ ;  /* 0x0000000000187805 */ /* 0x000fe4000001ff00 */
[----:B------:R-:W-:Y:S02]  /*1970*/  CS2R R108, SRZ ;  /* 0x00000000006c7805 */ /* 0x000fe4000001ff00 */
[----:B------:R-:W-:Y:S02]  /*1980*/  ISETP.GT.AND P1, PT, R88, UR40, PT ;  /* 0x0000002858007c0c */ /* 0x000fe4000bf24270 */
        /* <DEDUP_REMOVED lines=8> */
[----:B------:R-:W-:Y:S01]  /*1a10*/  CS2R R34, SRZ ;  /* 0x0000000000227805 */ /* 0x000fe2000001ff00 */
[----:B------:R-:W-:Y:S06]  /*1a20*/  @!P1 BRA `(.L_x_648) ;  /* 0x000000b000b49947 */ /* 0x000fec0003800000 */
[----:B------:R-:W1:Y:S02]  /*1a30*/  S2R R0, SR_TID.X ;  /* 0x0000000000007919 */ /* 0x000e640000002100 */
[----:B-1----:R-:W-:-:S05]  /*1a40*/  VIADD R6, R0, 0xffffff80 ;  /* 0xffffff8000067836 */ /* 0x002fca0000000000 */
[----:B------:R-:W-:-:S04]  /*1a50*/  SHF.R.S32.HI R0, RZ, 0x1f, R6 ;  /* 0x0000001fff007819 */ /* 0x000fc80000011406 */
[----:B------:R-:W-:-:S04]  /*1a60*/  LEA.HI R0, R0, R6, RZ, 0x7 ;  /* 0x0000000600007211 */ /* 0x000fc800078f38ff */
[----:B------:R-:W-:-:S06]  /*1a70*/  SHF.R.S32.HI R0, RZ, 0x7, R0 ;  /* 0x00000007ff007819 */ /* 0x000fcc0000011400 */
[----:B------:R-:W1:Y:S02]  /*1a80*/  SHFL.IDX PT, R0, R0, RZ, 0x1f ;  /* 0x00001fff00007589 */ /* 0x000e6400000e0000 */
[----:B-1----:R-:W-:-:S13]  /*1a90*/  R2UR UR6, R0 ;  /* 0x00000000000672ca */ /* 0x002fda00000e0000 */
        /* <DEDUP_REMOVED lines=26> */
.L_x_649:
[----:B------:R-:W-:Y:S01]  /*1c40*/  ULEA.HI UR4, UR38, UR38, URZ, 0x1 ;  /* 0x0000002626047291 */ /* 0x000fe2000f8f083f */
[----:B------:R-:W-:-:S03]  /*1c50*/  IMAD.U32 R2, RZ, RZ, UR39 ;  /* 0x00000027ff027e24 */ /* 0x000fc6000f8e00ff */
[----:B------:R-:W-:Y:S02]  /*1c60*/  ULOP3.LUT UR4, UR4, 0xfffffffe, URZ, 0xc0, !UPT ;  /* 0xfffffffe04047892 */ /* 0x000fe4000f8ec03f */
[----:B------:R-:W-:Y:S02]  /*1c70*/  ISETP.NE.AND P0, PT, R2, 0x3, PT ;  /* 0x000000030200780c */ /* 0x000fe40003f05270 */
[----:B------:R-:W-:-:S06]  /*1c80*/  UIADD3 UR4, UR38, -UR4, URZ ;  /* 0x8000000426047290 */ /* 0x000fcc000fffe03f */
[----:B------:R-:W-:-:S05]  /*1c90*/  IMAD.U32 R0, RZ, RZ, UR4 ;  /* 0x00000004ff007e24 */ /* 0x000fca000f8e00ff */
[----:B------:R-:W-:-:S04]  /*1ca0*/  SHF.L.U32 R0, R0, 0x1f, RZ ;  /* 0x0000001f00007819 */ /* 0x000fc800000006ff */
[----:B------:R-:W1:Y:S02]  /*1cb0*/  SYNCS.PHASECHK.TRANS64.TRYWAIT P1, [UR47+0x19c00], R0 ;  /* 0x019c0000ff0075a7 */ /* 0x000e64000802016f */
[----:B-1----:R-:W-:Y:S05]  /*1cc0*/  @!P1 BRA `(.L_x_650) ;  /* 0x000000f800a09947 */ /* 0x002fea0003800000 */
.L_x_812:
[----:B------:R-:W-:Y:S05]  /*1cd0*/  @!P0 BRA `(.L_x_651) ;  /* 0x0000000000048947 */ /* 0x000fea0003800000 */
[----:B------:R-:W-:Y:S01]  /*1ce0*/  BPT.TRAP 0x1 ;  /* 0x000000040000795c */ /* 0x000fe20000300000 */
.L_x_651:
[----:B------:R-:W-:Y:S02]  /*1cf0*/  IMAD.U32 R5, RZ, RZ, UR36 ;  /* 0x00000024ff057e24 */ /* 0x000fe4000f8e00ff */
[----:B-1----:R-:W-:-:S03]  /*1d00*/  IMAD.U32 R0, RZ, RZ, UR37 ;  /* 0x00000025ff007e24 */ /* 0x002fc6000f8e00ff */
[----:B------:R-:W-:Y:S02]  /*1d10*/  LEA R5, R5, UR47, 0x3 ;  /* 0x0000002f05057c11 */ /* 0x000fe4000f8e18ff */
[----:B------:R-:W-:-:S04]  /*1d20*/  SHF.L.U32 R0, R0, 0x1f, RZ ;  /* 0x0000001f00007819 */ /* 0x000fc800000006ff */
[----:B------:R1:W2:Y:S01]  /*1d30*/  SYNCS.PHASECHK.TRANS64.TRYWAIT P2, [R5+URZ+0x19c30], R0 ;  /* 0x019c3000050075a7 */ /* 0x0002a2000804017f */
[----:B------:R-:W-:Y:S05]  /*1d40*/  @!P0 BRA `(.L_x_652) ;  /* 0x0000000000048947 */ /* 0x000fea0003800000 */
[----:B------:R-:W-:Y:S01]  /*1d50*/  BPT.TRAP 0x1 ;  /* 0x000000040000795c */ /* 0x000fe20000300000 */
.L_x_652:
[----:B------:R-:W3:Y:S02]  /*1d60*/  S2R R2, SR_TID.X ;  /* 0x0000000000027919 */ /* 0x000ee40000002100 */
[----:B---3--:R-:W-:Y:S01]  /*1d70*/  LOP3.LUT P1, RZ, R2, 0x7f, RZ, 0xc0, !PT ;  /* 0x0000007f02ff7812 */ /* 0x008fe2000782c0ff */
[----:B--2---:R-:W-:-:S12]  /*1d80*/  @P2 BRA `(.L_x_653) ;  /* 0x0000000000082947 */ /* 0x004fd80003800000 */
[----:B------:R-:W2:Y:S02]  /*1d90*/  SYNCS.PHASECHK.TRANS64.TRYWAIT P2, [R5+URZ+0x19c30], R0 ;  /* 0x019c3000050075a7 */ /* 0x000ea4000804017f */
[----:B--2---:R-:W-:Y:S05]  /*1da0*/  @!P2 BRA `(.L_x_654) ;  /* 0x000000f80080a947 */ /* 0x004fea0003800000 */
.L_x_653:
[----:B------:R-:W-:Y:S05]  /*1db0*/  WARPSYNC.ALL ;  /* 0x0000000000007948 */ /* 0x000fea0003800000 */
[----:B------:R-:W-:Y:S01]  /*1dc0*/  UIADD3 UR4, UR47, 0x13800, URZ ;  /* 0x000138002f047890 */ /* 0x000fe2000fffe03f */
[----:B------:R-:W3:Y:S01]  /*1dd0*/  LDL R2, [R1] ;  /* 0x0000000001027983 */ /* 0x000ee20000100800 */
[----:B------:R-:W-:Y:S01]  /*1de0*/  ULOP3.LUT UR12, UR54, 0x10000, URZ, 0xfc, !UPT ;  /* 0x00010000360c7892 */ /* 0x000fe2000f8efc3f */
[----:B------:R-:W-:Y:S01]  /*1df0*/  WARPGROUP.ARRIVE ;  /* 0x00000000000079c5 */ /* 0x000fe20000000000 */
[----:B------:R-:W-:Y:S01]  /*1e00*/  USHF.R.U32.HI UR4, URZ, 0x4, UR4 ;  /* 0x000000043f047899 */ /* 0x000fe20008011604 */
[----:B------:R-:W4:Y:S01]  /*1e10*/  LDC R12, c[0x0][0x288] ;  /* 0x0000a200ff0c7b82 */ /* 0x000f220000000800 */
[----:B------:R-:W-:Y:S01]  /*1e20*/  UMOV UR13, 0xc0000010 ;  /* 0xc0000010000d7882 */ /* 0x000fe20000000000 */
[----:B------:R-:W-:Y:S01]  /*1e30*/  UMOV UR15, 0xc0000010 ;  /* 0xc0000010000f7882 */ /* 0x000fe20000000000 */
[----:B------:R-:W-:Y:S01]  /*1e40*/  ULOP3.LUT UR4, UR4, 0x3fff, URZ, 0xc0, !UPT ;  /* 0x00003fff04047892 */ /* 0x000fe2000f8ec03f */
[----:B------:R-:W-:Y:S01]  /*1e50*/  IMAD.MOV.U32 R3, RZ, RZ, -0x80 ;  /* 0xffffff80ff037424 */ /* 0x000fe200078e00ff */
[----:B------:R-:W-:Y:S01]  /*1e60*/  UMOV UR5, 0xc0000010 ;  /* 0xc000001000057882 */ /* 0x000fe20000000000 */
[----:B------:R-:W-:Y:S01]  /*1e70*/  UMOV UR7, 0xc0000010 ;  /* 0xc000001000077882 */ /* 0x000fe20000000000 */
[----:B------:R-:W-:Y:S01]  /*1e80*/  ULOP3.LUT UR16, UR4, 0x10000, URZ, 0xfc, !UPT ;  /* 0x0001000004107892 */ /* 0x000fe2000f8efc3f */
[----:B------:R-:W-:Y:S01]  /*1e90*/  IMAD R4, R88, R3, 0x80 ;  /* 0x0000008058047424 */ /* 0x000fe200078e0203 */
[----:B------:R-:W-:Y:S01]  /*1ea0*/  UIADD3 UR4, UR12, 0x180, URZ ;  /* 0x000001800c047890 */ /* 0x000fe2000fffe03f */
[----:B-12---:R-:W-:Y:S01]  /*1eb0*/  @!P1 VIADD R0, R5, 0x19c40 ;  /* 0x00019c4005009836 */ /* 0x006fe20000000000 */
[----:B------:R-:W-:-:S02]  /*1ec0*/  UIMAD UR14, UR36, 0x300, UR16 ;  /* 0x00000300240e78a4 */ /* 0x000fc4000f8e0210 */
[----:B------:R-:W-:Y:S02]  /*1ed0*/  UIADD3 UR8, UR12, 0x300, URZ ;  /* 0x000003000c087890 */ /* 0x000fe4000fffe03f */
[----:B------:R-:W-:Y:S01]  /*1ee0*/  UIADD3 UR6, UR14, 0x100, URZ ;  /* 0x000001000e067890 */ /* 0x000fe2000fffe03f */
[----:B------:R-:W-:Y:S01]  /*1ef0*/  @!P1 PRMT R0, RZ, 0x654, R0 ;  /* 0x00000654ff009816 */ /* 0x000fe20000000000 */
[----:B------:R-:W-:Y:S01]  /*1f00*/  UIADD3 UR10, UR14, 0x200, URZ ;  /* 0x000002000e0a7890 */ /* 0x000fe2000fffe03f */
[----:B------:R-:W-:Y:S02]  /*1f10*/  UMOV UR9, 0xc0000010 ;  /* 0xc000001000097882 */ /* 0x000fe40000000000 */
[----:B------:R-:W-:Y:S01]  /*1f20*/  QGMMA.64x128x32.F32.E4M3.E4M3 R24, gdesc[UR12], RZ, !UPT, gsb0 ;  /* 0x01e000000c1879f3 */ /* 0x000fe2000c0008ff */
[----:B------:R-:W-:Y:S01]  /*1f30*/  UMOV UR11, 0xc0000010 ;  /* 0xc0000010000b7882 */ /* 0x000fe20000000000 */
[----:B------:R-:W-:Y:S01]  /*1f40*/  ULDC UR18, c[0x0][0x9dc] ;  /* 0x0002770000127ab9 */ /* 0x000fe20000000800 */
[----:B------:R-:W-:-:S02]  /*1f50*/  WARPGROUP.DEPBAR.LE gsb0, 0x0 ;  /* 0x00008000000079c5 */ /* 0x000fc40000010000 */
[----:B------:R-:W-:-:S07]  /*1f60*/  WARPGROUP.ARRIVE ;  /* 0x00000000000079c5 */ /* 0x000fce0000000000 */
[----:B------:R-:W-:Y:S01]  /*1f70*/  QGMMA.64x128x32.F32.E4M3.E4M3 R24, gdesc[UR4], R24, gsb0 ;  /* 0x01e00000041879f3 */ /* 0x000fe20008000818 */
[----:B------:R-:W-:Y:S02]  /*1f80*/  ULDC.64 UR6, c[0x0][0x9e0] ;  /* 0x0002780000067ab9 */ /* 0x000fe40000000a00 */
[----:B------:R-:W-:-:S06]  /*1f90*/  UISETP.GE.AND UP0, UPT, UR7, 0x1, UPT ;  /* 0x000000010700788c */ /* 0x000fcc000bf06270 */
[----:B------:R-:W-:Y:S01]  /*1fa0*/  PLOP3.LUT P2, PT, PT, PT, UP0, 0x40, 0x0 ;  /* 0x000000000000781c */ /* 0x000fe20003f4e808 */
[----:B------:R-:W-:Y:S02]  /*1fb0*/  WARPGROUP.DEPBAR.LE gsb0, 0x0 ;  /* 0x00008000000079c5 */ /* 0x000fe40000010000 */
[----:B------:R-:W-:Y:S01]  /*1fc0*/  WARPGROUP.ARRIVE ;  /* 0x00000000000079c5 */ /* 0x000fe20000000000 */
[----:B---3--:R-:W-:-:S05]  /*1fd0*/  VIADD R7, R2, UR42 ;  /* 0x0000002a02077c36 */ /* 0x008fca0008000000 */
[----:B------:R-:W-:Y:S01]  /*1fe0*/  QGMMA.64x128x32.F32.E4M3.E4M3 R24, gdesc[UR8], R24, gsb0 ;  /* 0x01e00000081879f3 */ /* 0x000fe20008000818 */
[----:B------:R-:W-:Y:S01]  /*1ff0*/  ULDC UR11, c[0x0][0x2e0] ;  /* 0x0000b800000b7ab9 */ /* 0x000fe20000000800 */
[----:B------:R-:W-:Y:S01]  /*2000*/  ULOP3.LUT UR10, URZ, UR18, URZ, 0x33, !UPT ;  /* 0x000000123f0a7292 */ /* 0x000fe2000f8e333f */
[----:B------:R-:W-:-:S04]  /*2010*/  IMAD R3, R17, UR11, R4 ;  /* 0x0000000b11037c24 */ /* 0x000fc8000f8e0204 */
[----:B------:R-:W-:Y:S01]  /*2020*/  IMAD R8, R16, -0x2, R3 ;  /* 0xfffffffe10087824 */ /* 0x000fe200078e0203 */
[----:B----4-:R-:W-:-:S05]  /*2030*/  IADD3 R5, R3, 0x1, -R12 ;  /* 0x0000000103057810 */ /* 0x010fca0007ffe80c */
[----:B------:R-:W-:-:S04]  /*2040*/  IMAD R5, R16, -0x2, R5 ;  /* 0xfffffffe10057824 */ /* 0x000fc800078e0205 */
[C---:B------:R-:W-:Y:S02]  /*2050*/  VIADD R9, R5.reuse, UR6 ;  /* 0x0000000605097c36 */ /* 0x040fe40008000000 */
[----:B------:R-:W-:Y:S01]  /*2060*/  VIADD R10, R5, UR10 ;  /* 0x0000000a050a7c36 */ /* 0x000fe20008000000 */
[----:B------:R-:W-:-:S03]  /*2070*/  LEA R5, R88, 0xffffff80, 0x7 ;  /* 0xffffff8058057811 */ /* 0x000fc600078e38ff */
[----:B------:R-:W-:Y:S01]  /*2080*/  IMAD.IADD R2, R10, 0x1, R7 ;  /* 0x000000010a027824 */ /* 0x000fe200078e0207 */
[----:B------:R-:W-:Y:S02]  /*2090*/  WARPGROUP.DEPBAR.LE gsb0, 0x0 ;  /* 0x00008000000079c5 */ /* 0x000fe40000010000 */
[----:B------:R1:W-:Y:S02]  /*20a0*/  @!P1 SYNCS.ARRIVE.TRANS64.RED.A1T0 RZ, [R0+URZ], RZ ;  /* 0x000000ff00ff99a7 */ /* 0x0003e4000810043f */
[----:B-1----:R-:W-:Y:S01]  /*20b0*/  VIADDMNMX R0, R7, R9, R8, PT ;  /* 0x0000000907007246 */ /* 0x002fe20003800108 */
[----:B------:R-:W-:Y:S06]  /*20c0*/  @P2 BRA `(.L_x_655) ;  /* 0x00000000005c2947 */ /* 0x000fec0003800000 */
[----:B------:R-:W-:Y:S01]  /*20d0*/  IMAD R3, R17, UR11, R7 ;  /* 0x0000000b11037c24 */ /* 0x000fe2000f8e0207 */
[----:B------:R-:W-:Y:S03]  /*20e0*/  BSSY B0, `(.L_x_656) ;  /* 0x0000011000007945 */ /* 0x000fe60003800000 */
[----:B------:R-:W-:-:S05]  /*20f0*/  IMAD.IADD R3, R3, 0x1, -R12 ;  /* 0x0000000103037824 */ /* 0x000fca00078e0a0c */
[----:B------:R-:W-:-:S13]  /*2100*/  ISETP.GT.AND P2, PT, R3, -0x1, PT ;  /* 0xffffffff0300780c */ /* 0x000fda0003f44270 */
[----:B------:R-:W-:Y:S05]  /*2110*/  @P2 BRA `(.L_x_657) ;  /* 0x0000000000202947 */ /* 0x000fea0003800000 */
[----:B------:R-:W-:Y:S01]  /*2120*/  UISETP.NE.AND UP1, UPT, UR7, 0x1, UPT ;  /* 0x000000010700788c */ /* 0x000fe2000bf25270 */
[----:B------:R-:W-:-:S05]  /*2130*/  LOP3.LUT R3, RZ, R3, RZ, 0x33, !PT ;  /* 0x00000003ff037212 */ /* 0x000fca00078e33ff */
[----:B------:R-:W-:-:S05]  /*2140*/  PLOP3.LUT P2, PT, PT, PT, UP1, 0x80, 0x0 ;  /* 0x000000000000781c */ /* 0x000fca0003f4f018 */
[----:B------:R-:W-:-:S08]  /*2150*/  @UP1 ULDC.64 UR14, c[0x0][0x9e8] ;  /* 0x00027a00000e1ab9 */ /* 0x000fd00000000a00 */
[----:B------:R-:W-:-:S05]  /*2160*/  @P2 IMAD.HI.U32 R6, R3, UR14, RZ ;  /* 0x0000000e03062c27 */ /* 0x000fca000f8e00ff */
[----:B------:R-:W-:-:S04]  /*2170*/  @P2 SHF.R.U32.HI R3, RZ, UR15, R6 ;  /* 0x0000000fff032c19 */ /* 0x000fc80008011606 */
[----:B------:R-:W-:Y:S01]  /*2180*/  LOP3.LUT R3, RZ, R3, RZ, 0x33, !PT ;  /* 0x00000003ff037212 */ /* 0x000fe200078e33ff */
[----:B------:R-:W-:Y:S06]  /*2190*/  BRA `(.L_x_658) ;  /* 0x0000000000147947 */ /* 0x000fec0003800000 */
.L_x_657:
[----:B------:R-:W-:-:S06]  /*21a0*/  UISETP.NE.AND UP1, UPT, UR7, 0x1, UPT ;  /* 0x000000010700788c */ /* 0x000fcc000bf25270 */
[----:B------:R-:W-:-:S05]  /*21b0*/  PLOP3.LUT P2, PT, PT, PT, UP1, 0x80, 0x0 ;  /* 0x000000000000781c */ /* 0x000fca0003f4f018 */
[----:B------:R-:W-:-:S08]  /*21c0*/  @UP1 ULDC.64 UR14, c[0x0][0x9e8] ;  /* 0x00027a00000e1ab9 */ /* 0x000fd00000000a00 */
[----:B------:R-:W-:-:S05]  /*21d0*/  @P2 IMAD.HI.U32 R6, R3, UR14, RZ ;  /* 0x0000000e03062c27 */ /* 0x000fca000f8e00ff */
[----:B------:R-:W-:-:S07]  /*21e0*/  @P2 SHF.R.U32.HI R3, RZ, UR15, R6 ;  /* 0x0000000fff032c19 */ /* 0x000fce0008011606 */
.L_x_658:
[----:B------:R-:W-:Y:S05]  /*21f0*/  BSYNC B0 ;  /* 0x0000000000007941 */ /* 0x000fea0003800000 */
.L_x_656:
[----:B------:R-:W-:-:S04]  /*2200*/  IMAD R3, R3, UR7, -R5 ;  /* 0x0000000703037c24 */ /* 0x000fc8000f8e0a05 */
[----:B------:R-:W-:-:S05]  /*2210*/  IMAD R3, R16, -0x2, R3 ;  /* 0xfffffffe10037824 */ /* 0x000fca00078e0203 */
[----:B------:R-:W-:Y:S02]  /*2220*/  VIMNMX R2, R2, R3, !PT ;  /* 0x0000000302027248 */ /* 0x000fe40007fe0100 */
[----:B------:R-:W-:-:S07]  /*2230*/  VIADDMNMX R0, R3, UR7, R0, PT ;  /* 0x0000000703007c46 */ /* 0x000fce000b800100 */
.L_x_655:
[C---:B------:R-:W-:Y:S01]  /*2240*/  ISETP.GE.AND P4, PT, R4.reuse, 0x9, PT ;  /* 0x000000090400780c */ /* 0x040fe20003f86270 */
[----:B------:R-:W-:Y:S01]  /*2250*/  VIADD R6, R7, 0x8 ;  /* 0x0000000807067836 */ /* 0x000fe20000000000 */
[C---:B------:R-:W-:Y:S02]  /*2260*/  ISETP.GE.AND P2, PT, R4.reuse, 0x2, PT ;  /* 0x000000020400780c */ /* 0x040fe40003f46270 */
[----:B------:R-:W-:Y:S02]  /*2270*/  ISETP.GE.AND P5, PT, R4, 0xa, PT ;  /* 0x0000000a0400780c */ /* 0x000fe40003fa6270 */
[----:B------:R-:W-:Y:S02]  /*2280*/  LOP3.LUT R18, R18, 0xfffffffd, RZ, 0xc0, !PT ;  /* 0xfffffffd12127812 */ /* 0x000fe400078ec0ff */
[----:B------:R-:W-:-:S04]  /*2290*/  ISETP.GT.AND P3, PT, R2, 0x1, !P2 ;  /* 0x000000010200780c */ /* 0x000fc80005764270 */
[----:B------:R-:W-:Y:S02]  /*22a0*/  ISETP.LT.OR P3, PT, R0, 0x2, P3 ;  /* 0x000000020000780c */ /* 0x000fe40001f61670 */
[----:B------:R-:W-:Y:S02]  /*22b0*/  @P4 LOP3.LUT R18, R18, 0x2, RZ, 0xfc, !PT ;  /* 0x0000000212124812 */ /* 0x000fe400078efcff */
[----:B------:R-:W-:Y:S02]  /*22c0*/  FSEL R25, R25, -INF , !P3 ;  /* 0xff80000019197808 */ /* 0x000fe40005800000 */
[----:B------:R-:W-:Y:S02]  /*22d0*/  LOP3.LUT R18, R18, 0xfffffffb, RZ, 0xc0, !PT ;  /* 0xfffffffb12127812 */ /* 0x000fe400078ec0ff */
[----:B------:R-:W-:Y:S02]  /*22e0*/  ISETP.GT.AND P4, PT, R2, 0x8, !P4 ;  /* 0x000000080200780c */ /* 0x000fe40006784270 */
[----:B------:R-:W-:-:S02]  /*22f0*/  @P5 LOP3.LUT R18, R18, 0x4, RZ, 0xfc, !PT ;  /* 0x0000000412125812 */ /* 0x000fc400078efcff */
[----:B------:R-:W-:Y:S02]  /*2300*/  ISETP.GT.AND P3, PT, R2, 0x9, !P5 ;  /* 0x000000090200780c */ /* 0x000fe40006f64270 */
[----:B------:R-:W-:Y:S02]  /*2310*/  ISETP.GE.AND P5, PT, R4, 0x11, PT ;  /* 0x000000110400780c */ /* 0x000fe40003fa6270 */
[C---:B------:R-:W-:Y:S02]  /*2320*/  ISETP.LT.OR P4, PT, R0.reuse, 0x9, P4 ;  /* 0x000000090000780c */ /* 0x040fe40002781670 */
[----:B------:R-:W-:Y:S02]  /*2330*/  ISETP.LT.OR P3, PT, R0, 0xa, P3 ;  /* 0x0000000a0000780c */ /* 0x000fe40001f61670 */
[----:B------:R-:W-:Y:S02]  /*2340*/  FSEL R28, R28, -INF , !P4 ;  /* 0xff8000001c1c7808 */ /* 0x000fe40006000000 */
[----:B------:R-:W-:-:S02]  /*2350*/  ISETP.GE.AND P4, PT, R4, 0x12, PT ;  /* 0x000000120400780c */ /* 0x000fc40003f86270 */
[----:B------:R-:W-:Y:S02]  /*2360*/  LOP3.LUT R18, R18, 0xfffffff7, RZ, 0xc0, !PT ;  /* 0xfffffff712127812 */ /* 0x000fe400078ec0ff */
[----:B------:R-:W-:Y:S02]  /*2370*/  FSEL R29, R29, -INF , !P3 ;  /* 0xff8000001d1d7808 */ /* 0x000fe40005800000 */
[----:B------:R-:W-:Y:S02]  /*2380*/  ISETP.GT.AND P3, PT, R2, 0x10, !P5 ;  /* 0x000000100200780c */ /* 0x000fe40006f64270 */
[----:B------:R-:W-:Y:S02]  /*2390*/  @P5 LOP3.LUT R18, R18, 0x8, RZ, 0xfc, !PT ;  /* 0x0000000812125812 */ /* 0x000fe400078efcff */
[----:B------:R-:W-:Y:S02]  /*23a0*/  ISETP.LT.OR P3, PT, R0, 0x11, P3 ;  /* 0x000000110000780c */ /* 0x000fe40001f61670 */
[----:B------:R-:W-:-:S02]  /*23b0*/  LOP3.LUT R18, R18, 0xfdffffff, RZ, 0xc0, !PT ;  /* 0xfdffffff12127812 */ /* 0x000fc400078ec0ff */
[----:B------:R-:W-:Y:S02]  /*23c0*/  FSEL R32, R32, -INF , !P3 ;  /* 0xff80000020207808 */ /* 0x000fe40005800000 */
[----:B------:R-:W-:Y:S02]  /*23d0*/  @P4 LOP3.LUT R18, R18, 0x2000000, RZ, 0xfc, !PT ;  /* 0x0200000012124812 */ /* 0x000fe400078efcff */
[----:B------:R-:W-:Y:S02]  /*23e0*/  ISETP.GT.AND P3, PT, R2, 0x11, !P4 ;  /* 0x000000110200780c */ /* 0x000fe40006764270 */
[----:B------:R-:W-:Y:S02]  /*23f0*/  ISETP.GE.AND P4, PT, R4, 0x19, PT ;  /* 0x000000190400780c */ /* 0x000fe40003f86270 */
[----:B------:R-:W-:Y:S02]  /*2400*/  ISETP.LT.OR P3, PT, R0, 0x12, P3 ;  /* 0x000000120000780c */ /* 0x000fe40001f61670 */
[----:B------:R-:W-:-:S02]  /*2410*/  LOP3.LUT R18, R18, 0xfeffffff, RZ, 0xc0, !PT ;  /* 0xfeffffff12127812 */ /* 0x000fc400078ec0ff */
[----:B------:R-:W-:Y:S02]  /*2420*/  FSEL R33, R33, -INF , !P3 ;  /* 0xff80000021217808 */ /* 0x000fe40005800000 */
[----:B------:R-:W-:-:S04]  /*2430*/  ISETP.GT.AND P3, PT, R2, 0x18, !P4 ;  /* 0x000000180200780c */ /* 0x000fc80006764270 */
[----:B------:R-:W-:Y:S02]  /*2440*/  ISETP.LT.OR P3, PT, R0, 0x19, P3 ;  /* 0x000000190000780c */ /* 0x000fe40001f61670 */
[----:B------:R-:W-:Y:S02]  /*2450*/  @P4 LOP3.LUT R18, R18, 0x1000000, RZ, 0xfc, !PT ;  /* 0x0100000012124812 */ /* 0x000fe400078efcff */
[----:B------:R-:W-:Y:S02]  /*2460*/  ISETP.GE.AND P4, PT, R4, 0x1a, PT ;  /* 0x0000001a0400780c */ /* 0x000fe40003f86270 */
[----:B------:R-:W-:Y:S02]  /*2470*/  LOP3.LUT R18, R18, 0xff7fffff, RZ, 0xc0, !PT ;  /* 0xff7fffff12127812 */ /* 0x000fe400078ec0ff */
[----:B------:R-:W-:Y:S02]  /*2480*/  FSEL R36, R36, -INF , !P3 ;  /* 0xff80000024247808 */ /* 0x000fe40005800000 */
[----:B------:R-:W-:-:S04]  /*2490*/  ISETP.GT.AND P3, PT, R2, 0x19, !P4 ;  /* 0x000000190200780c */ /* 0x000fc80006764270 */
[----:B------:R-:W-:-:S03]  /*24a0*/  ISETP.LT.OR P3, PT, R0, 0x1a, P3 ;  /* 0x0000001a0000780c */ /* 0x000fc60001f61670 */
        /* <DEDUP_REMOVED lines=110> */
[----:B------:R-:W-:Y:S02]  /*2b90*/  FSEL R73, R73, -INF , !P3 ;  /* 0xff80000049497808 */ /* 0x000fe40005800000 */
[----:B------:R-:W-:Y:S02]  /*2ba0*/  LOP3.LUT R18, R18, 0xffffffef, RZ, 0xc0, !PT ;  /* 0xffffffef12127812 */ /* 0x000fe400078ec0ff */
[----:B------:R-:W-:-:S04]  /*2bb0*/  ISETP.GT.AND P3, PT, R2, 0x68, !P4 ;  /* 0x000000680200780c */ /* 0x000fc80006764270 */
[----:B------:R-:W-:-:S03]  /*2bc0*/  ISETP.LT.OR P3, PT, R0, 0x69, P3 ;  /* 0x000000690000780c */ /* 0x000fc60001f61670 */
[----:B------:R-:W-:Y:S02]  /*2bd0*/  @P4 LOP3.LUT R18, R18, 0x10, RZ, 0xfc, !PT ;  /* 0x0000001012124812 */ /* 0x000fe400078efcff */
[----:B------:R-:W-:Y:S02]  /*2be0*/  ISETP.GE.AND P4, PT, R4, 0x6a, PT ;  /* 0x0000006a0400780c */ /* 0x000fe40003f86270 */
[----:B------:R-:W-:Y:S02]  /*2bf0*/  FSEL R76, R76, -INF , !P3 ;  /* 0xff8000004c4c7808 */ /* 0x000fe40005800000 */
[----:B------:R-:W-:Y:S02]  /*2c00*/  ISETP.GT.AND P3, PT, R2, 0x69, !P4 ;  /* 0x000000690200780c */ /* 0x000fe40006764270 */
[----:B------:R-:W-:Y:S02]  /*2c10*/  LOP3.LUT R18, R18, 0xfbffffff, RZ, 0xc0, !PT ;  /* 0xfbffffff12127812 */ /* 0x000fe400078ec0ff */
[----:B------:R-:W-:-:S04]  /*2c20*/  ISETP.LT.OR P3, PT, R0, 0x6a, P3 ;  /* 0x0000006a0000780c */ /* 0x000fc80001f61670 */
[----:B------:R-:W-:Y:S02]  /*2c30*/  FSEL R77, R77, -INF , !P3 ;  /* 0xff8000004d4d7808 */ /* 0x000fe40005800000 */
[----:B------:R-:W-:Y:S02]  /*2c40*/  ISETP.GE.AND P3, PT, R4, 0x71, PT ;  /* 0x000000710400780c */ /* 0x000fe40003f66270 */
[----:B------:R-:W-:Y:S02]  /*2c50*/  @P4 LOP3.LUT R18, R18, 0x4000000, RZ, 0xfc, !PT ;  /* 0x0400000012124812 */ /* 0x000fe400078efcff */
[----:B------:R-:W-:Y:S02]  /*2c60*/  ISETP.GT.AND P4, PT, R2, 0x70, !P3 ;  /* 0x000000700200780c */ /* 0x000fe40005f84270 */
[----:B------:R-:W-:Y:S02]  /*2c70*/  LOP3.LUT R18, R18, 0xfffffffe, RZ, 0xc0, !PT ;  /* 0xfffffffe12127812 */ /* 0x000fe400078ec0ff */
[----:B------:R-:W-:-:S04]  /*2c80*/  ISETP.LT.OR P4, PT, R0, 0x71, P4 ;  /* 0x000000710000780c */ /* 0x000fc80002781670 */
[----:B------:R-:W-:Y:S02]  /*2c90*/  FSEL R80, R80, -INF , !P4 ;  /* 0xff80000050507808 */ /* 0x000fe40006000000 */
[----:B------:R-:W-:-:S04]  /*2ca0*/  ISETP.GE.AND P4, PT, R4, 0x72, PT ;  /* 0x000000720400780c */ /* 0x000fc80003f86270 */
[----:B------:R-:W-:-:S04]  /*2cb0*/  ISETP.GT.AND P5, PT, R2, 0x71, !P4 ;  /* 0x000000710200780c */ /* 0x000fc800067a4270 */
[----:B------:R-:W-:-:S04]  /*2cc0*/  ISETP.LT.OR P5, PT, R0, 0x72, P5 ;  /* 0x000000720000780c */ /* 0x000fc80002fa1670 */
[----:B------:R-:W-:Y:S02]  /*2cd0*/  FSEL R81, R81, -INF , !P5 ;  /* 0xff80000051517808 */ /* 0x000fe40006800000 */
[----:B------:R-:W-:-:S04]  /*2ce0*/  ISETP.GE.AND P5, PT, R4, 0x79, PT ;  /* 0x000000790400780c */ /* 0x000fc80003fa6270 */
[----:B------:R-:W-:-:S04]  /*2cf0*/  ISETP.GT.AND P6, PT, R2, 0x78, !P5 ;  /* 0x000000780200780c */ /* 0x000fc80006fc4270 */
[----:B------:R-:W-:-:S04]  /*2d00*/  ISETP.LT.OR P6, PT, R0, 0x79, P6 ;  /* 0x000000790000780c */ /* 0x000fc800037c1670 */
[----:B------:R-:W-:Y:S02]  /*2d10*/  FSEL R84, R84, -INF , !P6 ;  /* 0xff80000054547808 */ /* 0x000fe40007000000 */
[----:B------:R-:W-:-:S13]  /*2d20*/  ISETP.GE.AND P6, PT, R4, 0x1, PT ;  /* 0x000000010400780c */ /* 0x000fda0003fc6270 */
[----:B------:R-:W-:Y:S02]  /*2d30*/  @P6 LOP3.LUT R18, R18, 0x1, RZ, 0xfc, !PT ;  /* 0x0000000112126812 */ /* 0x000fe400078efcff */
[----:B------:R-:W-:Y:S02]  /*2d40*/  ISETP.GT.AND P6, PT, R2, RZ, !P6 ;  /* 0x000000ff0200720c */ /* 0x000fe400077c4270 */
[----:B------:R-:W-:Y:S02]  /*2d50*/  LOP3.LUT R18, R18, 0xf7ffffff, RZ, 0xc0, !PT ;  /* 0xf7ffffff12127812 */ /* 0x000fe400078ec0ff */
[----:B------:R-:W-:-:S04]  /*2d60*/  ISETP.LT.OR P6, PT, R0, 0x1, P6 ;  /* 0x000000010000780c */ /* 0x000fc800037c1670 */
[----:B------:R-:W-:Y:S02]  /*2d70*/  FSEL R3, R24, -INF , !P6 ;  /* 0xff80000018037808 */ /* 0x000fe40007000000 */
[----:B------:R-:W-:-:S13]  /*2d80*/  ISETP.GE.AND P6, PT, R4, 0x7a, PT ;  /* 0x0000007a0400780c */ /* 0x000fda0003fc6270 */
[----:B------:R-:W-:Y:S02]  /*2d90*/  @P6 LOP3.LUT R18, R18, 0x8000000, RZ, 0xfc, !PT ;  /* 0x0800000012126812 */ /* 0x000fe400078efcff */
[----:B------:R-:W-:-:S04]  /*2da0*/  ISETP.GT.AND P6, PT, R2, 0x79, !P6 ;  /* 0x000000790200780c */ /* 0x000fc800077c4270 */
[----:B------:R-:W-:Y:S02]  /*2db0*/  ISETP.LT.OR P6, PT, R0, 0x7a, P6 ;  /* 0x0000007a0000780c */ /* 0x000fe400037c1670 */
[----:B------:R-:W-:Y:S01]  /*2dc0*/  VIADDMNMX R0, R6, R9, R8, PT ;  /* 0x0000000906007246 */ /* 0x000fe20003800108 */
[----:B------:R-:W-:Y:S01]  /*2dd0*/  IMAD.IADD R8, R10, 0x1, R6 ;  /* 0x000000010a087824 */ /* 0x000fe200078e0206 */
[----:B------:R-:W-:Y:S02]  /*2de0*/  FSEL R85, R85, -INF , !P6 ;  /* 0xff80000055557808 */ /* 0x000fe40007000000 */
[----:B------:R-:W-:-:S13]  /*2df0*/  PLOP3.LUT P6, PT, PT, PT, UP0, 0x40, 0x0 ;  /* 0x000000000000781c */ /* 0x000fda0003fce808 */
[----:B------:R-:W-:Y:S05]  /*2e00*/  @P6 BRA `(.L_x_659) ;  /* 0x0000000000646947 */ /* 0x000fea0003800000 */
        /* <DEDUP_REMOVED lines=9> */
[----:B------:R-:W-:Y:S01]  /*2ea0*/  @P6 IMAD.HI.U32 R4, R2, UR10, RZ ;  /* 0x0000000a02046c27 */ /* 0x000fe2000f8e00ff */
[----:B------:R-:W-:-:S13]  /*2eb0*/  PLOP3.LUT P6, PT, PT, PT, UP1, 0x80, 0x0 ;  /* 0x000000000000781c */ /* 0x000fda0003fcf018 */
[----:B------:R-:W-:-:S04]  /*2ec0*/  @P6 SHF.R.U32.HI R2, RZ, UR11, R4 ;  /* 0x0000000bff026c19 */ /* 0x000fc80008011604 */
[----:B------:R-:W-:Y:S01]  /*2ed0*/  LOP3.LUT R2, RZ, R2, RZ, 0x33, !PT ;  /* 0x00000002ff027212 */ /* 0x000fe200078e33ff */
[----:B------:R-:W-:Y:S06]  /*2ee0*/  BRA `(.L_x_662) ;  /* 0x0000000000187947 */ /* 0x000fec0003800000 */
.L_x_661:
[----:B------:R-:W-:-:S06]  /*2ef0*/  UISETP.NE.AND UP1, UPT, UR7, 0x1, UPT ;  /* 0x000000010700788c */ /* 0x000fcc000bf25270 */
[----:B------:R-:W-:-:S05]  /*2f00*/  PLOP3.LUT P6, PT, PT, PT, UP1, 0x80, 0x0 ;  /* 0x000000000000781c */ /* 0x000fca0003fcf018 */
[----:B------:R-:W-:-:S08]  /*2f10*/  @UP1 ULDC.64 UR10, c[0x0][0x9e8] ;  /* 0x00027a00000a1ab9 */ /* 0x000fd00000000a00 */
[----:B------:R-:W-:Y:S01]  /*2f20*/  @P6 IMAD.HI.U32 R4, R2, UR10, RZ ;  /* 0x0000000a02046c27 */ /* 0x000fe2000f8e00ff */
[----:B------:R-:W-:-:S13]  /*2f30*/  PLOP3.LUT P6, PT, PT, PT, UP1, 0x80, 0x0 ;  /* 0x000000000000781c */ /* 0x000fda0003fcf018 */
[----:B------:R-:W-:-:S07]  /*2f40*/  @P6 SHF.R.U32.HI R2, RZ, UR11, R4 ;  /* 0x0000000bff026c19 */ /* 0x000fce0008011604 */
.L_x_662:
[----:B------:R-:W-:Y:S05]  /*2f50*/  BSYNC B0 ;  /* 0x0000000000007941 */ /* 0x000fea0003800000 */
.L_x_660:
[----:B------:R-:W-:-:S04]  /*2f60*/  IMAD R5, R2, UR7, -R5 ;  /* 0x0000000702057c24 */ /* 0x000fc8000f8e0a05 */
[----:B------:R-:W-:-:S05]  /*2f70*/  IMAD R5, R16, -0x2, R5 ;  /* 0xfffffffe10057824 */ /* 0x000fca00078e0205 */
[----:B------:R-:W-:Y:S02]  /*2f80*/  VIMNMX R8, R8, R5, !PT ;  /* 0x0000000508087248 */ /* 0x000fe40007fe0100 */
[----:B------:R-:W-:-:S07]  /*2f90*/  VIADDMNMX R0, R5, UR7, R0, PT ;  /* 0x0000000705007c46 */ /* 0x000fce000b800100 */
.L_x_659:
[----:B------:R-:W-:Y:S01]  /*2fa0*/  ISETP.GT.AND P2, PT, R8, 0x1, !P2 ;  /* 0x000000010800780c */ /* 0x000fe20005744270 */
[----:B------:R-:W-:Y:S01]  /*2fb0*/  IMAD.U32 R9, RZ, RZ, UR41 ;  /* 0x00000029ff097e24 */ /* 0x000fe2000f8e00ff */
[----:B------:R-:W-:Y:S02]  /*2fc0*/  LOP3.LUT P6, RZ, R18, 0x8, RZ, 0xc0, !PT ;  /* 0x0000000812ff7812 */ /* 0x000fe400078cc0ff */
[----:B------:R-:W-:Y:S02]  /*2fd0*/  ISETP.LT.OR P2, PT, R0, 0x2, P2 ;  /* 0x000000020000780c */ /* 0x000fe40001741670 */
[----:B------:R-:W-:Y:S02]  /*2fe0*/  FMNMX.FTZ R5, R3, R25, !PT ;  /* 0x0000001903057209 */ /* 0x000fe40007810000 */
[----:B------:R-:W-:Y:S02]  /*2ff0*/  FSEL R27, R27, -INF , !P2 ;  /* 0xff8000001b1b7808 */ /* 0x000fe40005000000 */
[----:B------:R-:W-:-:S02]  /*3000*/  LOP3.LUT P2, RZ, R18, 0x2, RZ, 0xc0, !PT ;  /* 0x0000000212ff7812 */ /* 0x000fc4000784c0ff */
[----:B------:R-:W-:Y:S02]  /*3010*/  FMNMX.FTZ R2, R28, R5, !PT ;  /* 0x000000051c027209 */ /* 0x000fe40007810000 */
[----:B------:R-:W-:Y:S02]  /*3020*/  ISETP.GT.AND P2, PT, R8, 0x8, !P2 ;  /* 0x000000080800780c */ /* 0x000fe40005744270 */
[----:B------:R-:W-:Y:S02]  /*3030*/  FMNMX.FTZ R5, R29, R2, !PT ;  /* 0x000000021d057209 */ /* 0x000fe40007810000 */
[----:B------:R-:W-:Y:S02]  /*3040*/  ISETP.LT.OR P2, PT, R0, 0x9, P2 ;  /* 0x000000090000780c */ /* 0x000fe40001741670 */
[----:B------:R-:W-:Y:S02]  /*3050*/  FMNMX.FTZ R2, R32, R5, !PT ;  /* 0x0000000520027209 */ /* 0x000fe40007810000 */
[----:B------:R-:W-:-:S02]  /*3060*/  FSEL R30, R30, -INF , !P2 ;  /* 0xff8000001e1e7808 */ /* 0x000fc40005000000 */
[----:B------:R-:W-:Y:S02]  /*3070*/  LOP3.LUT P2, RZ, R18, 0x4, RZ, 0xc0, !PT ;  /* 0x0000000412ff7812 */ /* 0x000fe4000784c0ff */
[----:B------:R-:W-:Y:S02]  /*3080*/  FMNMX.FTZ R5, R33, R2, !PT ;  /* 0x0000000221057209 */ /* 0x000fe40007810000 */
[----:B------:R-:W-:Y:S02]  /*3090*/  ISETP.GT.AND P2, PT, R8, 0x9, !P2 ;  /* 0x000000090800780c */ /* 0x000fe40005744270 */
[----:B------:R-:W-:Y:S02]  /*30a0*/  FMNMX.FTZ R2, R36, R5, !PT ;  /* 0x0000000524027209 */ /* 0x000fe40007810000 */
[----:B------:R-:W-:Y:S02]  /*30b0*/  ISETP.LT.OR P2, PT, R0, 0xa, P2 ;  /* 0x0000000a0000780c */ /* 0x000fe40001741670 */
[----:B------:R-:W-:-:S02]  /*30c0*/  FMNMX.FTZ R5, R37, R2, !PT ;  /* 0x0000000225057209 */ /* 0x000fc40007810000 */
[----:B------:R-:W-:Y:S02]  /*30d0*/  FSEL R31, R31, -INF , !P2 ;  /* 0xff8000001f1f7808 */ /* 0x000fe40005000000 */
[----:B------:R-:W-:Y:S02]  /*30e0*/  ISETP.GT.AND P2, PT, R8, 0x10, !P6 ;  /* 0x000000100800780c */ /* 0x000fe40007744270 */
[----:B------:R-:W-:Y:S02]  /*30f0*/  FMNMX.FTZ R2, R40, R5, !PT ;  /* 0x0000000528027209 */ /* 0x000fe40007810000 */
[----:B------:R-:W-:Y:S02]  /*3100*/  ISETP.LT.OR P2, PT, R0, 0x11, P2 ;  /* 0x000000110000780c */ /* 0x000fe40001741670 */
[----:B------:R-:W-:Y:S02]  /*3110*/  LOP3.LUT P6, RZ, R18, 0x8000, RZ, 0xc0, !PT ;  /* 0x0000800012ff7812 */ /* 0x000fe400078cc0ff */
        /* <DEDUP_REMOVED lines=8> */
[----:B------:R-:W-:Y:S02]  /*31a0*/  LOP3.LUT P2, RZ, R18, 0x1000000, RZ, 0xc0, !PT ;  /* 0x0100000012ff7812 */ /* 0x000fe4000784c0ff */
[----:B------:R-:W-:Y:S02]  /*31b0*/  FMNMX.FTZ R2, R48, R5, !PT ;  /* 0x0000000530027209 */ /* 0x000fe40007810000 */
[----:B------:R-:W-:Y:S02]  /*31c0*/  ISETP.GT.AND P2, PT, R8, 0x18, !P2 ;  /* 0x000000180800780c */ /* 0x000fe40005744270 */
[----:B------:R-:W-:Y:S02]  /*31d0*/  FMNMX.FTZ R5, R49, R2, !PT ;  /* 0x0000000231057209 */ /* 0x000fe40007810000 */
[----:B------:R-:W-:-:S02]  /*31e0*/  ISETP.LT.OR P2, PT, R0, 0x19, P2 ;  /* 0x000000190000780c */ /* 0x000fc40001741670 */
[----:B------:R-:W-:Y:S02]  /*31f0*/  FMNMX.FTZ R2, R52, R5, !PT ;  /* 0x0000000534027209 */ /* 0x000fe40007810000 */
[----:B------:R-:W-:Y:S02]  /*3200*/  FSEL R38, R38, -INF , !P2 ;  /* 0xff80000026267808 */ /* 0x000fe40005000000 */
[----:B------:R-:W-:Y:S02]  /*3210*/  LOP3.LUT P2, RZ, R18, 0x800000, RZ, 0xc0, !PT ;  /* 0x0080000012ff7812 */ /* 0x000fe4000784c0ff */
[----:B------:R-:W-:Y:S02]  /*3220*/  FMNMX.FTZ R5, R53, R2, !PT ;  /* 0x0000000235057209 */ /* 0x000fe40007810000 */
[----:B------:R-:W-:Y:S02]  /*3230*/  ISETP.GT.AND P2, PT, R8, 0x19, !P2 ;  /* 0x000000190800780c */ /* 0x000fe40005744270 */
[----:B------:R-:W-:-:S02]  /*3240*/  FMNMX.FTZ R2, R56, R5, !PT ;  /* 0x0000000538027209 */ /* 0x000fc40007810000 */
[----:B------:R-:W-:Y:S02]  /*3250*/  ISETP.LT.OR P2, PT, R0, 0x1a, P2 ;  /* 0x0000001a0000780c */ /* 0x000fe40001741670 */
[----:B------:R-:W-:Y:S02]  /*3260*/  FMNMX.FTZ R5, R57, R2, !PT ;  /* 0x0000000239057209 */ /* 0x000fe40007810000 */
[----:B------:R-:W-:Y:S02]  /*3270*/  FSEL R39, R39, -INF , !P2 ;  /* 0xff80000027277808 */ /* 0x000fe40005000000 */
[----:B------:R-:W-:Y:S02]  /*3280*/  LOP3.LUT P2, RZ, R18, 0x400000, RZ, 0xc0, !PT ;  /* 0x0040000012ff7812 */ /* 0x000fe4000784c0ff */
[----:B------:R-:W-:Y:S02]  /*3290*/  FMNMX.FTZ R2, R60, R5, !PT ;  /* 0x000000053c027209 */ /* 0x000fe40007810000 */
[----:B------:R-:W-:-:S02]  /*32a0*/  ISETP.GT.AND P2, PT, R8, 0x20, !P2 ;  /* 0x000000200800780c */ /* 0x000fc40005744270 */
[----:B------:R-:W-:Y:S02]  /*32b0*/  FMNMX.FTZ R5, R61, R2, !PT ;  /* 0x000000023d057209 */ /* 0x000fe40007810000 */
[----:B------:R-:W-:Y:S02]  /*32c0*/  ISETP.LT.OR P2, PT, R0, 0x21, P2 ;  /* 0x000000210000780c */ /* 0x000fe40001741670 */
[----:B------:R-:W-:Y:S02]  /*32d0*/  FMNMX.FTZ R2, R64, R5, !PT ;  /* 0x0000000540027209 */ /* 0x000fe40007810000 */
[----:B------:R-:W-:Y:S02]  /*32e0*/  FSEL R42, R42, -INF , !P2 ;  /* 0xff8000002a2a7808 */ /* 0x000fe40005000000 */
[----:B------:R-:W-:Y:S02]  /*32f0*/  LOP3.LUT P2, RZ, R18, 0x200000, RZ, 0xc0, !PT ;  /* 0x0020000012ff7812 */ /* 0x000fe4000784c0ff */
[----:B------:R-:W-:-:S02]  /*3300*/  FMNMX.FTZ R5, R65, R2, !PT ;  /* 0x0000000241057209 */ /* 0x000fc40007810000 */
[----:B------:R-:W-:Y:S02]  /*3310*/  ISETP.GT.AND P2, PT, R8, 0x21, !P2 ;  /* 0x000000210800780c */ /* 0x000fe40005744270 */
[----:B------:R-:W-:Y:S02]  /*3320*/  FMNMX.FTZ R2, R68, R5, !PT ;  /* 0x0000000544027209 */ /* 0x000fe40007810000 */
        /* <DEDUP_REMOVED lines=22> */
[----:B------:R-:W-:Y:S01]  /*3490*/  ISETP.GT.AND P3, PT, R8, 0x70, !P3 ;  /* 0x000000700800780c */ /* 0x000fe20005f64270 */
[----:B------:R-:W1:Y:S01]  /*34a0*/  SHFL.BFLY PT, R5, R4, 0x2, 0x1f ;  /* 0x0c401f0004057f89 */ /* 0x000e6200000e0000 */
[----:B------:R-:W-:Y:S02]  /*34b0*/  FSEL R50, R50, -INF , !P2 ;  /* 0xff80000032327808 */ /* 0x000fe40005000000 */
[----:B------:R-:W-:Y:S02]  /*34c0*/  LOP3.LUT P2, RZ, R18, 0x20000, RZ, 0xc0, !PT ;  /* 0x0002000012ff7812 */ /* 0x000fe4000784c0ff */
[C---:B------:R-:W-:Y:S02]  /*34d0*/  ISETP.GT.AND P4, PT, R8.reuse, 0x71, !P4 ;  /* 0x000000710800780c */ /* 0x040fe40006784270 */
[----:B------:R-:W-:Y:S02]  /*34e0*/  ISETP.GT.AND P2, PT, R8, 0x31, !P2 ;  /* 0x000000310800780c */ /* 0x000fe40005744270 */
[----:B------:R-:W-:-:S02]  /*34f0*/  ISETP.LT.OR P3, PT, R0, 0x71, P3 ;  /* 0x000000710000780c */ /* 0x000fc40001f61670 */
[----:B------:R-:W-:Y:S02]  /*3500*/  ISETP.LT.OR P2, PT, R0, 0x32, P2 ;  /* 0x000000320000780c */ /* 0x000fe40001741670 */
[----:B------:R-:W-:Y:S02]  /*3510*/  ISETP.GT.AND P5, PT, R8, 0x78, !P5 ;  /* 0x000000780800780c */ /* 0x000fe40006fa4270 */
[----:B------:R-:W-:Y:S02]  /*3520*/  FSEL R51, R51, -INF , !P2 ;  /* 0xff80000033337808 */ /* 0x000fe40005000000 */
[----:B------:R-:W-:Y:S02]  /*3530*/  LOP3.LUT P2, RZ, R18, 0x10000, RZ, 0xc0, !PT ;  /* 0x0001000012ff7812 */ /* 0x000fe4000784c0ff */
[----:B------:R-:W-:Y:S02]  /*3540*/  ISETP.LT.OR P4, PT, R0, 0x72, P4 ;  /* 0x000000720000780c */ /* 0x000fe40002781670 */
[----:B------:R-:W-:-:S02]  /*3550*/  ISETP.GT.AND P2, PT, R8, 0x38, !P2 ;  /* 0x000000380800780c */ /* 0x000fc40005744270 */
[----:B------:R-:W-:Y:S02]  /*3560*/  FSEL R82, R82, -INF , !P3 ;  /* 0xff80000052527808 */ /* 0x000fe40005800000 */
[----:B------:R-:W-:Y:S02]  /*3570*/  ISETP.LT.OR P2, PT, R0, 0x39, P2 ;  /* 0x000000390000780c */ /* 0x000fe40001741670 */
[----:B-1----:R-:W-:Y:S02]  /*3580*/  FMNMX.FTZ R5, R4, R5, !PT ;  /* 0x0000000504057209 */ /* 0x002fe40007810000 */
[----:B------:R-:W-:Y:S02]  /*3590*/  FSEL R54, R54, -INF , !P2 ;  /* 0xff80000036367808 */ /* 0x000fe40005000000 */
[----:B------:R-:W-:Y:S01]  /*35a0*/  ISETP.GT.AND P2, PT, R8, 0x39, !P6 ;  /* 0x000000390800780c */ /* 0x000fe20007744270 */
[----:B------:R-:W1:Y:S01]  /*35b0*/  SHFL.BFLY PT, R2, R5, 0x1, 0x1f ;  /* 0x0c201f0005027f89 */ /* 0x000e6200000e0000 */
[----:B------:R-:W-:-:S02]  /*35c0*/  LOP3.LUT P6, RZ, R18, 0x10, RZ, 0xc0, !PT ;  /* 0x0000001012ff7812 */ /* 0x000fc400078cc0ff */
[C---:B------:R-:W-:Y:S02]  /*35d0*/  ISETP.LT.OR P2, PT, R0.reuse, 0x3a, P2 ;  /* 0x0000003a0000780c */ /* 0x040fe40001741670 */
[----:B------:R-:W-:Y:S02]  /*35e0*/  ISETP.LT.OR P5, PT, R0, 0x79, P5 ;  /* 0x000000790000780c */ /* 0x000fe40002fa1670 */
[----:B------:R-:W-:Y:S02]  /*35f0*/  FSEL R55, R55, -INF , !P2 ;  /* 0xff80000037377808 */ /* 0x000fe40005000000 */
[----:B------:R-:W-:Y:S02]  /*3600*/  LOP3.LUT P2, RZ, R18, 0x4000, RZ, 0xc0, !PT ;  /* 0x0000400012ff7812 */ /* 0x000fe4000784c0ff */
[----:B------:R-:W-:Y:S02]  /*3610*/  FSEL R83, R83, -INF , !P4 ;  /* 0xff80000053537808 */ /* 0x000fe40006000000 */
[----:B------:R-:W-:-:S02]  /*3620*/  ISETP.GT.AND P2, PT, R8, 0x40, !P2 ;  /* 0x000000400800780c */ /* 0x000fc40005744270 */
[----:B------:R-:W-:Y:S02]  /*3630*/  FSEL R86, R86, -INF , !P5 ;  /* 0xff80000056567808 */ /* 0x000fe40006800000 */
[----:B------:R-:W-:Y:S02]  /*3640*/  ISETP.LT.OR P2, PT, R0, 0x41, P2 ;  /* 0x000000410000780c */ /* 0x000fe40001741670 */
[----:B------:R-:W-:Y:S02]  /*3650*/  R2UR UR10, R89 ;  /* 0x00000000590a72ca */ /* 0x000fe400000e0000 */
[----:B------:R-:W-:Y:S02]  /*3660*/  FSEL R58, R58, -INF , !P2 ;  /* 0xff8000003a3a7808 */ /* 0x000fe40005000000 */
[----:B------:R-:W-:Y:S02]  /*3670*/  LOP3.LUT P2, RZ, R18, 0x2000, RZ, 0xc0, !PT ;  /* 0x0000200012ff7812 */ /* 0x000fe4000784c0ff */
[----:B-1----:R-:W-:-:S02]  /*3680*/  FMNMX.FTZ R2, R5, R2, !PT ;  /* 0x0000000205027209 */ /* 0x002fc40007810000 */
[----:B------:R-:W-:-:S03]  /*3690*/  ISETP.GT.AND P2, PT, R8, 0x41, !P2 ;  /* 0x000000410800780c */ /* 0x000fc60005744270 */
[----:B------:R-:W-:Y:S01]  /*36a0*/  FFMA.FTZ R24, R2, R9, -8 ;  /* 0xc100000002187423 */ /* 0x000fe20000010009 */
[----:B------:R-:W-:Y:S01]  /*36b0*/  ISETP.LT.OR P2, PT, R0, 0x42, P2 ;  /* 0x000000420000780c */ /* 0x000fe20001741670 */
[----:B------:R-:W-:-:S03]  /*36c0*/  UIADD3 UR6, UR10, UR6, URZ ;  /* 0x000000060a067290 */ /* 0x000fc6000fffe03f */
[----:B------:R-:W-:Y:S02]  /*36d0*/  FSEL R59, R59, -INF , !P2 ;  /* 0xff8000003b3b7808 */ /* 0x000fe40005000000 */
[----:B------:R-:W-:-:S04]  /*36e0*/  LOP3.LUT P2, RZ, R18, 0x1000, RZ, 0xc0, !PT ;  /* 0x0000100012ff7812 */ /* 0x000fc8000784c0ff */
[----:B------:R-:W-:-:S04]  /*36f0*/  ISETP.GT.AND P2, PT, R8, 0x48, !P2 ;  /* 0x000000480800780c */ /* 0x000fc80005744270 */
[----:B------:R-:W-:-:S04]  /*3700*/  ISETP.LT.OR P2, PT, R0, 0x49, P2 ;  /* 0x000000490000780c */ /* 0x000fc80001741670 */
        /* <DEDUP_REMOVED lines=29> */
[----:B------:R-:W-:Y:S02]  /*38e0*/  ISETP.GT.AND P2, PT, R8, 0x68, !P6 ;  /* 0x000000680800780c */ /* 0x000fe40007744270 */
[----:B------:R-:W-:Y:S02]  /*38f0*/  LOP3.LUT P6, RZ, R18, 0x1, RZ, 0xc0, !PT ;  /* 0x0000000112ff7812 */ /* 0x000fe400078cc0ff */
[----:B------:R-:W-:-:S04]  /*3900*/  ISETP.LT.OR P2, PT, R0, 0x69, P2 ;  /* 0x000000690000780c */ /* 0x000fc80001741670 */
[----:B------:R-:W-:Y:S02]  /*3910*/  FSEL R78, R78, -INF , !P2 ;  /* 0xff8000004e4e7808 */ /* 0x000fe40005000000 */
[----:B------:R-:W-:-:S04]  /*3920*/  FSETP.NEU.FTZ.AND P2, PT, R2, -INF , PT ;  /* 0xff8000000200780b */ /* 0x000fc80003f5d000 */
[----:B------:R-:W-:Y:S02]  /*3930*/  FSEL R24, R24, RZ, P2 ;  /* 0x000000ff18187208 */ /* 0x000fe40001000000 */
[----:B------:R-:W-:Y:S02]  /*3940*/  ISETP.GT.AND P2, PT, R8, RZ, !P6 ;  /* 0x000000ff0800720c */ /* 0x000fe40007744270 */
[----:B------:R-:W-:Y:S01]  /*3950*/  LOP3.LUT P6, RZ, R18, 0x8000000, RZ, 0xc0, !PT ;  /* 0x0800000012ff7812 */ /* 0x000fe200078cc0ff */
[----:B------:R-:W-:-:S01]  /*3960*/  FFMA.FTZ R5, R28, UR41, -R24 ;  /* 0x000000291c057c23 */ /* 0x000fc20008010818 */
[----:B------:R-:W-:Y:S01]  /*3970*/  ISETP.LT.OR P2, PT, R0, 0x1, P2 ;  /* 0x000000010000780c */ /* 0x000fe20001741670 */
[----:B------:R-:W-:-:S01]  /*3980*/  FFMA.FTZ R32, R32, UR41, -R24 ;  /* 0x0000002920207c23 */ /* 0x000fc20008010818 */
[--C-:B------:R-:W-:Y:S01]  /*3990*/  FFMA.FTZ R4, R25, UR41, -R24.reuse ;  /* 0x0000002919047c23 */ /* 0x100fe20008010818 */
[----:B------:R-:W-:-:S01]  /*39a0*/  FFMA.FTZ R36, R36, UR41, -R24 ;  /* 0x0000002924247c23 */ /* 0x000fc20008010818 */
[----:B------:R-:W-:Y:S01]  /*39b0*/  FSEL R26, R26, -INF , !P2 ;  /* 0xff8000001a1a7808 */ /* 0x000fe20005000000 */
[----:B------:R-:W-:-:S01]  /*39c0*/  FFMA.FTZ R10, R29, UR41, -R24 ;  /* 0x000000291d0a7c23 */ /* 0x000fc20008010818 */
[----:B------:R-:W-:Y:S01]  /*39d0*/  LOP3.LUT P2, RZ, R18, 0x4000000, RZ, 0xc0, !PT ;  /* 0x0400000012ff7812 */ /* 0x000fe2000784c0ff */
[----:B------:R-:W-:-:S01]  /*39e0*/  FFMA.FTZ R40, R40, UR41, -R24 ;  /* 0x0000002928287c23 */ /* 0x000fc20008010818 */
[----:B------:R-:W-:Y:S01]  /*39f0*/  FMNMX.FTZ R9, R26, R27, !PT ;  /* 0x0000001b1a097209 */ /* 0x000fe20007810000 */
[----:B------:R-:W-:-:S01]  /*3a00*/  FFMA.FTZ R3, R3, UR41, -R24 ;  /* 0x0000002903037c23 */ /* 0x000fc20008010818 */
[----:B------:R-:W-:Y:S01]  /*3a10*/  ISETP.GT.AND P2, PT, R8, 0x69, !P2 ;  /* 0x000000690800780c */ /* 0x000fe20005744270 */
[----:B------:R-:W-:Y:S01]  /*3a20*/  MUFU.EX2 R4, R4 ;  /* 0x0000000400047308 */ /* 0x000fe20000000800 */
[----:B------:R-:W-:Y:S01]  /*3a30*/  FMNMX.FTZ R12, R30, R9, !PT ;  /* 0x000000091e0c7209 */ /* 0x000fe20007810000 */
[--C-:B------:R-:W-:Y:S01]  /*3a40*/  FFMA.FTZ R44, R44, UR41, -R24.reuse ;  /* 0x000000292c2c7c23 */ /* 0x100fe20008010818 */
[----:B------:R-:W-:Y:S01]  /*3a50*/  ISETP.LT.OR P2, PT, R0, 0x6a, P2 ;  /* 0x0000006a0000780c */ /* 0x000fe20001741670 */
[--C-:B------:R-:W-:Y:S01]  /*3a60*/  FFMA.FTZ R48, R48, UR41, -R24.reuse ;  /* 0x0000002930307c23 */ /* 0x100fe20008010818 */
[----:B------:R-:W-:Y:S01]  /*3a70*/  FMNMX.FTZ R11, R31, R12, !PT ;  /* 0x0000000c1f0b7209 */ /* 0x000fe20007810000 */
[--C-:B------:R-:W-:Y:S01]  /*3a80*/  FFMA.FTZ R12, R33, UR41, -R24.reuse ;  /* 0x00000029210c7c23 */ /* 0x100fe20008010818 */
[----:B------:R-:W-:Y:S01]  /*3a90*/  FSEL R79, R79, -INF , !P2 ;  /* 0xff8000004f4f7808 */ /* 0x000fe20005000000 */
[----:B------:R-:W-:Y:S01]  /*3aa0*/  MUFU.EX2 R9, R32 ;  /* 0x0000002000097308 */ /* 0x000fe20000000800 */
[----:B------:R-:W-:Y:S01]  /*3ab0*/  FMNMX.FTZ R14, R34, R11, !PT ;  /* 0x0000000b220e7209 */ /* 0x000fe20007810000 */
[--C-:B------:R-:W-:Y:S01]  /*3ac0*/  FFMA.FTZ R52, R52, UR41, -R24.reuse ;  /* 0x0000002934347c23 */ /* 0x100fe20008010818 */
[----:B------:R-:W-:Y:S01]  /*3ad0*/  ISETP.GT.AND P6, PT, R8, 0x79, !P6 ;  /* 0x000000790800780c */ /* 0x000fe200077c4270 */
[--C-:B------:R-:W-:Y:S01]  /*3ae0*/  FFMA.FTZ R53, R53, UR41, -R24.reuse ;  /* 0x0000002935357c23 */ /* 0x100fe20008010818 */
[----:B------:R-:W-:Y:S01]  /*3af0*/  FMNMX.FTZ R11, R35, R14, !PT ;  /* 0x0000000e230b7209 */ /* 0x000fe20007810000 */
[--C-:B------:R-:W-:Y:S01]  /*3b00*/  FFMA.FTZ R60, R60, UR41, -R24.reuse ;  /* 0x000000293c3c7c23 */ /* 0x100fe20008010818 */
[----:B------:R-:W-:Y:S01]  /*3b10*/  ISETP.LT.OR P6, PT, R0, 0x7a, P6 ;  /* 0x0000007a0000780c */ /* 0x000fe200037c1670 */
[----:B------:R-:W1:Y:S01]  /*3b20*/  MUFU.EX2 R3, R3 ;  /* 0x0000000300037308 */ /* 0x000e620000000800 */
[----:B------:R-:W-:Y:S01]  /*3b30*/  FMNMX.FTZ R14, R38, R11, !PT ;  /* 0x0000000b260e7209 */ /* 0x000fe20007810000 */
[--C-:B------:R-:W-:Y:S01]  /*3b40*/  FFMA.FTZ R56, R56, UR41, -R24.reuse ;  /* 0x0000002938387c23 */ /* 0x100fe20008010818 */
[----:B------:R-:W-:Y:S01]  /*3b50*/  FSEL R87, R87, -INF , !P6 ;  /* 0xff80000057577808 */ /* 0x000fe20007000000 */
[--C-:B------:R-:W-:Y:S01]  /*3b60*/  FFMA.FTZ R72, R72, UR41, -R24.reuse ;  /* 0x0000002948487c23 */ /* 0x100fe20008010818 */
[----:B------:R-:W-:Y:S01]  /*3b70*/  FMNMX.FTZ R13, R39, R14, !PT ;  /* 0x0000000e270d7209 */ /* 0x000fe20007810000 */
[--C-:B------:R-:W-:Y:S01]  /*3b80*/  FFMA.FTZ R14, R37, UR41, -R24.reuse ;  /* 0x00000029250e7c23 */ /* 0x100fe20008010818 */
[----:B------:R-:W-:-:S01]  /*3b90*/  FFMA.FTZ R37, R64, UR41, -R24 ;  /* 0x0000002940257c23 */ /* 0x000fc20008010818 */
[----:B------:R-:W-:Y:S01]  /*3ba0*/  MUFU.EX2 R11, R36 ;  /* 0x00000024000b7308 */ /* 0x000fe20000000800 */
[----:B------:R-:W-:-:S04]  /*3bb0*/  FMNMX.FTZ R20, R42, R13, !PT ;  /* 0x0000000d2a147209 */ /* 0x000fc80007810000 */
[----:B------:R-:W-:-:S03]  /*3bc0*/  FMNMX.FTZ R13, R43, R20, !PT ;  /* 0x000000142b0d7209 */ /* 0x000fc60007810000 */
[----:B------:R-:W-:Y:S01]  /*3bd0*/  MUFU.EX2 R5, R5 ;  /* 0x0000000500057308 */ /* 0x000fe20000000800 */
[----:B------:R-:W-:-:S04]  /*3be0*/  FMNMX.FTZ R20, R46, R13, !PT ;  /* 0x0000000d2e147209 */ /* 0x000fc80007810000 */
[----:B------:R-:W-:Y:S01]  /*3bf0*/  FMNMX.FTZ R15, R47, R20, !PT ;  /* 0x000000142f0f7209 */ /* 0x000fe20007810000 */
[----:B------:R-:W-:-:S01]  /*3c00*/  FFMA.FTZ R20, R41, UR41, -R24 ;  /* 0x0000002929147c23 */ /* 0x000fc20008010818 */
[----:B------:R-:W-:Y:S01]  /*3c10*/  FFMA.FTZ R41, R68, UR41, -R24 ;  /* 0x0000002944297c23 */ /* 0x000fe20008010818 */
[----:B------:R-:W-:Y:S01]  /*3c20*/  MUFU.EX2 R13, R40 ;  /* 0x00000028000d7308 */ /* 0x000fe20000000800 */
[----:B------:R-:W-:Y:S01]  /*3c30*/  FMNMX.FTZ R28, R50, R15, !PT ;  /* 0x0000000f321c7209 */ /* 0x000fe20007810000 */
[----:B-1----:R-:W-:-:S03]  /*3c40*/  FADD.FTZ R68, R3, R4 ;  /* 0x0000000403447221 */ /* 0x002fc60000010000 */
[----:B------:R-:W-:-:S03]  /*3c50*/  FMNMX.FTZ R15, R51, R28, !PT ;  /* 0x0000001c330f7209 */ /* 0x000fc60007810000 */
[----:B------:R-:W1:Y:S01]  /*3c60*/  MUFU.EX2 R10, R10 ;  /* 0x0000000a000a7308 */ /* 0x000e620000000800 */
[----:B------:R-:W-:-:S04]  /*3c70*/  FMNMX.FTZ R28, R54, R15, !PT ;  /* 0x0000000f361c7209 */ /* 0x000fc80007810000 */
[----:B------:R-:W-:Y:S01]  /*3c80*/  FMNMX.FTZ R21, R55, R28, !PT ;  /* 0x0000001c37157209 */ /* 0x000fe20007810000 */
[----:B------:R-:W-:-:S02]  /*3c90*/  FFMA.FTZ R28, R45, UR41, -R24 ;  /* 0x000000292d1c7c23 */ /* 0x000fc40008010818 */
[----:B------:R2:W-:Y:S01]  /*3ca0*/  MUFU.EX2 R15, R44 ;  /* 0x0000002c000f7308 */ /* 0x0005e20000000800 */
[----:B------:R-:W-:-:S04]  /*3cb0*/  FMNMX.FTZ R32, R58, R21, !PT ;  /* 0x000000153a207209 */ /* 0x000fc80007810000 */
[----:B------:R-:W-:-:S03]  /*3cc0*/  FMNMX.FTZ R21, R59, R32, !PT ;  /* 0x000000203b157209 */ /* 0x000fc60007810000 */
[----:B------:R-:W-:Y:S01]  /*3cd0*/  MUFU.EX2 R12, R12 ;  /* 0x0000000c000c7308 */ /* 0x000fe20000000800 */
[----:B------:R-:W-:Y:S01]  /*3ce0*/  FMNMX.FTZ R32, R62, R21, !PT ;  /* 0x000000153e207209 */ /* 0x000fe20007810000 */
[--C-:B--2---:R-:W-:Y:S01]  /*3cf0*/  FFMA.FTZ R44, R65, UR41, -R24.reuse ;  /* 0x00000029412c7c23 */ /* 0x104fe20008010818 */
[----:B-1----:R-:W-:Y:S02]  /*3d00*/  F2FP.SATFINITE.E4M3.F32.PACK_AB_MERGE_C R148, R10, R5, RZ ;  /* 0x000000050a94723e */ /* 0x002fe400048070ff */
[----:B------:R-:W-:Y:S01]  /*3d10*/  FMNMX.FTZ R25, R63, R32, !PT ;  /* 0x000000203f197209 */ /* 0x000fe20007810000 */
[----:B------:R-:W-:-:S01]  /*3d20*/  FFMA.FTZ R32, R49, UR41, -R24 ;  /* 0x0000002931207c23 */ /* 0x000fc20008010818 */
[----:B------:R-:W-:Y:S01]  /*3d30*/  F2FP.SATFINITE.E4M3.F32.PACK_AB_MERGE_C R148, R4, R3, R148 ;  /* 0x000000030494723e */ /* 0x000fe20004807094 */
[----:B------:R-:W1:Y:S01]  /*3d40*/  MUFU.EX2 R14, R14 ;  /* 0x0000000e000e7308 */ /* 0x000e620000000800 */
[----:B------:R-:W-:Y:S01]  /*3d50*/  FMNMX.FTZ R36, R66, R25, !PT ;  /* 0x0000001942247209 */ /* 0x000fe20007810000 */
[----:B------:R-:W-:-:S03]  /*3d60*/  FFMA.FTZ R49, R76, UR41, -R24 ;  /* 0x000000294c317c23 */ /* 0x000fc60008010818 */
[----:B------:R-:W-:-:S03]  /*3d70*/  FMNMX.FTZ R25, R67, R36, !PT ;  /* 0x0000002443197209 */ /* 0x000fc60007810000 */
[----:B------:R2:W-:Y:S01]  /*3d80*/  MUFU.EX2 R21, R48 ;  /* 0x0000003000157308 */ /* 0x0005e20000000800 */
[----:B------:R-:W-:-:S04]  /*3d90*/  FMNMX.FTZ R36, R70, R25, !PT ;  /* 0x0000001946247209 */ /* 0x000fc80007810000 */
[----:B------:R-:W-:-:S03]  /*3da0*/  FMNMX.FTZ R29, R71, R36, !PT ;  /* 0x00000024471d7209 */ /* 0x000fc60007810000 */
[----:B------:R-:W-:Y:S01]  /*3db0*/  MUFU.EX2 R20, R20 ;  /* 0x0000001400147308 */ /* 0x000fe20000000800 */
[----:B------:R-:W-:Y:S01]  /*3dc0*/  FMNMX.FTZ R36, R74, R29, !PT ;  /* 0x0000001d4a247209 */ /* 0x000fe20007810000 */
[----:B--2---:R-:W-:Y:S01]  /*3dd0*/  FFMA.FTZ R48, R69, UR41, -R24 ;  /* 0x0000002945307c23 */ /* 0x004fe20008010818 */
[----:B-1----:R-:W-:Y:S02]  /*3de0*/  F2FP.SATFINITE.E4M3.F32.PACK_AB_MERGE_C R150, R14, R11, RZ ;  /* 0x0000000b0e96723e */ /* 0x002fe400048070ff */
[----:B------:R-:W-:Y:S02]  /*3df0*/  FMNMX.FTZ R29, R75, R36, !PT ;  /* 0x000000244b1d7209 */ /* 0x000fe40007810000 */
[----:B------:R-:W-:Y:S01]  /*3e00*/  F2FP.SATFINITE.E4M3.F32.PACK_AB_MERGE_C R150, R12, R9, R150 ;  /* 0x000000090c96723e */ /* 0x000fe20004807096 */
[----:B------:R-:W-:Y:S01]  /*3e10*/  MUFU.EX2 R28, R28 ;  /* 0x0000001c001c7308 */ /* 0x000fe20000000800 */
[----:B------:R-:W-:-:S04]  /*3e20*/  FMNMX.FTZ R36, R78, R29, !PT ;  /* 0x0000001d4e247209 */ /* 0x000fc80007810000 */
[----:B------:R-:W-:Y:S01]  /*3e30*/  FMNMX.FTZ R33, R79, R36, !PT ;  /* 0x000000244f217209 */ /* 0x000fe20007810000 */
[----:B------:R-:W-:-:S02]  /*3e40*/  FFMA.FTZ R36, R57, UR41, -R24 ;  /* 0x0000002939247c23 */ /* 0x000fc40008010818 */
[----:B------:R-:W-:Y:S01]  /*3e50*/  MUFU.EX2 R32, R32 ;  /* 0x0000002000207308 */ /* 0x000fe20000000800 */
[----:B------:R-:W-:-:S04]  /*3e60*/  FMNMX.FTZ R40, R82, R33, !PT ;  /* 0x0000002152287209 */ /* 0x000fc80007810000 */
[----:B------:R-:W-:Y:S01]  /*3e70*/  FMNMX.FTZ R33, R83, R40, !PT ;  /* 0x0000002853217209 */ /* 0x000fe20007810000 */
[----:B------:R-:W-:-:S01]  /*3e80*/  FFMA.FTZ R40, R61, UR41, -R24 ;  /* 0x000000293d287c23 */ /* 0x000fc20008010818 */
[----:B------:R-:W-:Y:S01]  /*3e90*/  IMAD.U32 R61, RZ, RZ, UR41 ;  /* 0x00000029ff3d7e24 */ /* 0x000fe2000f8e00ff */
[----:B------:R1:W-:Y:S01]  /*3ea0*/  MUFU.EX2 R25, R52 ;  /* 0x0000003400197308 */ /* 0x0003e20000000800 */
[----:B------:R-:W-:-:S04]  /*3eb0*/  FMNMX.FTZ R0, R86, R33, !PT ;  /* 0x0000002156007209 */ /* 0x000fc80007810000 */
[----:B------:R-:W-:-:S03]  /*3ec0*/  FMNMX.FTZ R0, R87, R0, !PT ;  /* 0x0000000057007209 */ /* 0x000fc60007810000 */
[----:B------:R2:W-:Y:S01]  /*3ed0*/  MUFU.EX2 R8, R53 ;  /* 0x0000003500087308 */ /* 0x0005e20000000800 */
[----:B-1----:R-:W-:-:S01]  /*3ee0*/  FFMA.FTZ R52, R73, UR41, -R24 ;  /* 0x0000002949347c23 */ /* 0x002fc20008010818 */
[----:B------:R-:W1:Y:S06]  /*3ef0*/  SHFL.BFLY PT, R45, R0, 0x2, 0x1f ;  /* 0x0c401f00002d7f89 */ /* 0x000e6c00000e0000 */
[----:B------:R3:W-:Y:S01]  /*3f00*/  MUFU.EX2 R33, R60 ;  /* 0x0000003c00217308 */ /* 0x0007e20000000800 */
[----:B--2---:R-:W-:-:S07]  /*3f10*/  FFMA.FTZ R53, R80, UR41, -R24 ;  /* 0x0000002950357c23 */ /* 0x004fce0008010818 */
[----:B------:R-:W-:Y:S01]  /*3f20*/  MUFU.EX2 R40, R40 ;  /* 0x0000002800287308 */ /* 0x000fe20000000800 */
[----:B---3--:R-:W-:-:S07]  /*3f30*/  FFMA.FTZ R60, R81, UR41, -R24 ;  /* 0x00000029513c7c23 */ /* 0x008fce0008010818 */
[----:B------:R2:W-:Y:S01]  /*3f40*/  MUFU.EX2 R29, R56 ;  /* 0x00000038001d7308 */ /* 0x0005e20000000800 */
[----:B-1----:R-:W-:-:S05]  /*3f50*/  FMNMX.FTZ R57, R0, R45, !PT ;  /* 0x0000002d00397209 */ /* 0x002fca0007810000 */
[----:B------:R-:W1:Y:S02]  /*3f60*/  SHFL.BFLY PT, R0, R57, 0x1, 0x1f ;  /* 0x0c201f0039007f89 */ /* 0x000e6400000e0000 */
[----:B------:R-:W-:Y:S01]  /*3f70*/  MUFU.EX2 R36, R36 ;  /* 0x0000002400247308 */ /* 0x000fe20000000800 */
[----:B--2---:R-:W-:-:S07]  /*3f80*/  FFMA.FTZ R56, R77, UR41, -R24 ;  /* 0x000000294d387c23 */ /* 0x004fce0008010818 */
[----:B------:R-:W-:Y:S08]  /*3f90*/  MUFU.EX2 R41, R41 ;  /* 0x0000002900297308 */ /* 0x000ff00000000800 */
[----:B------:R-:W-:Y:S01]  /*3fa0*/  MUFU.EX2 R48, R48 ;  /* 0x0000003000307308 */ /* 0x000fe20000000800 */
[----:B-1----:R-:W-:-:S07]  /*3fb0*/  FMNMX.FTZ R0, R57, R0, !PT ;  /* 0x0000000039007209 */ /* 0x002fce0007810000 */
[----:B------:R-:W-:Y:S01]  /*3fc0*/  MUFU.EX2 R37, R37 ;  /* 0x0000002500257308 */ /* 0x000fe20000000800 */
[----:B------:R-:W-:-:S01]  /*3fd0*/  FFMA.FTZ R57, R84, UR41, -R24 ;  /* 0x0000002954397c23 */ /* 0x000fc20008010818 */
[----:B------:R-:W-:Y:S01]  /*3fe0*/  FFMA.FTZ R24, R85, UR41, -R24 ;  /* 0x0000002955187c23 */ /* 0x000fe20008010818 */
[C---:B------:R-:W-:Y:S01]  /*3ff0*/  FSETP.NEU.FTZ.AND P2, PT, R0.reuse, -INF , PT ;  /* 0xff8000000000780b */ /* 0x040fe20003f5d000 */
[----:B------:R-:W-:-:S04]  /*4000*/  FFMA.FTZ R61, R0, R61, -8 ;  /* 0xc1000000003d7423 */ /* 0x000fc8000001003d */
[----:B------:R-:W-:Y:S01]  /*4010*/  MUFU.EX2 R44, R44 ;  /* 0x0000002c002c7308 */ /* 0x000fe20000000800 */
[----:B------:R-:W-:Y:S02]  /*4020*/  FSEL R61, R61, RZ, P2 ;  /* 0x000000ff3d3d7208 */ /* 0x000fe40001000000 */
[----:B------:R-:W-:-:S03]  /*4030*/  PLOP3.LUT P2, PT, PT, PT, UP0, 0x40, 0x0 ;  /* 0x000000000000781c */ /* 0x000fc60003f4e808 */
        /* <DEDUP_REMOVED lines=16> */
[----:B------:R-:W-:Y:S01]  /*4140*/  FADD.FTZ R59, R5, R68 ;  /* 0x00000044053b7221 */ /* 0x000fe20000010000 */
[----:B------:R-:W-:-:S01]  /*4150*/  FFMA.FTZ R46, R51, UR41, -R61 ;  /* 0x00000029332e7c23 */ /* 0x000fc2000801083d */
[--C-:B------:R-:W-:Y:S01]  /*4160*/  FFMA.FTZ R51, R58, UR41, -R61.reuse ;  /* 0x000000293a337c23 */ /* 0x100fe2000801083d */
[----:B------:R-:W-:-:S01]  /*4170*/  FFMA.FTZ R58, R62, UR41, -R61 ;  /* 0x000000293e3a7c23 */ /* 0x000fc2000801083d */
[----:B------:R-:W-:Y:S01]  /*4180*/  FADD.FTZ R62, R10, R59 ;  /* 0x0000003b0a3e7221 */ /* 0x000fe20000010000 */
[----:B------:R-:W-:-:S01]  /*4190*/  FFMA.FTZ R47, R47, UR41, -R61 ;  /* 0x000000292f2f7c23 */ /* 0x000fc2000801083d */
[----:B------:R-:W2:Y:S01]  /*41a0*/  MUFU.EX2 R30, R30 ;  /* 0x0000001e001e7308 */ /* 0x000ea20000000800 */
[----:B------:R-:W-:-:S01]  /*41b0*/  FFMA.FTZ R55, R55, UR41, -R61 ;  /* 0x0000002937377c23 */ /* 0x000fc2000801083d */
[----:B------:R-:W-:Y:S01]  /*41c0*/  FADD.FTZ R69, R9, R62 ;  /* 0x0000003e09457221 */ /* 0x000fe20000010000 */
[----:B------:R-:W-:-:S01]  /*41d0*/  FFMA.FTZ R63, R63, UR41, -R61 ;  /* 0x000000293f3f7c23 */ /* 0x000fc2000801083d */
[--C-:B------:R-:W-:Y:S01]  /*41e0*/  FFMA.FTZ R70, R70, UR41, -R61.reuse ;  /* 0x0000002946467c23 */ /* 0x100fe2000801083d */
[----:B------:R-:W-:-:S01]  /*41f0*/  FFMA.FTZ R71, R71, UR41, -R61 ;  /* 0x0000002947477c23 */ /* 0x000fc2000801083d */
[----:B------:R-:W-:Y:S01]  /*4200*/  FADD.FTZ R68, R12, R69 ;  /* 0x000000450c447221 */ /* 0x000fe20000010000 */
[----:B------:R-:W-:-:S01]  /*4210*/  FFMA.FTZ R74, R74, UR41, -R61 ;  /* 0x000000294a4a7c23 */ /* 0x000fc2000801083d */
[----:B------:R-:W3:Y:S01]  /*4220*/  MUFU.EX2 R65, R65 ;  /* 0x0000004100417308 */ /* 0x000ee20000000800 */
[----:B-1----:R-:W-:-:S01]  /*4230*/  FADD.FTZ R59, R26, R27 ;  /* 0x0000001b1a3b7221 */ /* 0x002fc20000010000 */
[----:B------:R-:W-:Y:S01]  /*4240*/  FADD.FTZ R69, R11, R68 ;  /* 0x000000440b457221 */ /* 0x000fe20000010000 */
[----:B------:R-:W-:-:S01]  /*4250*/  FFMA.FTZ R75, R75, UR41, -R61 ;  /* 0x000000294b4b7c23 */ /* 0x000fc2000801083d */
[--C-:B------:R-:W-:Y:S01]  /*4260*/  FFMA.FTZ R78, R78, UR41, -R61.reuse ;  /* 0x000000294e4e7c23 */ /* 0x100fe2000801083d */
[----:B------:R-:W-:-:S01]  /*4270*/  FFMA.FTZ R79, R79, UR41, -R61 ;  /* 0x000000294f4f7c23 */ /* 0x000fc2000801083d */
[--C-:B------:R-:W-:Y:S01]  /*4280*/  FFMA.FTZ R82, R82, UR41, -R61.reuse ;  /* 0x0000002952527c23 */ /* 0x100fe2000801083d */
[----:B------:R-:W-:-:S01]  /*4290*/  FFMA.FTZ R83, R83, UR41, -R61 ;  /* 0x0000002953537c23 */ /* 0x000fc2000801083d */
[----:B------:R-:W1:Y:S01]  /*42a0*/  MUFU.EX2 R31, R31 ;  /* 0x0000001f001f7308 */ /* 0x000e620000000800 */
[----:B--2---:R-:W-:-:S01]  /*42b0*/  FADD.FTZ R62, R30, R59 ;  /* 0x0000003b1e3e7221 */ /* 0x004fc20000010000 */
[----:B------:R-:W-:Y:S01]  /*42c0*/  FFMA.FTZ R59, R66, UR41, -R61 ;  /* 0x00000029423b7c23 */ /* 0x000fe2000801083d */
[----:B------:R-:W-:-:S01]  /*42d0*/  FADD.FTZ R66, R14, R69 ;  /* 0x000000450e427221 */ /* 0x000fc20000010000 */
[----:B------:R-:W-:-:S04]  /*42e0*/  FFMA.FTZ R86, R86, UR41, -R61 ;  /* 0x0000002956567c23 */ /* 0x000fc8000801083d */
[----:B------:R-:W2:Y:S01]  /*42f0*/  MUFU.EX2 R34, R34 ;  /* 0x0000002200227308 */ /* 0x000ea20000000800 */
[----:B---3--:R-:W-:-:S01]  /*4300*/  FADD.FTZ R62, R65, R62 ;  /* 0x0000003e413e7221 */ /* 0x008fc20000010000 */
[----:B------:R-:W-:-:S04]  /*4310*/  F2FP.SATFINITE.E4M3.F32.PACK_AB_MERGE_C R30, R65, R30, RZ ;  /* 0x0000001e411e723e */ /* 0x000fc800048070ff */
[----:B------:R-:W-:Y:S02]  /*4320*/  F2FP.SATFINITE.E4M3.F32.PACK_AB_MERGE_C R149, R27, R26, R30 ;  /* 0x0000001a1b95723e */ /* 0x000fe4000480701e */
[----:B------:R-:W3:Y:S01]  /*4330*/  MUFU.EX2 R35, R35 ;  /* 0x0000002300237308 */ /* 0x000ee20000000800 */
[----:B-1----:R-:W-:-:S01]  /*4340*/  FADD.FTZ R69, R31, R62 ;  /* 0x0000003e1f457221 */ /* 0x002fc20000010000 */
[----:B------:R-:W-:Y:S01]  /*4350*/  FFMA.FTZ R62, R67, UR41, -R61 ;  /* 0x00000029433e7c23 */ /* 0x000fe2000801083d */
[----:B------:R-:W-:-:S01]  /*4360*/  FADD.FTZ R67, R13, R66 ;  /* 0x000000420d437221 */ /* 0x000fc20000010000 */
[----:B------:R-:W-:-:S03]  /*4370*/  FFMA.FTZ R61, R87, UR41, -R61 ;  /* 0x00000029573d7c23 */ /* 0x000fc6000801083d */
[----:B------:R-:W-:Y:S01]  /*4380*/  FADD.FTZ R68, R20, R67 ;  /* 0x0000004314447221 */ /* 0x000fe20000010000 */
[----:B------:R-:W1:Y:S01]  /*4390*/  MUFU.EX2 R64, R64 ;  /* 0x0000004000407308 */ /* 0x000e620000000800 */
[----:B--2---:R-:W-:-:S02]  /*43a0*/  FADD.FTZ R66, R34, R69 ;  /* 0x0000004522427221 */ /* 0x004fc40000010000 */
[----:B------:R-:W-:Y:S01]  /*43b0*/  FADD.FTZ R5, R15, R68 ;  /* 0x000000440f057221 */ /* 0x000fe20000010000 */
[----:B------:R-:W-:-:S03]  /*43c0*/  F2FP.SATFINITE.E4M3.F32.PACK_AB_MERGE_C R15, R28, R15, RZ ;  /* 0x0000000f1c0f723e */ /* 0x000fc600048070ff */
[----:B------:R-:W-:Y:S01]  /*43d0*/  FADD.FTZ R14, R28, R5 ;  /* 0x000000051c0e7221 */ /* 0x000fe20000010000 */
[----:B------:R-:W2:Y:S01]  /*43e0*/  MUFU.EX2 R38, R38 ;  /* 0x0000002600267308 */ /* 0x000ea20000000800 */
[----:B---3--:R-:W-:-:S01]  /*43f0*/  FADD.FTZ R67, R35, R66 ;  /* 0x0000004223437221 */ /* 0x008fc20000010000 */
[----:B------:R-:W-:Y:S01]  /*4400*/  F2FP.SATFINITE.E4M3.F32.PACK_AB_MERGE_C R144, R20, R13, R15 ;  /* 0x0000000d1490723e */ /* 0x000fe2000480700f */
[----:B------:R-:W-:-:S05]  /*4410*/  FADD.FTZ R11, R21, R14 ;  /* 0x0000000e150b7221 */ /* 0x000fca0000010000 */
[----:B------:R-:W3:Y:S01]  /*4420*/  MUFU.EX2 R39, R39 ;  /* 0x0000002700277308 */ /* 0x000ee20000000800 */
[----:B-1----:R-:W-:-:S01]  /*4430*/  FADD.FTZ R67, R64, R67 ;  /* 0x0000004340437221 */ /* 0x002fc20000010000 */
[----:B------:R-:W-:-:S04]  /*4440*/  F2FP.SATFINITE.E4M3.F32.PACK_AB_MERGE_C R35, R64, R35, RZ ;  /* 0x000000234023723e */ /* 0x000fc800048070ff */
[----:B------:R-:W-:Y:S02]  /*4450*/  F2FP.SATFINITE.E4M3.F32.PACK_AB_MERGE_C R151, R34, R31, R35 ;  /* 0x0000001f2297723e */ /* 0x000fe40004807023 */
[----:B------:R-:W1:Y:S01]  /*4460*/  MUFU.EX2 R42, R42 ;  /* 0x0000002a002a7308 */ /* 0x000e620000000800 */
[----:B--2---:R-:W-:-:S07]  /*4470*/  FADD.FTZ R10, R38, R67 ;  /* 0x00000043260a7221 */ /* 0x004fce0000010000 */
[----:B------:R-:W2:Y:S01]  /*4480*/  MUFU.EX2 R47, R47 ;  /* 0x0000002f002f7308 */ /* 0x000ea20000000800 */
[----:B---3--:R-:W-:-:S01]  /*4490*/  FADD.FTZ R5, R39, R10 ;  /* 0x0000000a27057221 */ /* 0x008fc20000010000 */
[----:B------:R-:W-:-:S04]  /*44a0*/  FADD.FTZ R10, R32, R11 ;  /* 0x0000000b200a7221 */ /* 0x000fc80000010000 */
[----:B------:R-:W-:Y:S01]  /*44b0*/  FADD.FTZ R3, R25, R10 ;  /* 0x0000000a19037221 */ /* 0x000fe20000010000 */
[----:B------:R-:W-:Y:S01]  /*44c0*/  F2FP.SATFINITE.E4M3.F32.PACK_AB_MERGE_C R25, R8, R25, RZ ;  /* 0x000000190819723e */ /* 0x000fe200048070ff */
[----:B------:R-:W3:Y:S01]  /*44d0*/  MUFU.EX2 R43, R43 ;  /* 0x0000002b002b7308 */ /* 0x000ee20000000800 */
[----:B-1----:R-:W-:-:S01]  /*44e0*/  FADD.FTZ R4, R42, R5 ;  /* 0x000000052a047221 */ /* 0x002fc20000010000 */
[----:B------:R-:W-:Y:S01]  /*44f0*/  FADD.FTZ R8, R8, R3 ;  /* 0x0000000308087221 */ /* 0x000fe20000010000 */
[----:B------:R-:W-:-:S03]  /*4500*/  F2FP.SATFINITE.E4M3.F32.PACK_AB_MERGE_C R146, R32, R21, R25 ;  /* 0x000000152092723e */ /* 0x000fc60004807019 */
[----:B------:R-:W-:Y:S02]  /*4510*/  FADD.FTZ R5, R29, R8 ;  /* 0x000000081d057221 */ /* 0x000fe40000010000 */
[----:B------:R-:W1:Y:S01]  /*4520*/  MUFU.EX2 R46, R46 ;  /* 0x0000002e002e7308 */ /* 0x000e620000000800 */
[----:B--2---:R-:W-:-:S01]  /*4530*/  FADD.FTZ R4, R47, R4 ;  /* 0x000000042f047221 */ /* 0x004fc20000010000 */
[----:B------:R-:W-:Y:S01]  /*4540*/  FADD.FTZ R8, R36, R5 ;  /* 0x0000000524087221 */ /* 0x000fe20000010000 */
[----:B------:R-:W-:Y:S02]  /*4550*/  F2FP.SATFINITE.E4M3.F32.PACK_AB_MERGE_C R5, R48, R41, RZ ;  /* 0x000000293005723e */ /* 0x000fe400048070ff */
[----:B------:R-:W-:Y:S02]  /*4560*/  F2FP.SATFINITE.E4M3.F32.PACK_AB_MERGE_C R42, R47, R42, RZ ;  /* 0x0000002a2f2a723e */ /* 0x000fe400048070ff */
[----:B------:R-:W-:Y:S01]  /*4570*/  F2FP.SATFINITE.E4M3.F32.PACK_AB_MERGE_C R142, R44, R37, R5 ;  /* 0x000000252c8e723e */ /* 0x000fe20004807005 */
[----:B------:R-:W2:Y:S01]  /*4580*/  MUFU.EX2 R50, R50 ;  /* 0x0000003200327308 */ /* 0x000ea20000000800 */
[----:B---3--:R-:W-:-:S01]  /*4590*/  FADD.FTZ R3, R43, R4 ;  /* 0x000000042b037221 */ /* 0x008fc20000010000 */
[----:B------:R-:W-:-:S06]  /*45a0*/  F2FP.SATFINITE.E4M3.F32.PACK_AB_MERGE_C R145, R39, R38, R42 ;  /* 0x000000262791723e */ /* 0x000fcc000480702a */
[----:B------:R-:W3:Y:S01]  /*45b0*/  MUFU.EX2 R55, R55 ;  /* 0x0000003700377308 */ /* 0x000ee20000000800 */
[----:B-1----:R-:W-:-:S07]  /*45c0*/  FADD.FTZ R3, R46, R3 ;  /* 0x000000032e037221 */ /* 0x002fce0000010000 */
[----:B------:R-:W1:Y:S01]  /*45d0*/  MUFU.EX2 R51, R51 ;  /* 0x0000003300337308 */ /* 0x000e620000000800 */
[----:B--2---:R-:W-:-:S01]  /*45e0*/  FADD.FTZ R4, R50, R3 ;  /* 0x0000000332047221 */ /* 0x004fc20000010000 */
[----:B------:R-:W-:Y:S01]  /*45f0*/  F2FP.SATFINITE.E4M3.F32.PACK_AB_MERGE_C R3, R40, R33, RZ ;  /* 0x000000212803723e */ /* 0x000fe200048070ff */
[----:B------:R-:W-:-:S03]  /*4600*/  FADD.FTZ R33, R33, R8 ;  /* 0x0000000821217221 */ /* 0x000fc60000010000 */
[----:B------:R-:W-:Y:S01]  /*4610*/  F2FP.SATFINITE.E4M3.F32.PACK_AB_MERGE_C R140, R36, R29, R3 ;  /* 0x0000001d248c723e */ /* 0x000fe20004807003 */
[----:B------:R-:W-:-:S01]  /*4620*/  FADD.FTZ R40, R40, R33 ;  /* 0x0000002128287221 */ /* 0x000fc20000010000 */
[----:B------:R-:W2:Y:S01]  /*4630*/  MUFU.EX2 R54, R54 ;  /* 0x0000003600367308 */ /* 0x000ea20000000800 */
[----:B---3--:R-:W-:-:S01]  /*4640*/  FADD.FTZ R4, R55, R4 ;  /* 0x0000000437047221 */ /* 0x008fc20000010000 */
[----:B------:R-:W-:Y:S01]  /*4650*/  F2FP.SATFINITE.E4M3.F32.PACK_AB_MERGE_C R50, R55, R50, RZ ;  /* 0x000000323732723e */ /* 0x000fe200048070ff */
[----:B------:R-:W-:-:S03]  /*4660*/  FADD.FTZ R37, R37, R40 ;  /* 0x0000002825257221 */ /* 0x000fc60000010000 */
[----:B------:R-:W-:Y:S01]  /*4670*/  F2FP.SATFINITE.E4M3.F32.PACK_AB_MERGE_C R147, R46, R43, R50 ;  /* 0x0000002b2e93723e */ /* 0x000fe20004807032 */
[----:B------:R-:W-:-:S01]  /*4680*/  FADD.FTZ R44, R44, R37 ;  /* 0x000000252c2c7221 */ /* 0x000fc20000010000 */
[----:B------:R-:W3:Y:S01]  /*4690*/  MUFU.EX2 R58, R58 ;  /* 0x0000003a003a7308 */ /* 0x000ee20000000800 */
[----:B-1----:R-:W-:-:S02]  /*46a0*/  FADD.FTZ R3, R51, R4 ;  /* 0x0000000433037221 */ /* 0x002fc40000010000 */
[----:B------:R-:W-:-:S04]  /*46b0*/  FADD.FTZ R41, R41, R44 ;  /* 0x0000002c29297221 */ /* 0x000fc80000010000 */
[----:B------:R-:W-:Y:S01]  /*46c0*/  FADD.FTZ R48, R48, R41 ;  /* 0x0000002930307221 */ /* 0x000fe20000010000 */
[----:B------:R-:W1:Y:S01]  /*46d0*/  MUFU.EX2 R63, R63 ;  /* 0x0000003f003f7308 */ /* 0x000e620000000800 */
[----:B--2---:R-:W-:-:S07]  /*46e0*/  FADD.FTZ R3, R54, R3 ;  /* 0x0000000336037221 */ /* 0x004fce0000010000 */
[----:B------:R-:W2:Y:S01]  /*46f0*/  MUFU.EX2 R59, R59 ;  /* 0x0000003b003b7308 */ /* 0x000ea20000000800 */
[----:B---3--:R-:W-:-:S07]  /*4700*/  FADD.FTZ R4, R58, R3 ;  /* 0x000000033a047221 */ /* 0x008fce0000010000 */
[----:B------:R-:W3:Y:S01]  /*4710*/  MUFU.EX2 R62, R62 ;  /* 0x0000003e003e7308 */ /* 0x000ee20000000800 */
[----:B-1----:R-:W-:-:S01]  /*4720*/  FADD.FTZ R4, R63, R4 ;  /* 0x000000043f047221 */ /* 0x002fc20000010000 */
[----:B------:R-:W-:-:S04]  /*4730*/  F2FP.SATFINITE.E4M3.F32.PACK_AB_MERGE_C R58, R63, R58, RZ ;  /* 0x0000003a3f3a723e */ /* 0x000fc800048070ff */
[----:B------:R-:W-:Y:S02]  /*4740*/  F2FP.SATFINITE.E4M3.F32.PACK_AB_MERGE_C R141, R54, R51, R58 ;  /* 0x00000033368d723e */ /* 0x000fe4000480703a */
[----:B------:R-:W1:Y:S01]  /*4750*/  MUFU.EX2 R70, R70 ;  /* 0x0000004600467308 */ /* 0x000e620000000800 */
[----:B--2---:R-:W-:-:S07]  /*4760*/  FADD.FTZ R3, R59, R4 ;  /* 0x000000043b037221 */ /* 0x004fce0000010000 */
[----:B------:R-:W-:Y:S01]  /*4770*/  MUFU.EX2 R49, R49 ;  /* 0x0000003100317308 */ /* 0x000fe20000000800 */
[----:B---3--:R-:W-:-:S07]  /*4780*/  FADD.FTZ R3, R62, R3 ;  /* 0x000000033e037221 */ /* 0x008fce0000010000 */
[----:B------:R-:W2:Y:S01]  /*4790*/  MUFU.EX2 R56, R56 ;  /* 0x0000003800387308 */ /* 0x000ea20000000800 */
[----:B-1----:R-:W-:-:S07]  /*47a0*/  FADD.FTZ R4, R70, R3 ;  /* 0x0000000346047221 */ /* 0x002fce0000010000 */
[----:B------:R-:W1:Y:S08]  /*47b0*/  MUFU.EX2 R71, R71 ;  /* 0x0000004700477308 */ /* 0x000e700000000800 */
[----:B------:R-:W-:Y:S01]  /*47c0*/  MUFU.EX2 R45, R72 ;  /* 0x00000048002d7308 */ /* 0x000fe20000000800 */
[----:B--2---:R-:W-:-:S07]  /*47d0*/  F2FP.SATFINITE.E4M3.F32.PACK_AB_MERGE_C R5, R56, R49, RZ ;  /* 0x000000313805723e */ /* 0x004fce00048070ff */
[----:B------:R-:W2:Y:S01]  /*47e0*/  MUFU.EX2 R52, R52 ;  /* 0x0000003400347308 */ /* 0x000ea20000000800 */
[----:B-1----:R-:W-:-:S01]  /*47f0*/  FADD.FTZ R3, R71, R4 ;  /* 0x0000000447037221 */ /* 0x002fc20000010000 */
[----:B------:R-:W-:-:S04]  /*4800*/  F2FP.SATFINITE.E4M3.F32.PACK_AB_MERGE_C R70, R71, R70, RZ ;  /* 0x000000464746723e */ /* 0x000fc800048070ff */
[----:B------:R-:W-:Y:S02]  /*4810*/  F2FP.SATFINITE.E4M3.F32.PACK_AB_MERGE_C R143, R62, R59, R70 ;  /* 0x0000003b3e8f723e */ /* 0x000fe40004807046 */
[----:B------:R-:W1:Y:S08]  /*4820*/  MUFU.EX2 R74, R74 ;  /* 0x0000004a004a7308 */ /* 0x000e700000000800 */
[----:B------:R-:W3:Y:S01]  /*4830*/  MUFU.EX2 R75, R75 ;  /* 0x0000004b004b7308 */ /* 0x000ee20000000800 */
[----:B--2---:R-:W-:Y:S01]  /*4840*/  F2FP.SATFINITE.E4M3.F32.PACK_AB_MERGE_C R136, R52, R45, R5 ;  /* 0x0000002d3488723e */ /* 0x004fe20004807005 */
[----:B------:R-:W-:-:S04]  /*4850*/  FADD.FTZ R45, R45, R48 ;  /* 0x000000302d2d7221 */ /* 0x000fc80000010000 */
[----:B------:R-:W-:Y:S02]  /*4860*/  FADD.FTZ R52, R52, R45 ;  /* 0x0000002d34347221 */ /* 0x000fe40000010000 */
[----:B------:R-:W2:Y:S01]  /*4870*/  MUFU.EX2 R78, R78 ;  /* 0x0000004e004e7308 */ /* 0x000ea20000000800 */
[----:B-1----:R-:W-:-:S01]  /*4880*/  FADD.FTZ R4, R74, R3 ;  /* 0x000000034a047221 */ /* 0x002fc20000010000 */
[----:B------:R-:W-:-:S04]  /*4890*/  FADD.FTZ R49, R49, R52 ;  /* 0x0000003431317221 */ /* 0x000fc80000010000 */
[----:B------:R-:W-:Y:S02]  /*48a0*/  FADD.FTZ R56, R56, R49 ;  /* 0x0000003138387221 */ /* 0x000fe40000010000 */
[----:B------:R-:W-:Y:S01]  /*48b0*/  MUFU.EX2 R57, R57 ;  /* 0x0000003900397308 */ /* 0x000fe20000000800 */
[----:B---3--:R-:W-:-:S07]  /*48c0*/  FADD.FTZ R3, R75, R4 ;  /* 0x000000044b037221 */ /* 0x008fce0000010000 */
[----:B------:R-:W1:Y:S01]  /*48d0*/  MUFU.EX2 R24, R24 ;  /* 0x0000001800187308 */ /* 0x000e620000000800 */
[----:B--2---:R-:W-:-:S07]  /*48e0*/  FADD.FTZ R4, R78, R3 ;  /* 0x000000034e047221 */ /* 0x004fce0000010000 */
[----:B------:R-:W2:Y:S08]  /*48f0*/  MUFU.EX2 R79, R79 ;  /* 0x0000004f004f7308 */ /* 0x000eb00000000800 */
[----:B------:R-:W-:Y:S01]  /*4900*/  MUFU.EX2 R53, R53 ;  /* 0x0000003500357308 */ /* 0x000fe20000000800 */
[----:B-1----:R-:W-:-:S07]  /*4910*/  F2FP.SATFINITE.E4M3.F32.PACK_AB_MERGE_C R3, R24, R57, RZ ;  /* 0x000000391803723e */ /* 0x002fce00048070ff */
[----:B------:R-:W1:Y:S01]  /*4920*/  MUFU.EX2 R60, R60 ;  /* 0x0000003c003c7308 */ /* 0x000e620000000800 */
[C---:B--2---:R-:W-:Y:S01]  /*4930*/  F2FP.SATFINITE.E4M3.F32.PACK_AB_MERGE_C R78, R79.reuse, R78, RZ ;  /* 0x0000004e4f4e723e */ /* 0x044fe200048070ff */
[----:B------:R-:W-:-:S03]  /*4940*/  FADD.FTZ R79, R79, R4 ;  /* 0x000000044f4f7221 */ /* 0x000fc60000010000 */
[----:B------:R-:W-:-:S03]  /*4950*/  F2FP.SATFINITE.E4M3.F32.PACK_AB_MERGE_C R137, R75, R74, R78 ;  /* 0x0000004a4b89723e */ /* 0x000fc6000480704e */
[----:B------:R-:W2:Y:S08]  /*4960*/  MUFU.EX2 R82, R82 ;  /* 0x0000005200527308 */ /* 0x000eb00000000800 */
[----:B------:R-:W3:Y:S01]  /*4970*/  MUFU.EX2 R83, R83 ;  /* 0x0000005300537308 */ /* 0x000ee20000000800 */
[----:B-1----:R-:W-:Y:S01]  /*4980*/  F2FP.SATFINITE.E4M3.F32.PACK_AB_MERGE_C R138, R60, R53, R3 ;  /* 0x000000353c8a723e */ /* 0x002fe20004807003 */
[----:B------:R-:W-:-:S04]  /*4990*/  FADD.FTZ R53, R53, R56 ;  /* 0x0000003835357221 */ /* 0x000fc80000010000 */
[----:B------:R-:W-:Y:S02]  /*49a0*/  FADD.FTZ R60, R60, R53 ;  /* 0x000000353c3c7221 */ /* 0x000fe40000010000 */
[----:B------:R-:W1:Y:S01]  /*49b0*/  MUFU.EX2 R86, R86 ;  /* 0x0000005600567308 */ /* 0x000e620000000800 */
[----:B--2---:R-:W-:-:S01]  /*49c0*/  FADD.FTZ R4, R82, R79 ;  /* 0x0000004f52047221 */ /* 0x004fc20000010000 */
[----:B------:R-:W-:-:S04]  /*49d0*/  FADD.FTZ R5, R57, R60 ;  /* 0x0000003c39057221 */ /* 0x000fc80000010000 */
[----:B------:R-:W-:Y:S02]  /*49e0*/  FADD.FTZ R5, R24, R5 ;  /* 0x0000000518057221 */ /* 0x000fe40000010000 */
[----:B------:R-:W2:Y:S01]  /*49f0*/  MUFU.EX2 R61, R61 ;  /* 0x0000003d003d7308 */ /* 0x000ea20000000800 */
[----:B---3--:R-:W-:-:S04]  /*4a00*/  FADD.FTZ R3, R83, R4 ;  /* 0x0000000453037221 */ /* 0x008fc80000010000 */
[----:B-1----:R-:W-:Y:S01]  /*4a10*/  FADD.FTZ R4, R86, R3 ;  /* 0x0000000356047221 */ /* 0x002fe20000010000 */
[----:B------:R-:W-:Y:S01]  /*4a20*/  VIADD R3, R88, 0xfffffffe ;  /* 0xfffffffe58037836 */ /* 0x000fe20000000000 */
[C---:B--2---:R-:W-:Y:S02]  /*4a30*/  F2FP.SATFINITE.E4M3.F32.PACK_AB_MERGE_C R8, R61.reuse, R86, RZ ;  /* 0x000000563d08723e */ /* 0x044fe400048070ff */
[----:B------:R-:W-:-:S02]  /*4a40*/  FADD.FTZ R4, R61, R4 ;  /* 0x000000043d047221 */ /* 0x000fc40000010000 */
[----:B------:R-:W-:Y:S01]  /*4a50*/  F2FP.SATFINITE.E4M3.F32.PACK_AB_MERGE_C R139, R83, R82, R8 ;  /* 0x00000052538b723e */ /* 0x000fe20004807008 */
[----:B------:R-:W-:Y:S06]  /*4a60*/  @P2 BRA `(.L_x_663) ;  /* 0x0000000000482947 */ /* 0x000fec0003800000 */
[C---:B------:R-:W-:Y:S01]  /*4a70*/  ISETP.GT.AND P2, PT, R89.reuse, RZ, PT ;  /* 0x000000ff5900720c */ /* 0x040fe20003f44270 */
[----:B------:R-:W-:-:S05]  /*4a80*/  VIADD R8, R89, 0xffffffff ;  /* 0xffffffff59087836 */ /* 0x000fca0000000000 */
[----:B------:R-:W-:-:S07]  /*4a90*/  R2UR UR14, R8 ;  /* 0x00000000080e72ca */ /* 0x000fce00000e0000 */
[----:B------:R-:W-:Y:S08]  /*4aa0*/  @P2 BRA `(.L_x_664) ;  /* 0x00000000001c2947 */ /* 0x000ff00003800000 */
[----:B------:R-:W-:Y:S02]  /*4ab0*/  UISETP.NE.AND UP1, UPT, UR7, 0x1, UPT ;  /* 0x000000010700788c */ /* 0x000fe4000bf25270 */
[----:B------:R-:W-:-:S09]  /*4ac0*/  UIADD3 UR14, -UR10, URZ, URZ ;  /* 0x0000003f0a0e7290 */ /* 0x000fd2000fffe13f */
[----:B------:R-:W-:Y:S02]  /*4ad0*/  @UP1 ULDC.64 UR20, c[0x0][0x9e8] ;  /* 0x00027a0000141ab9 */ /* 0x000fe40000000a00 */
[----:B------:R-:W-:-:S04]  /*4ae0*/  UIMAD.WIDE.U32 UR10, UR14, UR20, URZ ;  /* 0x000000140e0a72a5 */ /* 0x000fc8000f8e003f */
[----:B------:R-:W-:-:S04]  /*4af0*/  @UP1 USHF.R.U32.HI UR14, URZ, UR21, UR11 ;  /* 0x000000153f0e1299 */ /* 0x000fc8000801160b */
[----:B------:R-:W-:Y:S01]  /*4b00*/  ULOP3.LUT UR14, URZ, UR14, URZ, 0x33, !UPT ;  /* 0x0000000e3f0e7292 */ /* 0x000fe2000f8e333f */
[----:B------:R-:W-:Y:S11]  /*4b10*/  BRA `(.L_x_665) ;  /* 0x0000000000107947 */ /* 0x000ff60003800000 */
.L_x_664:
[----:B------:R-:W-:-:S11]  /*4b20*/  UISETP.NE.AND UP1, UPT, UR7, 0x1, UPT ;  /* 0x000000010700788c */ /* 0x000fd6000bf25270 */
[----:B------:R-:W-:Y:S02]  /*4b30*/  @UP1 ULDC.64 UR20, c[0x0][0x9e8] ;  /* 0x00027a0000141ab9 */ /* 0x000fe40000000a00 */
[----:B------:R-:W-:-:S04]  /*4b40*/  UIMAD.WIDE.U32 UR10, UR14, UR20, URZ ;  /* 0x000000140e0a72a5 */ /* 0x000fc8000f8e003f */
[----:B------:R-:W-:-:S12]  /*4b50*/  @UP1 USHF.R.U32.HI UR14, URZ, UR21, UR11 ;  /* 0x000000153f0e1299 */ /* 0x000fd8000801160b */
.L_x_665:
[----:B------:R-:W-:-:S04]  /*4b60*/  UIMAD UR7, UR14, UR7, UR7 ;  /* 0x000000070e0772a4 */ /* 0x000fc8000f8e0207 */
[----:B------:R-:W-:-:S04]  /*4b70*/  UISETP.LT.AND UP1, UPT, UR6, UR7, UPT ;  /* 0x000000070600728c */ /* 0x000fc8000bf21270 */
[----:B------:R-:W-:-:S12]  /*4b80*/  USEL UR6, UR6, UR7, UP1 ;  /* 0x0000000706067287 */ /* 0x000fd80008800000 */
.L_x_663:
[----:B------:R-:W-:Y:S01]  /*4b90*/  USHF.R.S32.HI UR7, URZ, 0x1f, UR6 ;  /* 0x0000001f3f077899 */ /* 0x000fe20008011406 */
[----:B------:R-:W-:Y:S02]  /*4ba0*/  CS2R R134, SRZ ;  /* 0x0000000000867805 */ /* 0x000fe4000001ff00 */
        /* <DEDUP_REMOVED lines=10> */
[----:B------:R-:W-:Y:S01]  /*4c50*/  UISETP.LT.AND UP1, UPT, UR40, UR7, UPT ;  /* 0x000000072800728c */ /* 0x000fe2000bf21270 */
[----:B------:R-:W-:Y:S02]  /*4c60*/  CS2R R116, SRZ ;  /* 0x0000000000747805 */ /* 0x000fe4000001ff00 */
[----:B------:R-:W-:Y:S02]  /*4c70*/  CS2R R114, SRZ ;  /* 0x0000000000727805 */ /* 0x000fe4000001ff00 */
[----:B------:R-:W-:Y:S01]  /*4c80*/  CS2R R112, SRZ ;  /* 0x0000000000707805 */ /* 0x000fe2000001ff00 */
[----:B------:R-:W-:Y:S01]  /*4c90*/  USEL UR17, UR40, UR7, !UP1 ;  /* 0x0000000728117287 */ /* 0x000fe2000c800000 */
[----:B------:R-:W-:-:S02]  /*4ca0*/  CS2R R110, SRZ ;  /* 0x00000000006e7805 */ /* 0x000fc4000001ff00 */
[----:B------:R-:W-:Y:S02]  /*4cb0*/  CS2R R108, SRZ ;  /* 0x00000000006c7805 */ /* 0x000fe4000001ff00 */
[----:B------:R-:W-:Y:S02]  /*4cc0*/  CS2R R106, SRZ ;  /* 0x00000000006a7805 */ /* 0x000fe4000001ff00 */
[----:B------:R-:W-:Y:S02]  /*4cd0*/  CS2R R104, SRZ ;  /* 0x0000000000687805 */ /* 0x000fe4000001ff00 */
[----:B------:R-:W-:Y:S02]  /*4ce0*/  CS2R R102, SRZ ;  /* 0x0000000000667805 */ /* 0x000fe4000001ff00 */
[----:B------:R-:W-:Y:S02]  /*4cf0*/  ISETP.GE.AND P2, PT, R3, UR17, PT ;  /* 0x0000001103007c0c */ /* 0x000fe4000bf46270 */
[----:B------:R-:W-:-:S02]  /*4d00*/  CS2R R100, SRZ ;  /* 0x0000000000647805 */ /* 0x000fc4000001ff00 */
[----:B------:R-:W-:Y:S02]  /*4d10*/  CS2R R98, SRZ ;  /* 0x0000000000627805 */ /* 0x000fe4000001ff00 */
[----:B------:R-:W-:Y:S02]  /*4d20*/  CS2R R96, SRZ ;  /* 0x0000000000607805 */ /* 0x000fe4000001ff00 */
[----:B------:R-:W-:Y:S02]  /*4d30*/  CS2R R94, SRZ ;  /* 0x00000000005e7805 */ /* 0x000fe4000001ff00 */
[----:B------:R-:W-:Y:S02]  /*4d40*/  CS2R R92, SRZ ;  /* 0x00000000005c7805 */ /* 0x000fe4000001ff00 */
[----:B------:R-:W-:Y:S02]  /*4d50*/  CS2R R90, SRZ ;  /* 0x00000000005a7805 */ /* 0x000fe4000001ff00 */
[----:B------:R-:W-:Y:S01]  /*4d60*/  CS2R R88, SRZ ;  /* 0x0000000000587805 */ /* 0x000fe2000001ff00 */
[----:B------:R-:W-:Y:S06]  /*4d70*/  @!P2 BRA `(.L_x_666) ;  /* 0x0000002c0010a947 */ /* 0x000fec0003800000 */
[----:B------:R-:W-:Y:S01]  /*4d80*/  IMAD.IADD R10, R156, 0x1, R7 ;  /* 0x000000019c0a7824 */ /* 0x000fe200078e0207 */
[----:B------:R-:W-:Y:S01]  /*4d90*/  ULDC UR21, c[0x0][0x9e4] ;  /* 0x0002790000157ab9 */ /* 0x000fe20000000800 */
[----:B------:R-:W-:Y:S01]  /*4da0*/  IMAD.MOV.U32 R135, RZ, RZ, RZ ;  /* 0x000000ffff877224 */ /* 0x000fe200078e00ff */
[----:B------:R-:W-:Y:S01]  /*4db0*/  ULDC UR18, c[0x0][0x9dc] ;  /* 0x0002770000127ab9 */ /* 0x000fe20000000800 */
[----:B------:R-:W-:Y:S01]  /*4dc0*/  ULDC UR22, c[0x0][0x2e0] ;  /* 0x0000b80000167ab9 */ /* 0x000fe20000000800 */
[----:B------:R-:W-:Y:S01]  /*4dd0*/  ULDC UR23, c[0x0][0x288] ;  /* 0x0000a20000177ab9 */ /* 0x000fe20000000800 */
[----:B------:R-:W-:-:S05]  /*4de0*/  ULDC UR24, c[0x0][0x9e0] ;  /* 0x0002780000187ab9 */ /* 0x000fca0000000800 */
.L_x_684:
[----:B------:R-:W-:-:S04]  /*4df0*/  UIADD3 UR19, UR36, 0x1, URZ ;  /* 0x0000000124137890 */ /* 0x000fc8000fffe03f */
[----:B------:R-:W-:-:S04]  /*4e00*/  UISETP.NE.AND UP1, UPT, UR19, 0x2, UPT ;  /* 0x000000021300788c */ /* 0x000fc8000bf25270 */
[----:B------:R-:W-:Y:S02]  /*4e10*/  USEL UR20, URZ, 0x1, UP1 ;  /* 0x000000013f147887 */ /* 0x000fe40008800000 */
[----:B------:R-:W-:Y:S02]  /*4e20*/  USEL UR19, UR19, URZ, UP1 ;  /* 0x0000003f13137287 */ /* 0x000fe40008800000 */
[----:B------:R-:W-:Y:S01]  /*4e30*/  ULOP3.LUT UR20, UR37, UR20, URZ, 0x3c, !UPT ;  /* 0x0000001425147292 */ /* 0x000fe2000f8e3c3f */
[----:B------:R-:W-:Y:S11]  /*4e40*/  @!P0 BRA `(.L_x_667) ;  /* 0x0000000000048947 */ /* 0x000ff60003800000 */
[----:B------:R-:W-:Y:S01]  /*4e50*/  BPT.TRAP 0x1 ;  /* 0x000000040000795c */ /* 0x000fe20000300000 */
.L_x_667:
[----:B------:R-:W-:Y:S01]  /*4e60*/  ULEA UR25, UR19, UR47, 0x3 ;  /* 0x0000002f13197291 */ /* 0x000fe2000f8e183f */
[----:B------:R-:W-:-:S05]  /*4e70*/  IMAD.U32 R8, RZ, RZ, UR20 ;  /* 0x00000014ff087e24 */ /* 0x000fca000f8e00ff */
[----:B------:R-:W-:-:S04]  /*4e80*/  SHF.L.U32 R8, R8, 0x1f, RZ ;  /* 0x0000001f08087819 */ /* 0x000fc800000006ff */
[----:B------:R1:W2:Y:S01]  /*4e90*/  SYNCS.PHASECHK.TRANS64.TRYWAIT P2, [UR25+0x19c30], R8 ;  /* 0x019c3008ff0075a7 */ /* 0x0002a20008040159 */
[----:B------:R-:W-:Y:S05]  /*4ea0*/  @!P0 BRA `(.L_x_668) ;  /* 0x0000000000048947 */ /* 0x000fea0003800000 */
[----:B------:R-:W-:Y:S01]  /*4eb0*/  BPT.TRAP 0x1 ;  /* 0x000000040000795c */ /* 0x000fe20000300000 */
.L_x_668:
[----:B--2---:R-:W-:Y:S05]  /*4ec0*/  @P2 BRA `(.L_x_669) ;  /* 0x0000000000082947 */ /* 0x004fea0003800000 */
[----:B------:R-:W2:Y:S02]  /*4ed0*/  SYNCS.PHASECHK.TRANS64.TRYWAIT P2, [UR25+0x19c30], R8 ;  /* 0x019c3008ff0075a7 */ /* 0x000ea40008040159 */
[----:B--2---:R-:W-:Y:S05]  /*4ee0*/  @!P2 BRA `(.L_x_670) ;  /* 0x000000c80044a947 */ /* 0x004fea0003800000 */
.L_x_669:
        /* <DEDUP_REMOVED lines=17> */
.L_x_671:
[----:B------:R-:W-:Y:S01]  /*5000*/  ULEA UR11, UR36, UR47, 0x3 ;  /* 0x0000002f240b7291 */ /* 0x000fe2000f8e183f */
[----:B-12---:R-:W-:-:S05]  /*5010*/  IMAD.U32 R8, RZ, RZ, UR37 ;  /* 0x00000025ff087e24 */ /* 0x006fca000f8e00ff */
[----:B------:R-:W-:-:S04]  /*5020*/  SHF.L.U32 R8, R8, 0x1f, RZ ;  /* 0x0000001f08087819 */ /* 0x000fc800000006ff */
[----:B------:R1:W2:Y:S01]  /*5030*/  SYNCS.PHASECHK.TRANS64.TRYWAIT P2, [UR11+0x19c50], R8 ;  /* 0x019c5008ff0075a7 */ /* 0x0002a2000804014b */
[----:B------:R-:W-:Y:S05]  /*5040*/  @!P0 BRA `(.L_x_672) ;  /* 0x0000000000048947 */ /* 0x000fea0003800000 */
[----:B------:R-:W-:Y:S01]  /*5050*/  BPT.TRAP 0x1 ;  /* 0x000000040000795c */ /* 0x000fe20000300000 */
.L_x_672:
[----:B--2---:R-:W-:Y:S05]  /*5060*/  @P2 BRA `(.L_x_673) ;  /* 0x0000000000082947 */ /* 0x004fea0003800000 */
[----:B------:R-:W2:Y:S02]  /*5070*/  SYNCS.PHASECHK.TRANS64.TRYWAIT P2, [UR11+0x19c50], R8 ;  /* 0x019c5008ff0075a7 */ /* 0x000ea4000804014b */
[----:B--2---:R-:W-:Y:S05]  /*5080*/  @!P2 BRA `(.L_x_674) ;  /* 0x000000c400f4a947 */ /* 0x004fea0003800000 */
.L_x_673:
[----:B------:R-:W-:Y:S01]  /*5090*/  UIADD3 UR6, UR47, 0x3000, URZ ;  /* 0x000030002f067890 */ /* 0x000fe2000fffe03f */
[----:B------:R-:W-:Y:S01]  /*50a0*/  WARPGROUP.ARRIVE ;  /* 0x00000000000079c5 */ /* 0x000fe20000000000 */
[----:B------:R-:W-:Y:S01]  /*50b0*/  UMOV UR7, 0x40000040 ;  /* 0x4000004000077882 */ /* 0x000fe20000000000 */
[----:B------:R-:W-:Y:S01]  /*50c0*/  IMAD.SHL.U32 R11, R3, 0x80, RZ ;  /* 0x00000080030b7824 */ /* 0x000fe200078e00ff */
[----:B------:R-:W-:Y:S01]  /*50d0*/  USHF.R.U32.HI UR6, URZ, 0x4, UR6 ;  /* 0x000000043f067899 */ /* 0x000fe20008011606 */
[----:B-12---:R-:W-:Y:S01]  /*50e0*/  IMAD.U32 R8, RZ, RZ, UR25 ;  /* 0x00000019ff087e24 */ /* 0x006fe2000f8e00ff */
[----:B------:R-:W-:Y:S02]  /*50f0*/  PLOP3.LUT P2, PT, PT, PT, UP0, 0x40, 0x0 ;  /* 0x000000000000781c */ /* 0x000fe40003f4e808 */
[----:B------:R-:W-:Y:S01]  /*5100*/  ULOP3.LUT UR6, UR6, 0x3fff, URZ, 0xc0, !UPT ;  /* 0x00003fff06067892 */ /* 0x000fe2000f8ec03f */
[----:B------:R-:W-:Y:S01]  /*5110*/  IADD3 R12, -R11, 0x1, RZ ;  /* 0x000000010b0c7810 */ /* 0x000fe20007ffe1ff */
[----:B------:R-:W-:-:S02]  /*5120*/  @!P1 VIADD R8, R8, 0x19c40 ;  /* 0x00019c4008089836 */ /* 0x000fc40000000000 */
[----:B------:R-:W-:Y:S02]  /*5130*/  ULOP3.LUT UR6, UR6, 0x10000, URZ, 0xfc, !UPT ;  /* 0x0001000006067892 */ /* 0x000fe4000f8efc3f */
[----:B------:R-:W-:Y:S01]  /*5140*/  IMAD R12, R17, UR22, R12 ;  /* 0x00000016110c7c24 */ /* 0x000fe2000f8e020c */
[----:B------:R-:W-:Y:S01]  /*5150*/  @!P1 PRMT R8, RZ, 0x654, R8 ;  /* 0x00000654ff089816 */ /* 0x000fe20000000008 */
[----:B------:R-:W-:Y:S02]  /*5160*/  UIMAD UR10, UR36, 0x300, UR6 ;  /* 0x00000300240a78a4 */ /* 0x000fe4000f8e0206 */
[----:B------:R-:W-:-:S04]  /*5170*/  VIADD R9, R12, -UR23 ;  /* 0x800000170c097c36 */ /* 0x000fc80008000000 */
[----:B------:R-:W-:Y:S01]  /*5180*/  IMAD R9, R16, -0x2, R9 ;  /* 0xfffffffe10097824 */ /* 0x000fe200078e0209 */
[----:B------:R-:W-:Y:S02]  /*5190*/  UMOV UR6, UR10 ;  /* 0x0000000a00067c82 */ /* 0x000fe40008000000 */
[----:B------:R-:W-:Y:S01]  /*51a0*/  QGMMA.64x96x32.F32.E4M3.E4M3 R88, R148, gdesc[UR4], R88, gsb0 ;  /* 0x0160000494587df3 */ /* 0x000fe20008000858 */
[----:B------:R-:W-:Y:S01]  /*51b0*/  UIADD3 UR6, UR10, 0x2, URZ ;  /* 0x000000020a067890 */ /* 0x000fe2000fffe03f */
[----:B------:R-:W-:Y:S01]  /*51c0*/  VIADD R15, R9, UR24 ;  /* 0x00000018090f7c36 */ /* 0x000fe20008000000 */
[----:B------:R-:W-:-:S03]  /*51d0*/  UMOV UR7, 0x40000040 ;  /* 0x4000004000077882 */ /* 0x000fc60000000000 */
[----:B------:R-:W-:Y:S01]  /*51e0*/  IMAD.IADD R13, R7, 0x1, R15 ;  /* 0x00000001070d7824 */ /* 0x000fe200078e020f */
[----:B------:R-:W-:Y:S02]  /*51f0*/  WARPGROUP.DEPBAR.LE gsb0, 0x0 ;  /* 0x00008000000079c5 */ /* 0x000fe40000010000 */
[----:B------:R-:W-:-:S06]  /*5200*/  WARPGROUP.ARRIVE ;  /* 0x00000000000079c5 */ /* 0x000fcc0000000000 */
[----:B------:R-:W-:Y:S01]  /*5210*/  QGMMA.64x96x32.F32.E4M3.E4M3 R88, R144, gdesc[UR4], R88, gsb0 ;  /* 0x0160000490587df3 */ /* 0x000fe20008000858 */
[----:B------:R-:W-:Y:S01]  /*5220*/  UIADD3 UR6, UR10, 0x4, URZ ;  /* 0x000000040a067890 */ /* 0x000fe2000fffe03f */
[----:B------:R-:W-:Y:S01]  /*5230*/  UMOV UR7, 0x40000040 ;  /* 0x4000004000077882 */ /* 0x000fe20000000000 */
        /* <DEDUP_REMOVED lines=8> */
[----:B------:R-:W-:-:S06]  /*52c0*/  ULOP3.LUT UR6, URZ, UR18, URZ, 0x33, !UPT ;  /* 0x000000123f067292 */ /* 0x000fcc000f8e333f */
[----:B------:R-:W-:-:S04]  /*52d0*/  VIADD R14, R9, UR6 ;  /* 0x00000006090e7c36 */ /* 0x000fc80008000000 */
[----:B------:R-:W-:Y:S01]  /*52e0*/  IMAD.IADD R12, R7, 0x1, R14 ;  /* 0x00000001070c7824 */ /* 0x000fe200078e020e */
[----:B------:R-:W-:Y:S02]  /*52f0*/  WARPGROUP.DEPBAR.LE gsb0, 0x0 ;  /* 0x00008000000079c5 */ /* 0x000fe40000010000 */
[----:B------:R1:W-:Y:S01]  /*5300*/  @!P1 SYNCS.ARRIVE.TRANS64.RED.A1T0 RZ, [R8+URZ], RZ ;  /* 0x000000ff08ff99a7 */ /* 0x0003e2000810043f */
[----:B------:R-:W-:Y:S05]  /*5310*/  @P2 BRA `(.L_x_675) ;  /* 0x00000000005c2947 */ /* 0x000fea0003800000 */
[----:B------:R-:W-:Y:S01]  /*5320*/  ISETP.GT.AND P2, PT, R10, -0x1, PT ;  /* 0xffffffff0a00780c */ /* 0x000fe20003f44270 */
[----:B------:R-:W-:-:S12]  /*5330*/  BSSY B0, `(.L_x_676) ;  /* 0x0000011000007945 */ /* 0x000fd80003800000 */
[----:B------:R-:W-:Y:S05]  /*5340*/  @P2 BRA `(.L_x_677) ;  /* 0x0000000000202947 */ /* 0x000fea0003800000 */
[----:B------:R-:W-:Y:S01]  /*5350*/  IMAD.U32 R136, RZ, RZ, UR21 ;  /* 0x00000015ff887e24 */ /* 0x000fe2000f8e00ff */
[----:B------:R-:W-:-:S04]  /*5360*/  LOP3.LUT R21, RZ, R10, RZ, 0x33, !PT ;  /* 0x0000000aff157212 */ /* 0x000fc800078e33ff */
[----:B------:R-:W-:-:S13]  /*5370*/  ISETP.NE.AND P2, PT, R136, 0x1, PT ;  /* 0x000000018800780c */ /* 0x000fda0003f45270 */
[----:B-1----:R-:W1:Y:S02]  /*5380*/  @P2 LDC.64 R8, c[0x0][0x9e8] ;  /* 0x00027a00ff082b82 */ /* 0x002e640000000a00 */
[----:B-1----:R-:W-:-:S05]  /*5390*/  @P2 IMAD.HI.U32 R8, R21, R8, RZ ;  /* 0x0000000815082227 */ /* 0x002fca00078e00ff */
[----:B------:R-:W-:-:S04]  /*53a0*/  @P2 SHF.R.U32.HI R21, RZ, R9, R8 ;  /* 0x00000009ff152219 */ /* 0x000fc80000011608 */
[----:B------:R-:W-:Y:S01]  /*53b0*/  LOP3.LUT R8, RZ, R21, RZ, 0x33, !PT ;  /* 0x00000015ff087212 */ /* 0x000fe200078e33ff */
[----:B------:R-:W-:Y:S06]  /*53c0*/  BRA `(.L_x_678) ;  /* 0x00000000001c7947 */ /* 0x000fec0003800000 */
.L_x_677:
[----:B------:R-:W-:-:S05]  /*53d0*/  IMAD.U32 R136, RZ, RZ, UR21 ;  /* 0x00000015ff887e24 */ /* 0x000fca000f8e00ff */
[----:B------:R-:W-:-:S13]  /*53e0*/  ISETP.NE.AND P2, PT, R136, 0x1, PT ;  /* 0x000000018800780c */ /* 0x000fda0003f45270 */
[----:B-1----:R-:W1:Y:S01]  /*53f0*/  @P2 LDC.64 R8, c[0x0][0x9e8] ;  /* 0x00027a00ff082b82 */ /* 0x002e620000000a00 */
[----:B------:R-:W-:-:S04]  /*5400*/  @P2 IMAD.IADD R21, R156, 0x1, R7 ;  /* 0x000000019c152824 */ /* 0x000fc800078e0207 */
[----:B-1----:R-:W-:-:S04]  /*5410*/  @P2 IMAD.HI.U32 R20, R21, R8, RZ ;  /* 0x0000000815142227 */ /* 0x002fc800078e00ff */
[----:B------:R-:W-:Y:S01]  /*5420*/  IMAD.MOV.U32 R8, RZ, RZ, R10 ;  /* 0x000000ffff087224 */ /* 0x000fe200078e000a */
[----:B------:R-:W-:-:S07]  /*5430*/  @P2 SHF.R.U32.HI R8, RZ, R9, R20 ;  /* 0x00000009ff082219 */ /* 0x000fce0000011614 */
.L_x_678:
[----:B------:R-:W-:Y:S05]  /*5440*/  BSYNC B0 ;  /* 0x0000000000007941 */ /* 0x000fea0003800000 */
.L_x_676:
[----:B------:R-:W-:-:S04]  /*5450*/  IMAD R9, R8, R136, -R11 ;  /* 0x0000008808097224 */ /* 0x000fc800078e0a0b */
[----:B------:R-:W-:-:S05]  /*5460*/  IMAD R9, R16, -0x2, R9 ;  /* 0xfffffffe10097824 */ /* 0x000fca00078e0209 */
[----:B------:R-:W-:Y:S02]  /*5470*/  VIADDMNMX R13, R9, R136, R13, PT ;  /* 0x00000088090d7246 */ /* 0x000fe4000380010d */
[----:B------:R-:W-:-:S07]  /*5480*/  VIMNMX R12, R12, R9, !PT ;  /* 0x000000090c0c7248 */ /* 0x000fce0007fe0100 */
.L_x_675:
[----:B------:R-:W-:Y:S01]  /*5490*/  ISETP.GT.AND P2, PT, R3, -0x1, PT ;  /* 0xffffffff0300780c */ /* 0x000fe20003f44270 */
[C---:B------:R-:W-:Y:S02]  /*54a0*/  IMAD.IADD R15, R6.reuse, 0x1, R15 ;  /* 0x00000001060f7824 */ /* 0x040fe400078e020f */
[----:B------:R-:W-:Y:S01]  /*54b0*/  IMAD.IADD R14, R6, 0x1, R14 ;  /* 0x00000001060e7824 */ /* 0x000fe200078e020e */
[C---:B------:R-:W-:Y:S02]  /*54c0*/  ISETP.GT.AND P5, PT, R12.reuse, RZ, P2 ;  /* 0x000000ff0c00720c */ /* 0x040fe400017a4270 */
[C---:B------:R-:W-:Y:S02]  /*54d0*/  ISETP.GT.AND P4, PT, R12.reuse, 0x1, P2 ;  /* 0x000000010c00780c */ /* 0x040fe40001784270 */
[----:B------:R-:W-:Y:S02]  /*54e0*/  ISETP.LT.OR P5, PT, R13, 0x1, P5 ;  /* 0x000000010d00780c */ /* 0x000fe40002fa1670 */
[----:B------:R-:W-:-:S02]  /*54f0*/  ISETP.GT.AND P6, PT, R12, 0x8, P2 ;  /* 0x000000080c00780c */ /* 0x000fc400017c4270 */
[----:B------:R-:W-:Y:S02]  /*5500*/  FSEL R9, R24, -INF , !P5 ;  /* 0xff80000018097808 */ /* 0x000fe40006800000 */
[C---:B------:R-:W-:Y:S02]  /*5510*/  ISETP.GT.AND P5, PT, R12.reuse, 0x10, P2 ;  /* 0x000000100c00780c */ /* 0x040fe400017a4270 */
[----:B------:R-:W-:Y:S02]  /*5520*/  ISETP.GT.AND P3, PT, R12, 0x9, P2 ;  /* 0x000000090c00780c */ /* 0x000fe40001764270 */
[C---:B------:R-:W-:Y:S02]  /*5530*/  ISETP.LT.OR P5, PT, R13.reuse, 0x11, P5 ;  /* 0x000000110d00780c */ /* 0x040fe40002fa1670 */
[----:B------:R-:W-:Y:S02]  /*5540*/  ISETP.LT.OR P4, PT, R13, 0x2, P4 ;  /* 0x000000020d00780c */ /* 0x000fe40002781670 */
[----:B------:R-:W-:-:S02]  /*5550*/  FSEL R32, R32, -INF , !P5 ;  /* 0xff80000020207808 */ /* 0x000fc40006800000 */
[----:B------:R-:W-:Y:S02]  /*5560*/  ISETP.GT.AND P5, PT, R12, 0x20, P2 ;  /* 0x000000200c00780c */ /* 0x000fe400017a4270 */
[C---:B------:R-:W-:Y:S02]  /*5570*/  ISETP.LT.OR P6, PT, R13.reuse, 0x9, P6 ;  /* 0x000000090d00780c */ /* 0x040fe400037c1670 */
[C---:B------:R-:W-:Y:S02]  /*5580*/  ISETP.LT.OR P3, PT, R13.reuse, 0xa, P3 ;  /* 0x0000000a0d00780c */ /* 0x040fe40001f61670 */
[----:B------:R-:W-:Y:S02]  /*5590*/  ISETP.LT.OR P5, PT, R13, 0x21, P5 ;  /* 0x000000210d00780c */ /* 0x000fe40002fa1670 */
[----:B------:R-:W-:Y:S02]  /*55a0*/  FSEL R25, R25, -INF , !P4 ;  /* 0xff80000019197808 */ /* 0x000fe40006000000 */
[----:B------:R-:W-:-:S02]  /*55b0*/  FSEL R28, R28, -INF , !P6 ;  /* 0xff8000001c1c7808 */ /* 0x000fc40007000000 */
[----:B------:R-:W-:Y:S02]  /*55c0*/  FSEL R29, R29, -INF , !P3 ;  /* 0xff8000001d1d7808 */ /* 0x000fe40005800000 */
[C---:B------:R-:W-:Y:S02]  /*55d0*/  ISETP.GT.AND P4, PT, R12.reuse, 0x11, P2 ;  /* 0x000000110c00780c */ /* 0x040fe40001784270 */
[C---:B------:R-:W-:Y:S02]  /*55e0*/  ISETP.GT.AND P6, PT, R12.reuse, 0x18, P2 ;  /* 0x000000180c00780c */ /* 0x040fe400017c4270 */
[----:B------:R-:W-:Y:S02]  /*55f0*/  ISETP.GT.AND P3, PT, R12, 0x19, P2 ;  /* 0x000000190c00780c */ /* 0x000fe40001764270 */
[----:B------:R-:W-:Y:S02]  /*5600*/  FSEL R40, R40, -INF , !P5 ;  /* 0xff80000028287808 */ /* 0x000fe40006800000 */
[----:B------:R-:W-:-:S02]  /*5610*/  ISETP.GT.AND P5, PT, R12, 0x30, P2 ;  /* 0x000000300c00780c */ /* 0x000fc400017a4270 */
[C---:B------:R-:W-:Y:S02]  /*5620*/  ISETP.LT.OR P4, PT, R13.reuse, 0x12, P4 ;  /* 0x000000120d00780c */ /* 0x040fe40002781670 */
        /* <DEDUP_REMOVED lines=58> */
[----:B------:R-:W-:-:S02]  /*59d0*/  PLOP3.LUT P5, PT, PT, PT, UP0, 0x40, 0x0 ;  /* 0x000000000000781c */ /* 0x000fc40003fae808 */
[C---:B------:R-:W-:Y:S02]  /*59e0*/  ISETP.LT.OR P4, PT, R13.reuse, 0x62, P4 ;  /* 0x000000620d00780c */ /* 0x040fe40002781670 */
[C---:B------:R-:W-:Y:S02]  /*59f0*/  ISETP.LT.OR P6, PT, R13.reuse, 0x69, P6 ;  /* 0x000000690d00780c */ /* 0x040fe400037c1670 */
[----:B------:R-:W-:Y:S02]  /*5a00*/  ISETP.LT.OR P3, PT, R13, 0x6a, P3 ;  /* 0x0000006a0d00780c */ /* 0x000fe40001f61670 */
[----:B------:R-:W-:Y:S02]  /*5a10*/  FSEL R73, R73, -INF , !P4 ;  /* 0xff80000049497808 */ /* 0x000fe40006000000 */
[----:B------:R-:W-:Y:S02]  /*5a20*/  FSEL R76, R76, -INF , !P6 ;  /* 0xff8000004c4c7808 */ /* 0x000fe40007000000 */
[----:B------:R-:W-:-:S02]  /*5a30*/  FSEL R77, R77, -INF , !P3 ;  /* 0xff8000004d4d7808 */ /* 0x000fc40005800000 */
[C---:B------:R-:W-:Y:S02]  /*5a40*/  ISETP.GT.AND P4, PT, R12.reuse, 0x71, P2 ;  /* 0x000000710c00780c */ /* 0x040fe40001784270 */
[C---:B------:R-:W-:Y:S02]  /*5a50*/  ISETP.GT.AND P6, PT, R12.reuse, 0x78, P2 ;  /* 0x000000780c00780c */ /* 0x040fe400017c4270 */
[----:B------:R-:W-:Y:S02]  /*5a60*/  ISETP.GT.AND P3, PT, R12, 0x79, P2 ;  /* 0x000000790c00780c */ /* 0x000fe40001764270 */
[C---:B------:R-:W-:Y:S02]  /*5a70*/  ISETP.LT.OR P4, PT, R13.reuse, 0x72, P4 ;  /* 0x000000720d00780c */ /* 0x040fe40002781670 */
[C---:B------:R-:W-:Y:S02]  /*5a80*/  ISETP.LT.OR P6, PT, R13.reuse, 0x79, P6 ;  /* 0x000000790d00780c */ /* 0x040fe400037c1670 */
[----:B------:R-:W-:-:S02]  /*5a90*/  ISETP.LT.OR P3, PT, R13, 0x7a, P3 ;  /* 0x0000007a0d00780c */ /* 0x000fc40001f61670 */
[----:B------:R-:W-:Y:S02]  /*5aa0*/  FSEL R81, R81, -INF , !P4 ;  /* 0xff80000051517808 */ /* 0x000fe40006000000 */
[----:B------:R-:W-:Y:S02]  /*5ab0*/  FSEL R84, R84, -INF , !P6 ;  /* 0xff80000054547808 */ /* 0x000fe40007000000 */
[----:B------:R-:W-:Y:S01]  /*5ac0*/  FSEL R85, R85, -INF , !P3 ;  /* 0xff80000055557808 */ /* 0x000fe20005800000 */
[----:B------:R-:W-:Y:S06]  /*5ad0*/  @P5 BRA `(.L_x_679) ;  /* 0x0000000000585947 */ /* 0x000fec0003800000 */
[----:B------:R-:W-:Y:S01]  /*5ae0*/  IMAD.IADD R21, R156, 0x1, R6 ;  /* 0x000000019c157824 */ /* 0x000fe200078e0206 */
[----:B------:R-:W-:Y:S04]  /*5af0*/  BSSY B0, `(.L_x_680) ;  /* 0x0000010000007945 */ /* 0x000fe80003800000 */
[----:B------:R-:W-:-:S13]  /*5b00*/  ISETP.GT.AND P3, PT, R21, -0x1, PT ;  /* 0xffffffff1500780c */ /* 0x000fda0003f64270 */
[----:B------:R-:W-:Y:S05]  /*5b10*/  @P3 BRA `(.L_x_681) ;  /* 0x0000000000203947 */ /* 0x000fea0003800000 */
[----:B-1----:R-:W-:Y:S01]  /*5b20*/  IMAD.U32 R8, RZ, RZ, UR21 ;  /* 0x00000015ff087e24 */ /* 0x002fe2000f8e00ff */
[----:B------:R-:W-:-:S04]  /*5b30*/  LOP3.LUT R21, RZ, R21, RZ, 0x33, !PT ;  /* 0x00000015ff157212 */ /* 0x000fc800078e33ff */
[----:B------:R-:W-:-:S13]  /*5b40*/  ISETP.NE.AND P3, PT, R8, 0x1, PT ;  /* 0x000000010800780c */ /* 0x000fda0003f65270 */
[----:B------:R-:W1:Y:S02]  /*5b50*/  @P3 LDC.64 R12, c[0x0][0x9e8] ;  /* 0x00027a00ff0c3b82 */ /* 0x000e640000000a00 */
[----:B-1----:R-:W-:-:S05]  /*5b60*/  @P3 IMAD.HI.U32 R12, R21, R12, RZ ;  /* 0x0000000c150c3227 */ /* 0x002fca00078e00ff */
[----:B------:R-:W-:-:S04]  /*5b70*/  @P3 SHF.R.U32.HI R21, RZ, R13, R12 ;  /* 0x0000000dff153219 */ /* 0x000fc8000001160c */
[----:B------:R-:W-:Y:S01]  /*5b80*/  LOP3.LUT R21, RZ, R21, RZ, 0x33, !PT ;  /* 0x00000015ff157212 */ /* 0x000fe200078e33ff */
[----:B------:R-:W-:Y:S06]  /*5b90*/  BRA `(.L_x_682) ;  /* 0x0000000000147947 */ /* 0x000fec0003800000 */
.L_x_681:
[----:B-1----:R-:W-:-:S05]  /*5ba0*/  IMAD.U32 R8, RZ, RZ, UR21 ;  /* 0x00000015ff087e24 */ /* 0x002fca000f8e00ff */
[----:B------:R-:W-:-:S13]  /*5bb0*/  ISETP.NE.AND P3, PT, R8, 0x1, PT ;  /* 0x000000010800780c */ /* 0x000fda0003f65270 */
[----:B------:R-:W1:Y:S02]  /*5bc0*/  @P3 LDC.64 R12, c[0x0][0x9e8] ;  /* 0x00027a00ff0c3b82 */ /* 0x000e640000000a00 */
[----:B-1----:R-:W-:-:S05]  /*5bd0*/  @P3 IMAD.HI.U32 R12, R21, R12, RZ ;  /* 0x0000000c150c3227 */ /* 0x002fca00078e00ff */
[----:B------:R-:W-:-:S07]  /*5be0*/  @P3 SHF.R.U32.HI R21, RZ, R13, R12 ;  /* 0x0000000dff153219 */ /* 0x000fce000001160c */
.L_x_682:
[----:B------:R-:W-:Y:S05]  /*5bf0*/  BSYNC B0 ;  /* 0x0000000000007941 */ /* 0x000fea0003800000 */
.L_x_680:
[----:B------:R-:W-:-:S04]  /*5c00*/  IMAD R21, R21, R8, -R11 ;  /* 0x0000000815157224 */ /* 0x000fc800078e0a0b */
[----:B------:R-:W-:-:S05]  /*5c10*/  IMAD R21, R16, -0x2, R21 ;  /* 0xfffffffe10157824 */ /* 0x000fca00078e0215 */
[----:B------:R-:W-:Y:S02]  /*5c20*/  VIADDMNMX R15, R21, R8, R15, PT ;  /* 0x00000008150f7246 */ /* 0x000fe4000380010f */
[----:B------:R-:W-:-:S07]  /*5c30*/  VIMNMX R14, R14, R21, !PT ;  /* 0x000000150e0e7248 */ /* 0x000fce0007fe0100 */
.L_x_679:
[----:B-1----:R-:W-:Y:S01]  /*5c40*/  FMNMX.FTZ R8, R9, R2, !PT ;  /* 0x0000000209087209 */ /* 0x002fe20007810000 */
[----:B------:R-:W-:Y:S01]  /*5c50*/  IMAD.U32 R21, RZ, RZ, UR41 ;  /* 0x00000029ff157e24 */ /* 0x000fe2000f8e00ff */
[----:B------:R-:W-:Y:S02]  /*5c60*/  ISETP.GT.AND P5, PT, R14, 0x8, P2 ;  /* 0x000000080e00780c */ /* 0x000fe400017a4270 */
[----:B------:R-:W-:Y:S02]  /*5c70*/  FMNMX.FTZ R11, R25, R8, !PT ;  /* 0x00000008190b7209 */ /* 0x000fe40007810000 */
[----:B------:R-:W-:Y:S02]  /*5c80*/  ISETP.LT.OR P5, PT, R15, 0x9, P5 ;  /* 0x000000090f00780c */ /* 0x000fe40002fa1670 */
[----:B------:R-:W-:Y:S02]  /*5c90*/  FMNMX.FTZ R8, R28, R11, !PT ;  /* 0x0000000b1c087209 */ /* 0x000fe40007810000 */
[----:B------:R-:W-:-:S02]  /*5ca0*/  FSEL R30, R30, -INF , !P5 ;  /* 0xff8000001e1e7808 */ /* 0x000fc40006800000 */
[----:B------:R-:W-:Y:S02]  /*5cb0*/  FMNMX.FTZ R11, R29, R8, !PT ;  /* 0x000000081d0b7209 */ /* 0x000fe40007810000 */
        /* <DEDUP_REMOVED lines=12> */
[----:B------:R-:W-:Y:S02]  /*5d80*/  ISETP.GT.AND P5, PT, R14, RZ, P2 ;  /* 0x000000ff0e00720c */ /* 0x000fe400017a4270 */
[----:B------:R-:W-:Y:S02]  /*5d90*/  FMNMX.FTZ R8, R44, R11, !PT ;  /* 0x0000000b2c087209 */ /* 0x000fe40007810000 */
[----:B------:R-:W-:Y:S02]  /*5da0*/  ISETP.GT.AND P4, PT, R14, 0x1, P2 ;  /* 0x000000010e00780c */ /* 0x000fe40001784270 */
[----:B------:R-:W-:Y:S02]  /*5db0*/  FMNMX.FTZ R11, R45, R8, !PT ;  /* 0x000000082d0b7209 */ /* 0x000fe40007810000 */
[----:B------:R-:W-:-:S02]  /*5dc0*/  ISETP.LT.OR P5, PT, R15, 0x1, P5 ;  /* 0x000000010f00780c */ /* 0x000fc40002fa1670 */
[----:B------:R-:W-:Y:S02]  /*5dd0*/  FMNMX.FTZ R8, R48, R11, !PT ;  /* 0x0000000b30087209 */ /* 0x000fe40007810000 */
[----:B------:R-:W-:Y:S02]  /*5de0*/  ISETP.LT.OR P4, PT, R15, 0x2, P4 ;  /* 0x000000020f00780c */ /* 0x000fe40002781670 */
[----:B------:R-:W-:Y:S02]  /*5df0*/  FMNMX.FTZ R11, R49, R8, !PT ;  /* 0x00000008310b7209 */ /* 0x000fe40007810000 */
[----:B------:R-:W-:Y:S02]  /*5e00*/  ISETP.GT.AND P3, PT, R14, 0x9, P2 ;  /* 0x000000090e00780c */ /* 0x000fe40001764270 */
[----:B------:R-:W-:Y:S02]  /*5e10*/  FMNMX.FTZ R8, R52, R11, !PT ;  /* 0x0000000b34087209 */ /* 0x000fe40007810000 */
[----:B------:R-:W-:-:S02]  /*5e20*/  FSEL R27, R27, -INF , !P4 ;  /* 0xff8000001b1b7808 */ /* 0x000fc40006000000 */
[----:B------:R-:W-:Y:S02]  /*5e30*/  FMNMX.FTZ R11, R53, R8, !PT ;  /* 0x00000008350b7209 */ /* 0x000fe40007810000 */
[----:B------:R-:W-:Y:S02]  /*5e40*/  ISETP.GT.AND P4, PT, R14, 0x10, P2 ;  /* 0x000000100e00780c */ /* 0x000fe40001784270 */
[----:B------:R-:W-:Y:S02]  /*5e50*/  FMNMX.FTZ R8, R56, R11, !PT ;  /* 0x0000000b38087209 */ /* 0x000fe40007810000 */
[----:B------:R-:W-:Y:S02]  /*5e60*/  ISETP.LT.OR P3, PT, R15, 0xa, P3 ;  /* 0x0000000a0f00780c */ /* 0x000fe40001f61670 */
[----:B------:R-:W-:Y:S02]  /*5e70*/  FMNMX.FTZ R11, R57, R8, !PT ;  /* 0x00000008390b7209 */ /* 0x000fe40007810000 */
[----:B------:R-:W-:-:S02]  /*5e80*/  ISETP.LT.OR P4, PT, R15, 0x11, P4 ;  /* 0x000000110f00780c */ /* 0x000fc40002781670 */
[----:B------:R-:W-:Y:S02]  /*5e90*/  FMNMX.FTZ R8, R60, R11, !PT ;  /* 0x0000000b3c087209 */ /* 0x000fe40007810000 */
[----:B------:R-:W-:Y:S02]  /*5ea0*/  FSEL R31, R31, -INF , !P3 ;  /* 0xff8000001f1f7808 */ /* 0x000fe40005800000 */
        /* <DEDUP_REMOVED lines=26> */
[----:B------:R-:W-:Y:S01]  /*6050*/  FSEL R46, R46, -INF , !P4 ;  /* 0xff8000002e2e7808 */ /* 0x000fe20006000000 */
[----:B------:R-:W1:Y:S01]  /*6060*/  SHFL.BFLY PT, R8, R11, 0x2, 0x1f ;  /* 0x0c401f000b087f89 */ /* 0x000e6200000e0000 */
[----:B------:R-:W-:-:S04]  /*6070*/  ISETP.GT.AND P4, PT, R14, 0x30, P2 ;  /* 0x000000300e00780c */ /* 0x000fc80001784270 */
[----:B------:R-:W-:-:S04]  /*6080*/  ISETP.LT.OR P4, PT, R15, 0x31, P4 ;  /* 0x000000310f00780c */ /* 0x000fc80002781670 */
[----:B------:R-:W-:Y:S02]  /*6090*/  FSEL R50, R50, -INF , !P4 ;  /* 0xff80000032327808 */ /* 0x000fe40006000000 */
[----:B------:R-:W-:-:S04]  /*60a0*/  ISETP.GT.AND P4, PT, R14, 0x39, P2 ;  /* 0x000000390e00780c */ /* 0x000fc80001784270 */
[----:B------:R-:W-:-:S04]  /*60b0*/  ISETP.LT.OR P4, PT, R15, 0x3a, P4 ;  /* 0x0000003a0f00780c */ /* 0x000fc80002781670 */
[----:B------:R-:W-:Y:S02]  /*60c0*/  FSEL R55, R55, -INF , !P4 ;  /* 0xff80000037377808 */ /* 0x000fe40006000000 */
[----:B------:R-:W-:Y:S02]  /*60d0*/  ISETP.GT.AND P4, PT, R14, 0x48, P2 ;  /* 0x000000480e00780c */ /* 0x000fe40001784270 */
[----:B-1----:R-:W-:Y:S02]  /*60e0*/  FMNMX.FTZ R12, R11, R8, !PT ;  /* 0x000000080b0c7209 */ /* 0x002fe40007810000 */
[----:B------:R-:W-:-:S03]  /*60f0*/  ISETP.LT.OR P4, PT, R15, 0x49, P4 ;  /* 0x000000490f00780c */ /* 0x000fc60002781670 */
[----:B------:R-:W1:Y:S01]  /*6100*/  SHFL.BFLY PT, R13, R12, 0x1, 0x1f ;  /* 0x0c201f000c0d7f89 */ /* 0x000e6200000e0000 */
[----:B------:R-:W-:Y:S02]  /*6110*/  FSEL R62, R62, -INF , !P4 ;  /* 0xff8000003e3e7808 */ /* 0x000fe40006000000 */
        /* <DEDUP_REMOVED lines=8> */
[----:B------:R-:W-:Y:S02]  /*61a0*/  ISETP.LT.OR P4, PT, R15, 0x6a, P4 ;  /* 0x0000006a0f00780c */ /* 0x000fe40002781670 */
[C---:B------:R-:W-:Y:S01]  /*61b0*/  FSETP.NEU.FTZ.AND P6, PT, R8.reuse, -INF , PT ;  /* 0xff8000000800780b */ /* 0x040fe20003fdd000 */
[----:B------:R-:W-:-:S01]  /*61c0*/  FFMA.FTZ R13, R8, R21, -8 ;  /* 0xc1000000080d7423 */ /* 0x000fc20000010015 */
[----:B------:R-:W-:-:S02]  /*61d0*/  FSEL R21, R26, -INF , !P5 ;  /* 0xff8000001a157808 */ /* 0x000fc40006800000 */
[----:B------:R-:W-:Y:S02]  /*61e0*/  ISETP.LT.OR P5, PT, R15, 0x2a, P3 ;  /* 0x0000002a0f00780c */ /* 0x000fe40001fa1670 */
[----:B------:R-:W-:Y:S02]  /*61f0*/  FSEL R12, R13, RZ, P6 ;  /* 0x000000ff0d0c7208 */ /* 0x000fe40003000000 */
[----:B------:R-:W-:Y:S02]  /*6200*/  FMNMX.FTZ R26, R21, R0, !PT ;  /* 0x00000000151a7209 */ /* 0x000fe40007810000 */
[----:B------:R-:W-:Y:S01]  /*6210*/  ISETP.GT.AND P3, PT, R14, 0x31, P2 ;  /* 0x000000310e00780c */ /* 0x000fe20001764270 */
[----:B------:R-:W-:-:S01]  /*6220*/  FFMA.FTZ R20, R9, UR41, -R12 ;  /* 0x0000002909147c23 */ /* 0x000fc2000801080c */
[--C-:B------:R-:W-:Y:S01]  /*6230*/  FFMA.FTZ R9, R25, UR41, -R12.reuse ;  /* 0x0000002919097c23 */ /* 0x100fe2000801080c */
[----:B------:R-:W-:Y:S01]  /*6240*/  FMNMX.FTZ R25, R27, R26, !PT ;  /* 0x0000001a1b197209 */ /* 0x000fe20007810000 */
[--C-:B------:R-:W-:Y:S01]  /*6250*/  FFMA.FTZ R11, R28, UR41, -R12.reuse ;  /* 0x000000291c0b7c23 */ /* 0x100fe2000801080c */
[----:B------:R-:W-:-:S01]  /*6260*/  FFMA.FTZ R24, R29, UR41, -R12 ;  /* 0x000000291d187c23 */ /* 0x000fc2000801080c */
[--C-:B------:R-:W-:Y:S01]  /*6270*/  FFMA.FTZ R13, R32, UR41, -R12.reuse ;  /* 0x00000029200d7c23 */ /* 0x100fe2000801080c */
[----:B------:R-:W-:Y:S01]  /*6280*/  FMNMX.FTZ R28, R30, R25, !PT ;  /* 0x000000191e1c7209 */ /* 0x000fe20007810000 */
[--C-:B------:R-:W-:Y:S01]  /*6290*/  FFMA.FTZ R33, R33, UR41, -R12.reuse ;  /* 0x0000002921217c23 */ /* 0x100fe2000801080c */
[----:B------:R-:W-:-:S01]  /*62a0*/  FFMA.FTZ R25, R36, UR41, -R12 ;  /* 0x0000002924197c23 */ /* 0x000fc2000801080c */
[--C-:B------:R-:W-:Y:S01]  /*62b0*/  FFMA.FTZ R37, R37, UR41, -R12.reuse ;  /* 0x0000002925257c23 */ /* 0x100fe2000801080c */
[----:B------:R-:W-:Y:S01]  /*62c0*/  FMNMX.FTZ R29, R31, R28, !PT ;  /* 0x0000001c1f1d7209 */ /* 0x000fe20007810000 */
[----:B------:R1:W-:Y:S01]  /*62d0*/  MUFU.EX2 R26, R33 ;  /* 0x00000021001a7308 */ /* 0x0003e20000000800 */
[----:B------:R-:W-:Y:S01]  /*62e0*/  FSEL R47, R47, -INF , !P5 ;  /* 0xff8000002f2f7808 */ /* 0x000fe20006800000 */
[--C-:B------:R-:W-:Y:S01]  /*62f0*/  FFMA.FTZ R41, R41, UR41, -R12.reuse ;  /* 0x0000002929297c23 */ /* 0x100fe2000801080c */
[----:B------:R-:W-:Y:S01]  /*6300*/  FMNMX.FTZ R28, R34, R29, !PT ;  /* 0x0000001d221c7209 */ /* 0x000fe20007810000 */
[--C-:B------:R-:W-:Y:S01]  /*6310*/  FFMA.FTZ R45, R45, UR41, -R12.reuse ;  /* 0x000000292d2d7c23 */ /* 0x100fe2000801080c */
[----:B------:R-:W-:Y:S01]  /*6320*/  ISETP.GT.AND P5, PT, R14, 0x38, P2 ;  /* 0x000000380e00780c */ /* 0x000fe200017a4270 */
[--C-:B------:R-:W-:Y:S01]  /*6330*/  FFMA.FTZ R49, R49, UR41, -R12.reuse ;  /* 0x0000002931317c23 */ /* 0x100fe2000801080c */
[----:B------:R-:W-:Y:S01]  /*6340*/  FMNMX.FTZ R29, R35, R28, !PT ;  /* 0x0000001c231d7209 */ /* 0x000fe20007810000 */
[--C-:B------:R-:W-:Y:S01]  /*6350*/  FFMA.FTZ R57, R57, UR41, -R12.reuse ;  /* 0x0000002939397c23 */ /* 0x100fe2000801080c */
[----:B------:R2:W-:Y:S01]  /*6360*/  MUFU.EX2 R28, R37 ;  /* 0x00000025001c7308 */ /* 0x0005e20000000800 */
[----:B------:R-:W-:Y:S01]  /*6370*/  ISETP.LT.OR P3, PT, R15, 0x32, P3 ;  /* 0x000000320f00780c */ /* 0x000fe20001f61670 */
[--C-:B------:R-:W-:Y:S01]  /*6380*/  FFMA.FTZ R60, R60, UR41, -R12.reuse ;  /* 0x000000293c3c7c23 */ /* 0x100fe2000801080c */
[----:B------:R-:W-:Y:S01]  /*6390*/  FMNMX.FTZ R32, R38, R29, !PT ;  /* 0x0000001d26207209 */ /* 0x000fe20007810000 */
[--C-:B------:R-:W-:Y:S01]  /*63a0*/  FFMA.FTZ R29, R40, UR41, -R12.reuse ;  /* 0x00000029281d7c23 */ /* 0x100fe2000801080c */
[----:B------:R-:W-:Y:S01]  /*63b0*/  FSEL R51, R51, -INF , !P3 ;  /* 0xff80000033337808 */ /* 0x000fe20005800000 */
[--C-:B------:R-:W-:Y:S01]  /*63c0*/  FFMA.FTZ R53, R53, UR41, -R12.reuse ;  /* 0x0000002935357c23 */ /* 0x100fe2000801080c */
[----:B-1----:R-:W-:Y:S01]  /*63d0*/  FMNMX.FTZ R33, R39, R32, !PT ;  /* 0x0000002027217209 */ /* 0x002fe20007810000 */
[----:B------:R-:W-:Y:S01]  /*63e0*/  FFMA.FTZ R85, R85, UR41, -R12 ;  /* 0x0000002955557c23 */ /* 0x000fe2000801080c */
[----:B------:R-:W-:Y:S01]  /*63f0*/  ISETP.LT.OR P5, PT, R15, 0x39, P5 ;  /* 0x000000390f00780c */ /* 0x000fe20002fa1670 */
[----:B------:R-:W-:Y:S01]  /*6400*/  MUFU.EX2 R20, R20 ;  /* 0x0000001400147308 */ /* 0x000fe20000000800 */
[----:B------:R-:W-:-:S02]  /*6410*/  FMNMX.FTZ R32, R42, R33, !PT ;  /* 0x000000212a207209 */ /* 0x000fc40007810000 */
[----:B------:R-:W-:Y:S02]  /*6420*/  ISETP.GT.AND P3, PT, R14, 0x40, P2 ;  /* 0x000000400e00780c */ /* 0x000fe40001764270 */
[----:B------:R-:W-:Y:S02]  /*6430*/  FMNMX.FTZ R33, R43, R32, !PT ;  /* 0x000000202b217209 */ /* 0x000fe40007810000 */
[----:B------:R-:W-:Y:S01]  /*6440*/  FSEL R54, R54, -INF , !P5 ;  /* 0xff80000036367808 */ /* 0x000fe20006800000 */
[----:B------:R1:W-:Y:S01]  /*6450*/  MUFU.EX2 R32, R41 ;  /* 0x0000002900207308 */ /* 0x0003e20000000800 */
[----:B------:R-:W-:Y:S01]  /*6460*/  FMNMX.FTZ R36, R46, R33, !PT ;  /* 0x000000212e247209 */ /* 0x000fe20007810000 */
[----:B------:R-:W-:Y:S01]  /*6470*/  FFMA.FTZ R33, R44, UR41, -R12 ;  /* 0x000000292c217c23 */ /* 0x000fe2000801080c */
[----:B------:R-:W-:Y:S02]  /*6480*/  ISETP.GT.AND P5, PT, R14, 0x41, P2 ;  /* 0x000000410e00780c */ /* 0x000fe400017a4270 */
[----:B--2---:R-:W-:-:S02]  /*6490*/  FMNMX.FTZ R37, R47, R36, !PT ;  /* 0x000000242f257209 */ /* 0x004fc40007810000 */
[C---:B------:R-:W-:Y:S01]  /*64a0*/  ISETP.LT.OR P3, PT, R15.reuse, 0x41, P3 ;  /* 0x000000410f00780c */ /* 0x040fe20001f61670 */
[----:B------:R-:W-:Y:S01]  /*64b0*/  MUFU.EX2 R9, R9 ;  /* 0x0000000900097308 */ /* 0x000fe20000000800 */
[----:B------:R-:W-:Y:S02]  /*64c0*/  FMNMX.FTZ R36, R50, R37, !PT ;  /* 0x0000002532247209 */ /* 0x000fe40007810000 */
[----:B------:R-:W-:Y:S02]  /*64d0*/  ISETP.LT.OR P5, PT, R15, 0x42, P5 ;  /* 0x000000420f00780c */ /* 0x000fe40002fa1670 */
[----:B------:R-:W-:Y:S02]  /*64e0*/  FMNMX.FTZ R37, R51, R36, !PT ;  /* 0x0000002433257209 */ /* 0x000fe40007810000 */
[----:B------:R-:W-:Y:S01]  /*64f0*/  FSEL R58, R58, -INF , !P3 ;  /* 0xff8000003a3a7808 */ /* 0x000fe20005800000 */
[----:B------:R2:W-:Y:S01]  /*6500*/  MUFU.EX2 R36, R45 ;  /* 0x0000002d00247308 */ /* 0x0005e20000000800 */
[----:B------:R-:W-:Y:S01]  /*6510*/  FMNMX.FTZ R40, R54, R37, !PT ;  /* 0x0000002536287209 */ /* 0x000fe20007810000 */
[----:B------:R-:W-:Y:S01]  /*6520*/  FFMA.FTZ R37, R48, UR41, -R12 ;  /* 0x0000002930257c23 */ /* 0x000fe2000801080c */
[----:B------:R-:W-:-:S02]  /*6530*/  ISETP.GT.AND P3, PT, R14, 0x49, P2 ;  /* 0x000000490e00780c */ /* 0x000fc40001764270 */
[----:B-1----:R-:W-:Y:S02]  /*6540*/  FMNMX.FTZ R41, R55, R40, !PT ;  /* 0x0000002837297209 */ /* 0x002fe40007810000 */
[----:B------:R-:W-:Y:S01]  /*6550*/  FSEL R59, R59, -INF , !P5 ;  /* 0xff8000003b3b7808 */ /* 0x000fe20006800000 */
[----:B------:R-:W-:Y:S01]  /*6560*/  MUFU.EX2 R11, R11 ;  /* 0x0000000b000b7308 */ /* 0x000fe20000000800 */
[----:B------:R-:W-:Y:S02]  /*6570*/  FMNMX.FTZ R40, R58, R41, !PT ;  /* 0x000000293a287209 */ /* 0x000fe40007810000 */
[----:B------:R-:W-:Y:S02]  /*6580*/  ISETP.GT.AND P5, PT, R14, 0x50, P2 ;  /* 0x000000500e00780c */ /* 0x000fe400017a4270 */
[----:B------:R-:W-:Y:S02]  /*6590*/  ISETP.LT.OR P3, PT, R15, 0x4a, P3 ;  /* 0x0000004a0f00780c */ /* 0x000fe40001f61670 */
[----:B------:R-:W-:Y:S01]  /*65a0*/  FMNMX.FTZ R41, R59, R40, !PT ;  /* 0x000000283b297209 */ /* 0x000fe20007810000 */
[----:B------:R-:W-:Y:S01]  /*65b0*/  MUFU.EX2 R24, R24 ;  /* 0x0000001800187308 */ /* 0x000fe20000000800 */
[----:B------:R-:W-:-:S02]  /*65c0*/  FSEL R63, R63, -INF , !P3 ;  /* 0xff8000003f3f7808 */ /* 0x000fc40005800000 */
[----:B------:R-:W-:Y:S02]  /*65d0*/  ISETP.LT.OR P5, PT, R15, 0x51, P5 ;  /* 0x000000510f00780c */ /* 0x000fe40002fa1670 */
[----:B------:R-:W-:Y:S01]  /*65e0*/  FMNMX.FTZ R44, R62, R41, !PT ;  /* 0x000000293e2c7209 */ /* 0x000fe20007810000 */
[----:B------:R-:W-:Y:S01]  /*65f0*/  FFMA.FTZ R41, R52, UR41, -R12 ;  /* 0x0000002934297c23 */ /* 0x000fe2000801080c */
[----:B------:R-:W-:Y:S01]  /*6600*/  ISETP.GT.AND P3, PT, R14, 0x58, P2 ;  /* 0x000000580e00780c */ /* 0x000fe20001764270 */
[----:B------:R1:W-:Y:S01]  /*6610*/  MUFU.EX2 R40, R49 ;  /* 0x0000003100287308 */ /* 0x0003e20000000800 */
[----:B------:R-:W-:Y:S02]  /*6620*/  FSEL R66, R66, -INF , !P5 ;  /* 0xff80000042427808 */ /* 0x000fe40006800000 */
[----:B--2---:R-:W-:Y:S02]  /*6630*/  FMNMX.FTZ R45, R63, R44, !PT ;  /* 0x0000002c3f2d7209 */ /* 0x004fe40007810000 */
[----:B------:R-:W-:-:S02]  /*6640*/  ISETP.GT.AND P5, PT, R14, 0x59, P2 ;  /* 0x000000590e00780c */ /* 0x000fc400017a4270 */
[C---:B------:R-:W-:Y:S01]  /*6650*/  ISETP.LT.OR P3, PT, R15.reuse, 0x59, P3 ;  /* 0x000000590f00780c */ /* 0x040fe20001f61670 */
[----:B------:R-:W-:Y:S01]  /*6660*/  MUFU.EX2 R13, R13 ;  /* 0x0000000d000d7308 */ /* 0x000fe20000000800 */
[----:B------:R-:W-:Y:S02]  /*6670*/  FMNMX.FTZ R44, R66, R45, !PT ;  /* 0x0000002d422c7209 */ /* 0x000fe40007810000 */
[----:B------:R-:W-:Y:S02]  /*6680*/  ISETP.LT.OR P5, PT, R15, 0x5a, P5 ;  /* 0x0000005a0f00780c */ /* 0x000fe40002fa1670 */
[----:B------:R-:W-:Y:S02]  /*6690*/  FSEL R70, R70, -INF , !P3 ;  /* 0xff80000046467808 */ /* 0x000fe40005800000 */
[----:B------:R-:W-:Y:S01]  /*66a0*/  FMNMX.FTZ R45, R67, R44, !PT ;  /* 0x0000002c432d7209 */ /* 0x000fe20007810000 */
[----:B------:R-:W-:Y:S01]  /*66b0*/  MUFU.EX2 R25, R25 ;  /* 0x0000001900197308 */ /* 0x000fe20000000800 */
[----:B------:R-:W-:-:S02]  /*66c0*/  ISETP.GT.AND P3, PT, R14, 0x61, P2 ;  /* 0x000000610e00780c */ /* 0x000fc40001764270 */
[----:B------:R-:W-:Y:S02]  /*66d0*/  FSEL R71, R71, -INF , !P5 ;  /* 0xff80000047477808 */ /* 0x000fe40006800000 */
[----:B------:R-:W-:Y:S01]  /*66e0*/  FMNMX.FTZ R48, R70, R45, !PT ;  /* 0x0000002d46307209 */ /* 0x000fe20007810000 */
[--C-:B------:R-:W-:Y:S01]  /*66f0*/  FFMA.FTZ R45, R56, UR41, -R12.reuse ;  /* 0x00000029382d7c23 */ /* 0x100fe2000801080c */
[----:B------:R-:W-:Y:S01]  /*6700*/  ISETP.GT.AND P5, PT, R14, 0x68, P2 ;  /* 0x000000680e00780c */ /* 0x000fe200017a4270 */
[----:B------:R2:W-:Y:S01]  /*6710*/  MUFU.EX2 R44, R53 ;  /* 0x00000035002c7308 */ /* 0x0005e20000000800 */
[----:B------:R-:W-:Y:S01]  /*6720*/  ISETP.LT.OR P3, PT, R15, 0x62, P3 ;  /* 0x000000620f00780c */ /* 0x000fe20001f61670 */
[--C-:B------:R-:W-:Y:S01]  /*6730*/  FFMA.FTZ R56, R69, UR41, -R12.reuse ;  /* 0x0000002945387c23 */ /* 0x100fe2000801080c */
[----:B-1----:R-:W-:Y:S01]  /*6740*/  FMNMX.FTZ R49, R71, R48, !PT ;  /* 0x0000003047317209 */ /* 0x002fe20007810000 */
[----:B------:R-:W-:Y:S01]  /*6750*/  FFMA.FTZ R69, R84, UR41, -R12 ;  /* 0x0000002954457c23 */ /* 0x000fe2000801080c */
[----:B------:R-:W-:-:S02]  /*6760*/  FSEL R75, R75, -INF , !P3 ;  /* 0xff8000004b4b7808 */ /* 0x000fc40005800000 */
[----:B------:R-:W-:Y:S01]  /*6770*/  ISETP.LT.OR P5, PT, R15, 0x69, P5 ;  /* 0x000000690f00780c */ /* 0x000fe20002fa1670 */
[----:B------:R-:W-:Y:S01]  /*6780*/  MUFU.EX2 R29, R29 ;  /* 0x0000001d001d7308 */ /* 0x000fe20000000800 */
[----:B------:R-:W-:Y:S01]  /*6790*/  FMNMX.FTZ R48, R74, R49, !PT ;  /* 0x000000314a307209 */ /* 0x000fe20007810000 */
[--C-:B--2---:R-:W-:Y:S01]  /*67a0*/  FFMA.FTZ R53, R68, UR41, -R12.reuse ;  /* 0x0000002944357c23 */ /* 0x104fe2000801080c */
[----:B------:R-:W-:Y:S01]  /*67b0*/  ISETP.GT.AND P3, PT, R14, 0x70, P2 ;  /* 0x000000700e00780c */ /* 0x000fe20001764270 */
[----:B------:R-:W-:Y:S01]  /*67c0*/  FFMA.FTZ R68, R81, UR41, -R12 ;  /* 0x0000002951447c23 */ /* 0x000fe2000801080c */
[----:B------:R-:W-:Y:S02]  /*67d0*/  FSEL R78, R78, -INF , !P5 ;  /* 0xff8000004e4e7808 */ /* 0x000fe40006800000 */
[----:B------:R-:W-:Y:S01]  /*67e0*/  FMNMX.FTZ R49, R75, R48, !PT ;  /* 0x000000304b317209 */ /* 0x000fe20007810000 */
[----:B------:R-:W-:Y:S01]  /*67f0*/  MUFU.EX2 R33, R33 ;  /* 0x0000002100217308 */ /* 0x000fe20000000800 */
[----:B------:R-:W-:-:S02]  /*6800*/  ISETP.GT.AND P5, PT, R14, 0x71, P2 ;  /* 0x000000710e00780c */ /* 0x000fc400017a4270 */
[----:B------:R-:W-:Y:S02]  /*6810*/  FSEL R79, R79, -INF , !P4 ;  /* 0xff8000004f4f7808 */ /* 0x000fe40006000000 */
[C---:B------:R-:W-:Y:S02]  /*6820*/  ISETP.LT.OR P3, PT, R15.reuse, 0x71, P3 ;  /* 0x000000710f00780c */ /* 0x040fe40001f61670 */
[----:B------:R-:W-:Y:S01]  /*6830*/  FMNMX.FTZ R48, R78, R49, !PT ;  /* 0x000000314e307209 */ /* 0x000fe20007810000 */
[----:B------:R-:W-:Y:S01]  /*6840*/  MUFU.EX2 R37, R37 ;  /* 0x0000002500257308 */ /* 0x000fe20000000800 */
[----:B------:R-:W-:Y:S02]  /*6850*/  ISETP.GT.AND P4, PT, R14, 0x78, P2 ;  /* 0x000000780e00780c */ /* 0x000fe40001784270 */
[----:B------:R-:W-:Y:S02]  /*6860*/  ISETP.LT.OR P5, PT, R15, 0x72, P5 ;  /* 0x000000720f00780c */ /* 0x000fe40002fa1670 */
[----:B------:R-:W-:-:S02]  /*6870*/  FSEL R82, R82, -INF , !P3 ;  /* 0xff80000052527808 */ /* 0x000fc40005800000 */
[----:B------:R-:W-:Y:S01]  /*6880*/  FMNMX.FTZ R49, R79, R48, !PT ;  /* 0x000000304f317209 */ /* 0x000fe20007810000 */
[----:B------:R-:W-:Y:S01]  /*6890*/  MUFU.EX2 R41, R41 ;  /* 0x0000002900297308 */ /* 0x000fe20000000800 */
[----:B------:R-:W-:Y:S02]  /*68a0*/  ISETP.GT.AND P2, PT, R14, 0x79, P2 ;  /* 0x000000790e00780c */ /* 0x000fe40001744270 */
[----:B------:R-:W-:Y:S02]  /*68b0*/  ISETP.LT.OR P4, PT, R15, 0x79, P4 ;  /* 0x000000790f00780c */ /* 0x000fe40002781670 */
[----:B------:R-:W-:Y:S02]  /*68c0*/  FSEL R83, R83, -INF , !P5 ;  /* 0xff80000053537808 */ /* 0x000fe40006800000 */
[----:B------:R-:W-:Y:S01]  /*68d0*/  FMNMX.FTZ R52, R82, R49, !PT ;  /* 0x0000003152347209 */ /* 0x000fe20007810000 */
[----:B------:R1:W-:Y:S01]  /*68e0*/  MUFU.EX2 R14, R57 ;  /* 0x00000039000e7308 */ /* 0x0003e20000000800 */
[----:B------:R-:W-:Y:S01]  /*68f0*/  ISETP.LT.OR P2, PT, R15, 0x7a, P2 ;  /* 0x0000007a0f00780c */ /* 0x000fe20001741670 */
[----:B------:R-:W-:Y:S01]  /*6900*/  FFMA.FTZ R15, R61, UR41, -R12 ;  /* 0x000000293d0f7c23 */ /* 0x000fe2000801080c */
[----:B------:R-:W-:-:S02]  /*6910*/  FSEL R86, R86, -INF , !P4 ;  /* 0xff80000056567808 */ /* 0x000fc40006000000 */
[----:B------:R-:W-:Y:S02]  /*6920*/  FMNMX.FTZ R49, R83, R52, !PT ;  /* 0x0000003453317209 */ /* 0x000fe40007810000 */
[----:B------:R-:W-:Y:S01]  /*6930*/  FSEL R87, R87, -INF , !P2 ;  /* 0xff80000057577808 */ /* 0x000fe20005000000 */
[----:B------:R2:W-:Y:S01]  /*6940*/  MUFU.EX2 R48, R60 ;  /* 0x0000003c00307308 */ /* 0x0005e20000000800 */
[----:B------:R-:W-:Y:S01]  /*6950*/  FMNMX.FTZ R52, R86, R49, !PT ;  /* 0x0000003156347209 */ /* 0x000fe20007810000 */
[--C-:B------:R-:W-:Y:S01]  /*6960*/  FFMA.FTZ R49, R64, UR41, -R12.reuse ;  /* 0x0000002940317c23 */ /* 0x100fe2000801080c */
[----:B-1----:R-:W-:-:S02]  /*6970*/  FFMA.FTZ R57, R72, UR41, -R12 ;  /* 0x0000002948397c23 */ /* 0x002fc4000801080c */
[----:B------:R-:W-:Y:S01]  /*6980*/  FMNMX.FTZ R61, R87, R52, !PT ;  /* 0x00000034573d7209 */ /* 0x000fe20007810000 */
[----:B------:R-:W-:-:S01]  /*6990*/  FFMA.FTZ R52, R65, UR41, -R12 ;  /* 0x0000002941347c23 */ /* 0x000fc2000801080c */
[--C-:B------:R-:W-:Y:S01]  /*69a0*/  FFMA.FTZ R65, R80, UR41, -R12.reuse ;  /* 0x0000002950417c23 */ /* 0x100fe2000801080c */
[----:B------:R-:W-:Y:S01]  /*69b0*/  MUFU.EX2 R45, R45 ;  /* 0x0000002d002d7308 */ /* 0x000fe20000000800 */
[----:B--2---:R-:W-:-:S01]  /*69c0*/  FFMA.FTZ R60, R73, UR41, -R12 ;  /* 0x00000029493c7c23 */ /* 0x004fc2000801080c */
[----:B------:R-:W1:Y:S06]  /*69d0*/  SHFL.BFLY PT, R64, R61, 0x2, 0x1f ;  /* 0x0c401f003d407f89 */ /* 0x000e6c00000e0000 */
[----:B------:R-:W-:Y:S08]  /*69e0*/  MUFU.EX2 R15, R15 ;  /* 0x0000000f000f7308 */ /* 0x000ff00000000800 */
[----:B------:R-:W-:Y:S08]  /*69f0*/  MUFU.EX2 R49, R49 ;  /* 0x0000003100317308 */ /* 0x000ff00000000800 */
[----:B------:R-:W-:Y:S01]  /*6a00*/  MUFU.EX2 R52, R52 ;  /* 0x0000003400347308 */ /* 0x000fe20000000800 */
[----:B-1----:R-:W-:Y:S01]  /*6a10*/  FMNMX.FTZ R72, R61, R64, !PT ;  /* 0x000000403d487209 */ /* 0x002fe20007810000 */
[--C-:B------:R-:W-:Y:S01]  /*6a20*/  FFMA.FTZ R61, R76, UR41, -R12.reuse ;  /* 0x000000294c3d7c23 */ /* 0x100fe2000801080c */
[----:B------:R-:W-:-:S01]  /*6a30*/  FFMA.FTZ R64, R77, UR41, -R12 ;  /* 0x000000294d407c23 */ /* 0x000fc2000801080c */
[----:B------:R-:W-:-:S02]  /*6a40*/  FSEL R77, R8, RZ, P6 ;  /* 0x000000ff084d7208 */ /* 0x000fc40003000000 */
[----:B------:R-:W1:Y:S02]  /*6a50*/  SHFL.BFLY PT, R73, R72, 0x1, 0x1f ;  /* 0x0c201f0048497f89 */ /* 0x000e6400000e0000 */
[----:B------:R-:W-:Y:S01]  /*6a60*/  MUFU.EX2 R53, R53 ;  /* 0x0000003500357308 */ /* 0x000fe20000000800 */
[----:B------:R-:W-:-:S07]  /*6a70*/  FADD.FTZ R77, -R77, R2 ;  /* 0x000000024d4d7221 */ /* 0x000fce0000010100 */
[----:B------:R-:W-:Y:S08]  /*6a80*/  MUFU.EX2 R56, R56 ;  /* 0x0000003800387308 */ /* 0x000ff00000000800 */
[----:B------:R-:W-:Y:S01]  /*6a90*/  MUFU.EX2 R57, R57 ;  /* 0x0000003900397308 */ /* 0x000fe20000000800 */
[----:B-1----:R-:W-:Y:S01]  /*6aa0*/  FMNMX.FTZ R12, R72, R73, !PT ;  /* 0x00000049480c7209 */ /* 0x002fe20007810000 */
[----:B------:R-:W-:-:S06]  /*6ab0*/  IMAD.U32 R73, RZ, RZ, UR41 ;  /* 0x00000029ff497e24 */ /* 0x000fcc000f8e00ff */
[----:B------:R-:W-:Y:S01]  /*6ac0*/  MUFU.EX2 R60, R60 ;  /* 0x0000003c003c7308 */ /* 0x000fe20000000800 */
[C---:B------:R-:W-:Y:S01]  /*6ad0*/  FSETP.NEU.FTZ.AND P2, PT, R12.reuse, -INF , PT ;  /* 0xff8000000c00780b */ /* 0x040fe20003f5d000 */
[----:B------:R-:W-:Y:S01]  /*6ae0*/  FFMA.FTZ R72, R12, R73, -8 ;  /* 0xc10000000c487423 */ /* 0x000fe20000010049 */
[----:B------:R-:W-:-:S04]  /*6af0*/  FMUL.FTZ R73, R77, UR41 ;  /* 0x000000294d497c20 */ /* 0x000fc80008410000 */
[----:B------:R-:W-:Y:S01]  /*6b00*/  FSEL R72, R72, RZ, P2 ;  /* 0x000000ff48487208 */ /* 0x000fe20001000000 */
[----:B------:R-:W-:Y:S04]  /*6b10*/  MUFU.EX2 R61, R61 ;  /* 0x0000003d003d7308 */ /* 0x000fe80000000800 */
[----:B------:R-:W-:-:S01]  /*6b20*/  FFMA.FTZ R76, R27, UR41, -R72 ;  /* 0x000000291b4c7c23 */ /* 0x000fc20008010848 */
[--C-:B------:R-:W-:Y:S01]  /*6b30*/  FFMA.FTZ R27, R30, UR41, -R72.reuse ;  /* 0x000000291e1b7c23 */ /* 0x100fe20008010848 */
        /* <DEDUP_REMOVED lines=11> */
[----:B------:R-:W-:Y:S01]  /*6bf0*/  FSEL R51, R12, RZ, P2 ;  /* 0x000000ff0c337208 */ /* 0x000fe20001000000 */
[----:B------:R-:W-:-:S01]  /*6c00*/  FFMA.FTZ R77, R54, UR41, -R72 ;  /* 0x00000029364d7c23 */ /* 0x000fc20008010848 */
[----:B------:R-:W-:Y:S01]  /*6c10*/  FFMA.FTZ R21, R21, UR41, -R72 ;  /* 0x0000002915157c23 */ /* 0x000fe20008010848 */
[----:B------:R-:W1:Y:S02]  /*6c20*/  MUFU.EX2 R73, R73 ;  /* 0x0000004900497308 */ /* 0x000e640000000800 */
[----:B------:R-:W-:-:S04]  /*6c30*/  FADD.FTZ R51, -R51, R0 ;  /* 0x0000000033337221 */ /* 0x000fc80000010100 */
[----:B------:R-:W-:Y:S01]  /*6c40*/  FMUL.FTZ R54, R51, UR41 ;  /* 0x0000002933367c20 */ /* 0x000fe20008410000 */
[----:B------:R-:W-:-:S01]  /*6c50*/  FFMA.FTZ R51, R55, UR41, -R72 ;  /* 0x0000002937337c23 */ /* 0x000fc20008010848 */
[----:B------:R-:W-:Y:S01]  /*6c60*/  MUFU.EX2 R21, R21 ;  /* 0x0000001500157308 */ /* 0x000fe20000000800 */
[----:B------:R-:W-:-:S01]  /*6c70*/  FFMA.FTZ R55, R58, UR41, -R72 ;  /* 0x000000293a377c23 */ /* 0x000fc20008010848 */
[--C-:B------:R-:W-:Y:S01]  /*6c80*/  FFMA.FTZ R58, R59, UR41, -R72.reuse ;  /* 0x000000293b3a7c23 */ /* 0x100fe20008010848 */
[----:B------:R-:W-:-:S05]  /*6c90*/  FFMA.FTZ R59, R62, UR41, -R72 ;  /* 0x000000293e3b7c23 */ /* 0x000fca0008010848 */
[----:B------:R-:W2:Y:S01]  /*6ca0*/  MUFU.EX2 R54, R54 ;  /* 0x0000003600367308 */ /* 0x000ea20000000800 */
[----:B-1----:R-:W-:-:S07]  /*6cb0*/  FFMA.FTZ R62, R73, R5, R20 ;  /* 0x00000005493e7223 */ /* 0x002fce0000010014 */
[----:B------:R-:W1:Y:S08]  /*6cc0*/  MUFU.EX2 R76, R76 ;  /* 0x0000004c004c7308 */ /* 0x000e700000000800 */
[----:B------:R-:W3:Y:S01]  /*6cd0*/  MUFU.EX2 R27, R27 ;  /* 0x0000001b001b7308 */ /* 0x000ee20000000800 */
[----:B--2---:R-:W-:-:S01]  /*6ce0*/  FFMA.FTZ R5, R54, R4, R21 ;  /* 0x0000000436057223 */ /* 0x004fc20000010015 */
[----:B------:R-:W-:Y:S01]  /*6cf0*/  FADD.FTZ R4, R9, R62 ;  /* 0x0000003e09047221 */ /* 0x000fe20000010000 */
[----:B------:R-:W-:-:S05]  /*6d00*/  FFMA.FTZ R62, R63, UR41, -R72 ;  /* 0x000000293f3e7c23 */ /* 0x000fca0008010848 */
[----:B------:R-:W2:Y:S01]  /*6d10*/  MUFU.EX2 R30, R30 ;  /* 0x0000001e001e7308 */ /* 0x000ea20000000800 */
[----:B-1----:R-:W-:-:S01]  /*6d20*/  FADD.FTZ R80, R76, R5 ;  /* 0x000000054c507221 */ /* 0x002fc20000010000 */
[----:B------:R-:W-:-:S04]  /*6d30*/  FADD.FTZ R5, R11, R4 ;  /* 0x000000040b057221 */ /* 0x000fc80000010000 */
[----:B------:R-:W-:Y:S02]  /*6d40*/  FADD.FTZ R4, R24, R5 ;  /* 0x0000000518047221 */ /* 0x000fe40000010000 */
[----:B------:R-:W1:Y:S01]  /*6d50*/  MUFU.EX2 R31, R31 ;  /* 0x0000001f001f7308 */ /* 0x000e620000000800 */
[----:B---3--:R-:W-:-:S01]  /*6d60*/  FADD.FTZ R63, R27, R80 ;  /* 0x000000501b3f7221 */ /* 0x008fc20000010000 */
[----:B------:R-:W-:-:S04]  /*6d70*/  FADD.FTZ R5, R13, R4 ;  /* 0x000000040d057221 */ /* 0x000fc80000010000 */
[----:B------:R-:W-:Y:S02]  /*6d80*/  FADD.FTZ R4, R26, R5 ;  /* 0x000000051a047221 */ /* 0x000fe40000010000 */
[----:B------:R-:W3:Y:S01]  /*6d90*/  MUFU.EX2 R34, R34 ;  /* 0x0000002200227308 */ /* 0x000ee20000000800 */
[----:B--2---:R-:W-:-:S01]  /*6da0*/  FADD.FTZ R80, R30, R63 ;  /* 0x0000003f1e507221 */ /* 0x004fc20000010000 */
[--C-:B------:R-:W-:Y:S01]  /*6db0*/  FFMA.FTZ R63, R66, UR41, -R72.reuse ;  /* 0x00000029423f7c23 */ /* 0x100fe20008010848 */
[----:B------:R-:W-:-:S01]  /*6dc0*/  FFMA.FTZ R66, R67, UR41, -R72 ;  /* 0x0000002943427c23 */ /* 0x000fc20008010848 */
[----:B------:R-:W-:-:S04]  /*6dd0*/  FADD.FTZ R5, R25, R4 ;  /* 0x0000000419057221 */ /* 0x000fc80000010000 */
[----:B------:R-:W2:Y:S01]  /*6de0*/  MUFU.EX2 R35, R35 ;  /* 0x0000002300237308 */ /* 0x000ea20000000800 */
[----:B------:R-:W-:-:S04]  /*6df0*/  FADD.FTZ R4, R28, R5 ;  /* 0x000000051c047221 */ /* 0x000fc80000010000 */
[----:B------:R-:W-:-:S03]  /*6e00*/  FADD.FTZ R5, R29, R4 ;  /* 0x000000041d057221 */ /* 0x000fc60000010000 */
[----:B------:R-:W4:Y:S01]  /*6e10*/  MUFU.EX2 R38, R38 ;  /* 0x0000002600267308 */ /* 0x000f220000000800 */
[----:B------:R-:W-:-:S04]  /*6e20*/  FADD.FTZ R4, R32, R5 ;  /* 0x0000000520047221 */ /* 0x000fc80000010000 */
[----:B------:R-:W-:-:S03]  /*6e30*/  FADD.FTZ R5, R33, R4 ;  /* 0x0000000421057221 */ /* 0x000fc60000010000 */
[----:B------:R-:W5:Y:S01]  /*6e40*/  MUFU.EX2 R39, R39 ;  /* 0x0000002700277308 */ /* 0x000f620000000800 */
[----:B------:R-:W-:-:S04]  /*6e50*/  FADD.FTZ R4, R36, R5 ;  /* 0x0000000524047221 */ /* 0x000fc80000010000 */
[----:B------:R-:W-:-:S03]  /*6e60*/  FADD.FTZ R5, R37, R4 ;  /* 0x0000000425057221 */ /* 0x000fc60000010000 */
[----:B------:R1:W-:Y:S01]  /*6e70*/  MUFU.EX2 R0, R77 ;  /* 0x0000004d00007308 */ /* 0x0003e20000000800 */
[----:B------:R-:W-:-:S04]  /*6e80*/  FADD.FTZ R4, R40, R5 ;  /* 0x0000000528047221 */ /* 0x000fc80000010000 */
[----:B------:R-:W-:-:S03]  /*6e90*/  FADD.FTZ R5, R41, R4 ;  /* 0x0000000429057221 */ /* 0x000fc60000010000 */
[----:B------:R-:W5:Y:S01]  /*6ea0*/  MUFU.EX2 R42, R42 ;  /* 0x0000002a002a7308 */ /* 0x000f620000000800 */
[----:B-1----:R-:W-:-:S04]  /*6eb0*/  FADD.FTZ R77, R31, R80 ;  /* 0x000000501f4d7221 */ /* 0x002fc80000010000 */
[----:B---3--:R-:W-:-:S03]  /*6ec0*/  FADD.FTZ R80, R34, R77 ;  /* 0x0000004d22507221 */ /* 0x008fc60000010000 */
[----:B------:R-:W1:Y:S01]  /*6ed0*/  MUFU.EX2 R43, R43 ;  /* 0x0000002b002b7308 */ /* 0x000e620000000800 */
[----:B--2---:R-:W-:-:S04]  /*6ee0*/  FADD.FTZ R67, R35, R80 ;  /* 0x0000005023437221 */ /* 0x004fc80000010000 */
[----:B----4-:R-:W-:Y:S01]  /*6ef0*/  FADD.FTZ R80, R38, R67 ;  /* 0x0000004326507221 */ /* 0x010fe20000010000 */
[----:B------:R-:W-:-:S01]  /*6f00*/  FFMA.FTZ R67, R70, UR41, -R72 ;  /* 0x0000002946437c23 */ /* 0x000fc20008010848 */
[----:B------:R-:W-:Y:S01]  /*6f10*/  FFMA.FTZ R70, R71, UR41, -R72 ;  /* 0x0000002947467c23 */ /* 0x000fe20008010848 */
[----:B------:R-:W2:Y:S01]  /*6f20*/  MUFU.EX2 R46, R46 ;  /* 0x0000002e002e7308 */ /* 0x000ea20000000800 */
[----:B-----5:R-:W-:-:S04]  /*6f30*/  FADD.FTZ R77, R39, R80 ;  /* 0x00000050274d7221 */ /* 0x020fc80000010000 */
[----:B------:R-:W-:-:S03]  /*6f40*/  FADD.FTZ R80, R42, R77 ;  /* 0x0000004d2a507221 */ /* 0x000fc60000010000 */
[----:B------:R-:W3:Y:S01]  /*6f50*/  MUFU.EX2 R47, R47 ;  /* 0x0000002f002f7308 */ /* 0x000ee20000000800 */
[----:B-1----:R-:W-:-:S07]  /*6f60*/  FADD.FTZ R71, R43, R80 ;  /* 0x000000502b477221 */ /* 0x002fce0000010000 */
[----:B------:R-:W1:Y:S01]  /*6f70*/  MUFU.EX2 R50, R50 ;  /* 0x0000003200327308 */ /* 0x000e620000000800 */
[----:B--2---:R-:W-:-:S01]  /*6f80*/  FADD.FTZ R80, R46, R71 ;  /* 0x000000472e507221 */ /* 0x004fc20000010000 */
[--C-:B------:R-:W-:Y:S01]  /*6f90*/  FFMA.FTZ R71, R74, UR41, -R72.reuse ;  /* 0x000000294a477c23 */ /* 0x100fe20008010848 */
[----:B------:R-:W-:-:S01]  /*6fa0*/  FFMA.FTZ R74, R75, UR41, -R72 ;  /* 0x000000294b4a7c23 */ /* 0x000fc20008010848 */
[--C-:B------:R-:W-:Y:S01]  /*6fb0*/  FFMA.FTZ R75, R78, UR41, -R72.reuse ;  /* 0x000000294e4b7c23 */ /* 0x100fe20008010848 */
[----:B------:R-:W-:-:S03]  /*6fc0*/  FFMA.FTZ R78, R79, UR41, -R72 ;  /* 0x000000294f4e7c23 */ /* 0x000fc60008010848 */
[----:B------:R-:W2:Y:S01]  /*6fd0*/  MUFU.EX2 R51, R51 ;  /* 0x0000003300337308 */ /* 0x000ea20000000800 */
[----:B---3--:R-:W-:-:S01]  /*6fe0*/  FADD.FTZ R77, R47, R80 ;  /* 0x000000502f4d7221 */ /* 0x008fc20000010000 */
[----:B------:R-:W-:-:S04]  /*6ff0*/  FADD.FTZ R80, R44, R5 ;  /* 0x000000052c507221 */ /* 0x000fc80000010000 */
[----:B------:R-:W-:Y:S02]  /*7000*/  FADD.FTZ R5, R45, R80 ;  /* 0x000000502d057221 */ /* 0x000fe40000010000 */
[----:B------:R-:W3:Y:S01]  /*7010*/  MUFU.EX2 R55, R55 ;  /* 0x0000003700377308 */ /* 0x000ee20000000800 */
[----:B-1----:R-:W-:-:S01]  /*7020*/  FADD.FTZ R77, R50, R77 ;  /* 0x0000004d324d7221 */ /* 0x002fc20000010000 */
[----:B------:R-:W-:-:S03]  /*7030*/  FADD.FTZ R5, R14, R5 ;  /* 0x000000050e057221 */ /* 0x000fc60000010000 */
[----:B------:R-:W-:Y:S01]  /*7040*/  FADD.FTZ R4, R0, R77 ;  /* 0x0000004d00047221 */ /* 0x000fe20000010000 */
[----:B------:R-:W-:-:S02]  /*7050*/  FADD.FTZ R80, R48, R5 ;  /* 0x0000000530507221 */ /* 0x000fc40000010000 */
[----:B------:R-:W1:Y:S01]  /*7060*/  MUFU.EX2 R58, R58 ;  /* 0x0000003a003a7308 */ /* 0x000e620000000800 */
[----:B--2---:R-:W-:-:S01]  /*7070*/  FADD.FTZ R4, R51, R4 ;  /* 0x0000000433047221 */ /* 0x004fc20000010000 */
[----:B------:R-:W-:-:S06]  /*7080*/  FADD.FTZ R80, R15, R80 ;  /* 0x000000500f507221 */ /* 0x000fcc0000010000 */
        /* <DEDUP_REMOVED lines=9> */
[----:B------:R-:W-:Y:S01]  /*7120*/  FADD.FTZ R5, R49, R80 ;  /* 0x0000005031057221 */ /* 0x000fe20000010000 */
[----:B------:R-:W-:-:S05]  /*7130*/  FFMA.FTZ R80, R83, UR41, -R72 ;  /* 0x0000002953507c23 */ /* 0x000fca0008010848 */
[----:B------:R-:W3:Y:S01]  /*7140*/  MUFU.EX2 R67, R67 ;  /* 0x0000004300437308 */ /* 0x000ee20000000800 */
[----:B-1----:R-:W-:-:S01]  /*7150*/  FADD.FTZ R79, R63, R4 ;  /* 0x000000043f4f7221 */ /* 0x002fc20000010000 */
[----:B------:R-:W-:-:S04]  /*7160*/  FADD.FTZ R4, R52, R5 ;  /* 0x0000000534047221 */ /* 0x000fc80000010000 */
[----:B------:R-:W-:Y:S02]  /*7170*/  FADD.FTZ R5, R53, R4 ;  /* 0x0000000435057221 */ /* 0x000fe40000010000 */
[----:B------:R-:W1:Y:S01]  /*7180*/  MUFU.EX2 R70, R70 ;  /* 0x0000004600467308 */ /* 0x000e620000000800 */
[----:B--2---:R-:W-:-:S01]  /*7190*/  FADD.FTZ R82, R66, R79 ;  /* 0x0000004f42527221 */ /* 0x004fc20000010000 */
[----:B------:R-:W-:-:S04]  /*71a0*/  FADD.FTZ R4, R56, R5 ;  /* 0x0000000538047221 */ /* 0x000fc80000010000 */
[----:B------:R-:W-:Y:S02]  /*71b0*/  FADD.FTZ R5, R57, R4 ;  /* 0x0000000439057221 */ /* 0x000fe40000010000 */
[----:B------:R-:W2:Y:S01]  /*71c0*/  MUFU.EX2 R71, R71 ;  /* 0x0000004700477308 */ /* 0x000ea20000000800 */
[----:B---3--:R-:W-:-:S01]  /*71d0*/  FADD.FTZ R79, R67, R82 ;  /* 0x00000052434f7221 */ /* 0x008fc20000010000 */
[----:B------:R-:W-:-:S04]  /*71e0*/  FADD.FTZ R4, R60, R5 ;  /* 0x000000053c047221 */ /* 0x000fc80000010000 */
[----:B------:R-:W-:Y:S02]  /*71f0*/  FADD.FTZ R5, R61, R4 ;  /* 0x000000043d057221 */ /* 0x000fe40000010000 */
        /* <DEDUP_REMOVED lines=25> */
[----:B---3--:R-:W-:-:S01]  /*7390*/  FADD.FTZ R81, R79, R82 ;  /* 0x000000524f517221 */ /* 0x008fc20000010000 */
[----:B-1----:R-:W-:-:S03]  /*73a0*/  FADD.FTZ R5, R2, R5 ;  /* 0x0000000502057221 */ /* 0x002fc60000010000 */
[----:B--2---:R-:W-:Y:S01]  /*73b0*/  FADD.FTZ R4, R72, R81 ;  /* 0x0000005148047221 */ /* 0x004fe20000010000 */
[----:B------:R-:W-:Y:S06]  /*73c0*/  @!P0 BRA `(.L_x_683) ;  /* 0x0000000000048947 */ /* 0x000fec0003800000 */
[----:B------:R-:W-:Y:S01]  /*73d0*/  BPT.TRAP 0x1 ;  /* 0x000000040000795c */ /* 0x000fe20000300000 */
.L_x_683:
[----:B------:R-:W-:Y:S01]  /*73e0*/  UIADD3 UR6, UR11, 0x19c60, URZ ;  /* 0x00019c600b067890 */ /* 0x000fe2000fffe03f */
[----:B------:R-:W-:Y:S01]  /*73f0*/  ISETP.GT.AND P2, PT, R3, UR17, PT ;  /* 0x0000001103007c0c */ /* 0x000fe2000bf44270 */
[----:B------:R-:W-:Y:S01]  /*7400*/  UMOV UR37, UR20 ;  /* 0x0000001400257c82 */ /* 0x000fe20008000000 */
[----:B------:R-:W-:Y:S01]  /*7410*/  F2FP.SATFINITE.E4M3.F32.PACK_AB_MERGE_C R0, R51, R0, RZ ;  /* 0x000000003300723e */ /* 0x000fe200048070ff */
[----:B------:R-:W-:Y:S01]  /*7420*/  UPRMT UR6, UR50, 0x654, UR6 ;  /* 0x0000065432067896 */ /* 0x000fe20008000006 */
[----:B------:R-:W-:Y:S01]  /*7430*/  F2FP.SATFINITE.E4M3.F32.PACK_AB_MERGE_C R2, R2, R69, RZ ;  /* 0x000000450202723e */ /* 0x000fe200048070ff */
[----:B------:R-:W-:Y:S01]  /*7440*/  UMOV UR36, UR19 ;  /* 0x0000001300247c82 */ /* 0x000fe20008000000 */
[----:B------:R-:W-:Y:S01]  /*7450*/  F2FP.SATFINITE.E4M3.F32.PACK_AB_MERGE_C R11, R24, R11, RZ ;  /* 0x0000000b180b723e */ /* 0x000fe200048070ff */
[----:B------:R-:W-:Y:S01]  /*7460*/  FMUL.FTZ R88, R88, R73 ;  /* 0x0000004958587220 */ /* 0x000fe20000410000 */
[----:B------:R-:W-:Y:S01]  /*7470*/  F2FP.SATFINITE.E4M3.F32.PACK_AB_MERGE_C R27, R30, R27, RZ ;  /* 0x0000001b1e1b723e */ /* 0x000fe200048070ff */
[----:B------:R-:W-:Y:S01]  /*7480*/  FMUL.FTZ R89, R89, R73 ;  /* 0x0000004959597220 */ /* 0x000fe20000410000 */
[----:B------:R-:W-:Y:S01]  /*7490*/  F2FP.SATFINITE.E4M3.F32.PACK_AB_MERGE_C R25, R28, R25, RZ ;  /* 0x000000191c19723e */ /* 0x000fe200048070ff */
[----:B------:R-:W-:Y:S01]  /*74a0*/  FMUL.FTZ R92, R92, R73 ;  /* 0x000000495c5c7220 */ /* 0x000fe20000410000 */
[----:B------:R-:W-:Y:S01]  /*74b0*/  F2FP.SATFINITE.E4M3.F32.PACK_AB_MERGE_C R35, R38, R35, RZ ;  /* 0x000000232623723e */ /* 0x000fe200048070ff */
[----:B------:R-:W-:Y:S01]  /*74c0*/  SYNCS.ARRIVE.TRANS64.RED.A1T0 RZ, [UR6], RZ ;  /* 0x000000ffffff79a7 */ /* 0x000fe20008100406 */
[----:B------:R-:W-:Y:S01]  /*74d0*/  F2FP.SATFINITE.E4M3.F32.PACK_AB_MERGE_C R33, R36, R33, RZ ;  /* 0x000000212421723e */ /* 0x000fe200048070ff */
[----:B------:R-:W-:Y:S01]  /*74e0*/  FMUL.FTZ R93, R93, R73 ;  /* 0x000000495d5d7220 */ /* 0x000fe20000410000 */
[----:B------:R-:W-:Y:S01]  /*74f0*/  F2FP.SATFINITE.E4M3.F32.PACK_AB_MERGE_C R43, R46, R43, RZ ;  /* 0x0000002b2e2b723e */ /* 0x000fe200048070ff */
[----:B------:R-:W-:Y:S01]  /*7500*/  FMUL.FTZ R96, R96, R73 ;  /* 0x0000004960607220 */ /* 0x000fe20000410000 */
[----:B------:R-:W-:Y:S01]  /*7510*/  F2FP.SATFINITE.E4M3.F32.PACK_AB_MERGE_C R41, R44, R41, RZ ;  /* 0x000000292c29723e */ /* 0x000fe200048070ff */
[-C--:B------:R-:W-:Y:S01]  /*7520*/  FMUL.FTZ R97, R97, R73.reuse ;  /* 0x0000004961617220 */ /* 0x080fe20000410000 */
[----:B------:R-:W-:Y:S01]  /*7530*/  F2FP.SATFINITE.E4M3.F32.PACK_AB_MERGE_C R15, R15, R48, RZ ;  /* 0x000000300f0f723e */ /* 0x000fe200048070ff */
[----:B------:R-:W-:Y:S01]  /*7540*/  FMUL.FTZ R100, R100, R73 ;  /* 0x0000004964647220 */ /* 0x000fe20000410000 */
        /* <DEDUP_REMOVED lines=12> */
[----:B------:R-:W-:Y:S01]  /*7610*/  F2FP.SATFINITE.E4M3.F32.PACK_AB_MERGE_C R147, R50, R47, R0 ;  /* 0x0000002f3293723e */ /* 0x000fe20004807000 */
[----:B------:R-:W-:Y:S01]  /*7620*/  FMUL.FTZ R113, R113, R73 ;  /* 0x0000004971717220 */ /* 0x000fe20000410000 */
[----:B------:R-:W-:Y:S01]  /*7630*/  F2FP.SATFINITE.E4M3.F32.PACK_AB_MERGE_C R138, R68, R65, R2 ;  /* 0x00000041448a723e */ /* 0x000fe20004807002 */
[-C--:B------:R-:W-:Y:S01]  /*7640*/  FMUL.FTZ R116, R116, R73.reuse ;  /* 0x0000004974747220 */ /* 0x080fe20000410000 */
[----:B------:R-:W-:Y:S01]  /*7650*/  F2FP.SATFINITE.E4M3.F32.PACK_AB_MERGE_C R148, R9, R20, R11 ;  /* 0x000000140994723e */ /* 0x000fe2000480700b */
[----:B------:R-:W-:Y:S01]  /*7660*/  FMUL.FTZ R117, R117, R73 ;  /* 0x0000004975757220 */ /* 0x000fe20000410000 */
        /* <DEDUP_REMOVED lines=17> */
[-C--:B------:R-:W-:Y:S01]  /*7780*/  FMUL.FTZ R90, R90, R54.reuse ;  /* 0x000000365a5a7220 */ /* 0x080fe20000410000 */
        /* <DEDUP_REMOVED lines=27> */
[----:B------:R-:W-:-:S02]  /*7940*/  VIADD R3, R3, 0xffffffff ;  /* 0xffffffff03037836 */ /* 0x000fc40000000000 */
[----:B------:R-:W-:Y:S02]  /*7950*/  IMAD.MOV.U32 R0, RZ, RZ, R12 ;  /* 0x000000ffff007224 */ /* 0x000fe400078e000c */
[----:B------:R-:W-:Y:S01]  /*7960*/  IMAD.MOV.U32 R2, RZ, RZ, R8 ;  /* 0x000000ffff027224 */ /* 0x000fe200078e0008 */
[----:B------:R-:W-:Y:S06]  /*7970*/  @P2 BRA `(.L_x_684) ;  /* 0xffffffd4001c2947 */ /* 0x000fec000383ffff */
[----:B------:R-:W-:Y:S01]  /*7980*/  IMAD.MOV.U32 R0, RZ, RZ, R12 ;  /* 0x000000ffff007224 */ /* 0x000fe200078e000c */
[----:B------:R-:W-:Y:S01]  /*7990*/  UMOV UR36, UR19 ;  /* 0x0000001300247c82 */ /* 0x000fe20008000000 */
[----:B------:R-:W-:Y:S01]  /*79a0*/  IMAD.MOV.U32 R2, RZ, RZ, R8 ;  /* 0x000000ffff027224 */ /* 0x000fe200078e0008 */
[----:B------:R-:W-:-:S06]  /*79b0*/  UMOV UR37, UR20 ;  /* 0x0000001400257c82 */ /* 0x000fcc0008000000 */
.L_x_666:
[----:B------:R-:W1:Y:S01]  /*79c0*/  LDC R10, c[0x0][0x9e4] ;  /* 0x00027900ff0a7b82 */ /* 0x000e620000000800 */
[----:B------:R-:W-:-:S05]  /*79d0*/  VIADD R8, R19, -UR18 ;  /* 0x8000001213087c36 */ /* 0x000fca0008000000 */
[----:B------:R-:W-:Y:S02]  /*79e0*/  R2UR UR6, R8 ;  /* 0x00000000080672ca */ /* 0x000fe400000e0000 */
[----:B-1----:R-:W-:-:S13]  /*79f0*/  ISETP.GE.AND P5, PT, R10, 0x1, PT ;  /* 0x000000010a00780c */ /* 0x002fda0003fa6270 */
[----:B------:R-:W-:Y:S05]  /*7a00*/  @!P5 BRA `(.L_x_685) ;  /* 0x000000000044d947 */ /* 0x000fea0003800000 */
        /* <DEDUP_REMOVED lines=9> */
.L_x_686:
[----:B------:R-:W-:-:S13]  /*7aa0*/  ISETP.NE.AND P2, PT, R10, 0x1, PT ;  /* 0x000000010a00780c */ /* 0x000fda0003f45270 */
[----:B------:R-:W1:Y:S02]  /*7ab0*/  @P2 LDC.64 R8, c[0x0][0x9e8] ;  /* 0x00027a00ff082b82 */ /* 0x000e640000000a00 */
[----:B-1----:R-:W-:-:S05]  /*7ac0*/  @P2 IMAD.HI.U32 R8, R19, R8, RZ ;  /* 0x0000000813082227 */ /* 0x002fca00078e00ff */
[----:B------:R-:W-:-:S07]  /*7ad0*/  @P2 SHF.R.U32.HI R19, RZ, R9, R8 ;  /* 0x00000009ff132219 */ /* 0x000fce0000011608 */
.L_x_687:
[----:B------:R-:W-:-:S05]  /*7ae0*/  IMAD R19, R19, R10, RZ ;  /* 0x0000000a13137224 */ /* 0x000fca00078e02ff */
[----:B------:R-:W-:-:S13]  /*7af0*/  R2UR UR7, R19 ;  /* 0x00000000130772ca */ /* 0x000fda00000e0000 */
[----:B------:R-:W-:-:S04]  /*7b00*/  UISETP.LT.AND UP0, UPT, UR6, UR7, UPT ;  /* 0x000000070600728c */ /* 0x000fc8000bf01270 */
[----:B------:R-:W-:-:S12]  /*7b10*/  USEL UR6, UR6, UR7, !UP0 ;  /* 0x0000000706067287 */ /* 0x000fd8000c000000 */
.L_x_685:
[----:B------:R-:W-:-:S04]  /*7b20*/  UIADD3 UR6, UR6, 0x7f, URZ ;  /* 0x0000007f06067890 */ /* 0x000fc8000fffe03f */
[----:B------:R-:W-:-:S04]  /*7b30*/  USHF.R.S32.HI UR7, URZ, 0x1f, UR6 ;  /* 0x0000001f3f077899 */ /* 0x000fc80008011406 */
[----:B------:R-:W-:-:S04]  /*7b40*/  ULEA.HI UR7, UR7, UR6, URZ, 0x7 ;  /* 0x0000000607077291 */ /* 0x000fc8000f8f383f */
[----:B------:R-:W-:-:S04]  /*7b50*/  USHF.R.S32.HI UR7, URZ, 0x7, UR7 ;  /* 0x000000073f077899 */ /* 0x000fc80008011407 */
[----:B------:R-:W-:-:S04]  /*7b60*/  UISETP.LT.AND UP0, UPT, UR40, UR7, UPT ;  /* 0x000000072800728c */ /* 0x000fc8000bf01270 */
[----:B------:R-:W-:-:S06]  /*7b70*/  USEL UR17, UR40, UR7, !UP0 ;  /* 0x0000000728117287 */ /* 0x000fcc000c000000 */
[----:B------:R-:W-:-:S13]  /*7b80*/  ISETP.GE.AND P2, PT, R3, UR17, PT ;  /* 0x0000001103007c0c */ /* 0x000fda000bf46270 */
[----:B------:R-:W-:Y:S05]  /*7b90*/  @!P2 BRA `(.L_x_688) ;  /* 0x0000001800e8a947 */ /* 0x000fea0003800000 */
[----:B------:R-:W-:Y:S01]  /*7ba0*/  IMAD.MOV.U32 R11, RZ, RZ, R0 ;  /* 0x000000ffff0b7224 */ /* 0x000fe200078e0000 */
[----:B------:R-:W-:Y:S01]  /*7bb0*/  UMOV UR18, UR37 ;  /* 0x0000002500127c82 */ /* 0x000fe20008000000 */
[----:B------:R-:W-:Y:S01]  /*7bc0*/  IMAD.MOV.U32 R9, RZ, RZ, R2 ;  /* 0x000000ffff097224 */ /* 0x000fe200078e0002 */
[----:B------:R-:W-:-:S06]  /*7bd0*/  UMOV UR19, UR36 ;  /* 0x0000002400137c82 */ /* 0x000fcc0008000000 */
.L_x_698:
[----:B------:R-:W-:-:S04]  /*7be0*/  UISETP.NE.AND UP0, UPT, UR19, 0x1, UPT ;  /* 0x000000011300788c */ /* 0x000fc8000bf05270 */
[----:B------:R-:W-:-:S04]  /*7bf0*/  USEL UR37, URZ, 0x1, UP0 ;  /* 0x000000013f257887 */ /* 0x000fc80008000000 */
[----:B------:R-:W-:Y:S01]  /*7c00*/  ULOP3.LUT UR37, UR18, UR37, URZ, 0x3c, !UPT ;  /* 0x0000002512257292 */ /* 0x000fe2000f8e3c3f */
[----:B------:R-:W-:Y:S11]  /*7c10*/  @!P0 BRA `(.L_x_689) ;  /* 0x0000000000048947 */ /* 0x000ff60003800000 */
[----:B------:R-:W-:Y:S01]  /*7c20*/  BPT.TRAP 0x1 ;  /* 0x000000040000795c */ /* 0x000fe20000300000 */
.L_x_689:
        /* <DEDUP_REMOVED lines=9> */
.L_x_690:
[----:B--2---:R-:W-:Y:S05]  /*7cc0*/  @P2 BRA `(.L_x_691) ;  /* 0x0000000000082947 */ /* 0x004fea0003800000 */
[----:B------:R-:W2:Y:S02]  /*7cd0*/  SYNCS.PHASECHK.TRANS64.TRYWAIT P2, [UR20+0x19c30], R0 ;  /* 0x019c3000ff0075a7 */ /* 0x000ea40008040154 */
[----:B--2---:R-:W-:Y:S05]  /*7ce0*/  @!P2 BRA `(.L_x_692) ;  /* 0x0000009800f4a947 */ /* 0x004fea0003800000 */
.L_x_691:
        /* <DEDUP_REMOVED lines=17> */
.L_x_693:
[----:B------:R-:W-:Y:S01]  /*7e00*/  ULEA UR11, UR19, UR47, 0x3 ;  /* 0x0000002f130b7291 */ /* 0x000fe2000f8e183f */
[----:B-12---:R-:W-:-:S05]  /*7e10*/  IMAD.U32 R0, RZ, RZ, UR18 ;  /* 0x00000012ff007e24 */ /* 0x006fca000f8e00ff */
[----:B------:R-:W-:-:S04]  /*7e20*/  SHF.L.U32 R0, R0, 0x1f, RZ ;  /* 0x0000001f00007819 */ /* 0x000fc800000006ff */
[----:B------:R1:W2:Y:S01]  /*7e30*/  SYNCS.PHASECHK.TRANS64.TRYWAIT P2, [UR11+0x19c50], R0 ;  /* 0x019c5000ff0075a7 */ /* 0x0002a2000804014b */
[----:B------:R-:W-:Y:S05]  /*7e40*/  @!P0 BRA `(.L_x_694) ;  /* 0x0000000000048947 */ /* 0x000fea0003800000 */
[----:B------:R-:W-:Y:S01]  /*7e50*/  BPT.TRAP 0x1 ;  /* 0x000000040000795c */ /* 0x000fe20000300000 */
.L_x_694:
[----:B--2---:R-:W-:Y:S05]  /*7e60*/  @P2 BRA `(.L_x_695) ;  /* 0x0000000000082947 */ /* 0x004fea0003800000 */
[----:B------:R-:W2:Y:S02]  /*7e70*/  SYNCS.PHASECHK.TRANS64.TRYWAIT P2, [UR11+0x19c50], R0 ;  /* 0x019c5000ff0075a7 */ /* 0x000ea4000804014b */
[----:B--2---:R-:W-:Y:S05]  /*7e80*/  @!P2 BRA `(.L_x_696) ;  /* 0x0000009800a4a947 */ /* 0x004fea0003800000 */
.L_x_695:
[----:B------:R-:W-:Y:S01]  /*7e90*/  UIADD3 UR6, UR47, 0x3000, URZ ;  /* 0x000030002f067890 */ /* 0x000fe2000fffe03f */
[----:B------:R-:W-:Y:S01]  /*7ea0*/  WARPGROUP.ARRIVE ;  /* 0x00000000000079c5 */ /* 0x000fe20000000000 */
[----:B------:R-:W-:Y:S01]  /*7eb0*/  UMOV UR7, 0x40000040 ;  /* 0x4000004000077882 */ /* 0x000fe20000000000 */
[----:B-12---:R-:W-:Y:S01]  /*7ec0*/  FMNMX.FTZ R0, R24, R9, !PT ;  /* 0x0000000918007209 */ /* 0x006fe20007810000 */
[----:B------:R-:W-:Y:S01]  /*7ed0*/  USHF.R.U32.HI UR6, URZ, 0x4, UR6 ;  /* 0x000000043f067899 */ /* 0x000fe20008011606 */
[----:B------:R-:W-:Y:S02]  /*7ee0*/  IMAD.U32 R19, RZ, RZ, UR41 ;  /* 0x00000029ff137e24 */ /* 0x000fe4000f8e00ff */
[----:B------:R-:W-:Y:S01]  /*7ef0*/  FMNMX.FTZ R13, R25, R0, !PT ;  /* 0x00000000190d7209 */ /* 0x000fe20007810000 */
[----:B------:R-:W-:Y:S01]  /*7f00*/  ULOP3.LUT UR6, UR6, 0x3fff, URZ, 0xc0, !UPT ;  /* 0x00003fff06067892 */ /* 0x000fe2000f8ec03f */
[----:B------:R-:W-:-:S03]  /*7f10*/  FMNMX.FTZ R0, R26, R11, !PT ;  /* 0x0000000b1a007209 */ /* 0x000fc60007810000 */
[----:B------:R-:W-:Y:S01]  /*7f20*/  ULOP3.LUT UR6, UR6, 0x10000, URZ, 0xfc, !UPT ;  /* 0x0001000006067892 */ /* 0x000fe2000f8efc3f */
[----:B------:R-:W-:Y:S02]  /*7f30*/  FMNMX.FTZ R15, R27, R0, !PT ;  /* 0x000000001b0f7209 */ /* 0x000fe40007810000 */
        /* <DEDUP_REMOVED lines=64> */
[----:B------:R-:W-:Y:S01]  /*8340*/  FMNMX.FTZ R10, R87, R2, !PT ;  /* 0x00000002570a7209 */ /* 0x000fe20007810000 */
[----:B------:R-:W-:Y:S02]  /*8350*/  WARPGROUP.DEPBAR.LE gsb0, 0x0 ;  /* 0x00008000000079c5 */ /* 0x000fe40000010000 */
[----:B------:R-:W-:Y:S01]  /*8360*/  WARPGROUP.ARRIVE ;  /* 0x00000000000079c5 */ /* 0x000fe20000000000 */
[----:B------:R-:W1:Y:S04]  /*8370*/  SHFL.BFLY PT, R13, R8, 0x2, 0x1f ;  /* 0x0c401f00080d7f89 */ /* 0x000e6800000e0000 */
[----:B------:R-:W2:Y:S01]  /*8380*/  SHFL.BFLY PT, R15, R10, 0x2, 0x1f ;  /* 0x0c401f000a0f7f89 */ /* 0x000ea200000e0000 */
[----:B------:R-:W-:Y:S01]  /*8390*/  QGMMA.64x96x32.F32.E4M3.E4M3 R88, R144, gdesc[UR4], R88, gsb0 ;  /* 0x0160000490587df3 */ /* 0x000fe20008000858 */
[----:B------:R-:W-:Y:S01]  /*83a0*/  UIADD3 UR6, UR10, 0x4, URZ ;  /* 0x000000040a067890 */ /* 0x000fe2000fffe03f */
[----:B------:R-:W-:Y:S01]  /*83b0*/  UMOV UR7, 0x40000040 ;  /* 0x4000004000077882 */ /* 0x000fe20000000000 */
[----:B-1----:R-:W-:-:S02]  /*83c0*/  FMNMX.FTZ R13, R8, R13, !PT ;  /* 0x0000000d080d7209 */ /* 0x002fc40007810000 */
[----:B--2---:R-:W-:-:S03]  /*83d0*/  FMNMX.FTZ R15, R10, R15, !PT ;  /* 0x0000000f0a0f7209 */ /* 0x004fc60007810000 */
[----:B------:R-:W1:Y:S04]  /*83e0*/  SHFL.BFLY PT, R2, R13, 0x1, 0x1f ;  /* 0x0c201f000d027f89 */ /* 0x000e6800000e0000 */
[----:B------:R-:W2:Y:S01]  /*83f0*/  SHFL.BFLY PT, R0, R15, 0x1, 0x1f ;  /* 0x0c201f000f007f89 */ /* 0x000ea200000e0000 */
[----:B-1----:R-:W-:Y:S02]  /*8400*/  FMNMX.FTZ R2, R13, R2, !PT ;  /* 0x000000020d027209 */ /* 0x002fe40007810000 */
[----:B--2---:R-:W-:-:S03]  /*8410*/  FMNMX.FTZ R0, R15, R0, !PT ;  /* 0x000000000f007209 */ /* 0x004fc60007810000 */
[C---:B------:R-:W-:Y:S01]  /*8420*/  FFMA.FTZ R10, R2.reuse, R19, -8 ;  /* 0xc1000000020a7423 */ /* 0x040fe20000010013 */
[----:B------:R-:W-:-:S01]  /*8430*/  FADD.FTZ R8, -R2, R9 ;  /* 0x0000000902087221 */ /* 0x000fc20000010100 */
[----:B------:R-:W-:Y:S02]  /*8440*/  FADD.FTZ R9, -R0, R11 ;  /* 0x0000000b00097221 */ /* 0x000fe40000010100 */
[----:B------:R-:W-:-:S01]  /*8450*/  FFMA.FTZ R11, R24, UR41, -R10 ;  /* 0x00000029180b7c23 */ /* 0x000fc2000801080a */
[--C-:B------:R-:W-:Y:S01]  /*8460*/  FFMA.FTZ R24, R37, UR41, -R10.reuse ;  /* 0x0000002925187c23 */ /* 0x100fe2000801080a */
[----:B------:R-:W-:-:S01]  /*8470*/  FFMA.FTZ R37, R56, UR41, -R10 ;  /* 0x0000002938257c23 */ /* 0x000fc2000801080a */
[--C-:B------:R-:W-:Y:S01]  /*8480*/  FFMA.FTZ R56, R69, UR41, -R10.reuse ;  /* 0x0000002945387c23 */ /* 0x100fe2000801080a */
[----:B------:R-:W-:Y:S02]  /*8490*/  IMAD.U32 R69, RZ, RZ, UR41 ;  /* 0x00000029ff457e24 */ /* 0x000fe4000f8e00ff */
[----:B------:R-:W-:Y:S01]  /*84a0*/  FMUL.FTZ R8, R8, UR41 ;  /* 0x0000002908087c20 */ /* 0x000fe20008410000 */
[----:B------:R-:W-:Y:S01]  /*84b0*/  FMUL.FTZ R9, R9, UR41 ;  /* 0x0000002909097c20 */ /* 0x000fe20008410000 */
[----:B------:R-:W-:Y:S01]  /*84c0*/  FFMA.FTZ R12, R25, UR41, -R10 ;  /* 0x00000029190c7c23 */ /* 0x000fe2000801080a */
[----:B------:R-:W-:-:S01]  /*84d0*/  FFMA.FTZ R69, R0, R69, -8 ;  /* 0xc100000000457423 */ /* 0x000fc20000010045 */
[----:B------:R-:W-:Y:S01]  /*84e0*/  MUFU.EX2 R11, R11 ;  /* 0x0000000b000b7308 */ /* 0x000fe20000000800 */
[----:B------:R-:W-:-:S01]  /*84f0*/  FFMA.FTZ R13, R28, UR41, -R10 ;  /* 0x000000291c0d7c23 */ /* 0x000fc2000801080a */
[----:B------:R-:W-:Y:S01]  /*8500*/  FFMA.FTZ R14, R29, UR41, -R10 ;  /* 0x000000291d0e7c23 */ /* 0x000fe2000801080a */
[----:B------:R-:W-:-:S01]  /*8510*/  FFMA.FTZ R26, R26, UR41, -R69 ;  /* 0x000000291a1a7c23 */ /* 0x000fc20008010845 */
[--C-:B------:R-:W-:Y:S01]  /*8520*/  FFMA.FTZ R27, R27, UR41, -R69.reuse ;  /* 0x000000291b1b7c23 */ /* 0x100fe20008010845 */
[----:B------:R-:W-:-:S01]  /*8530*/  FFMA.FTZ R30, R30, UR41, -R69 ;  /* 0x000000291e1e7c23 */ /* 0x000fc20008010845 */
[----:B------:R-:W-:Y:S01]  /*8540*/  FFMA.FTZ R31, R31, UR41, -R69 ;  /* 0x000000291f1f7c23 */ /* 0x000fe20008010845 */
[----:B------:R-:W-:-:S01]  /*8550*/  FFMA.FTZ R15, R32, UR41, -R10 ;  /* 0x00000029200f7c23 */ /* 0x000fc2000801080a */
[----:B------:R-:W1:Y:S01]  /*8560*/  MUFU.EX2 R8, R8 ;  /* 0x0000000800087308 */ /* 0x000e620000000800 */
[----:B------:R-:W-:-:S01]  /*8570*/  FFMA.FTZ R34, R34, UR41, -R69 ;  /* 0x0000002922227c23 */ /* 0x000fc20008010845 */
[----:B------:R-:W-:Y:S01]  /*8580*/  FFMA.FTZ R20, R33, UR41, -R10 ;  /* 0x0000002921147c23 */ /* 0x000fe2000801080a */
[----:B------:R-:W-:-:S01]  /*8590*/  FFMA.FTZ R35, R35, UR41, -R69 ;  /* 0x0000002923237c23 */ /* 0x000fc20008010845 */
[--C-:B------:R-:W-:Y:S01]  /*85a0*/  FFMA.FTZ R19, R36, UR41, -R10.reuse ;  /* 0x0000002924137c23 */ /* 0x100fe2000801080a */
        /* <DEDUP_REMOVED lines=9> */
[--C-:B------:R-:W-:Y:S01]  /*8640*/  FFMA.FTZ R42, R42, UR41, -R69.reuse ;  /* 0x000000292a2a7c23 */ /* 0x100fe20008010845 */
        /* <DEDUP_REMOVED lines=17> */
[----:B------:R-:W3:Y:S01]  /*8760*/  MUFU.EX2 R27, R27 ;  /* 0x0000001b001b7308 */ /* 0x000ee20000000800 */
[----:B--2---:R-:W-:-:S01]  /*8770*/  FFMA.FTZ R4, R9, R4, R26 ;  /* 0x0000000409047223 */ /* 0x004fc2000001001a */
[----:B------:R-:W-:Y:S01]  /*8780*/  FFMA.FTZ R57, R76, UR41, -R10 ;  /* 0x000000294c397c23 */ /* 0x000fe2000801080a */
[----:B------:R-:W-:-:S02]  /*8790*/  WARPGROUP.DEPBAR.LE gsb0, 0x0 ;  /* 0x00008000000079c5 */ /* 0x000fc40000010000 */
[----:B------:R-:W-:Y:S01]  /*87a0*/  WARPGROUP.ARRIVE ;  /* 0x00000000000079c5 */ /* 0x000fe20000000000 */
[----:B------:R-:W-:-:S01]  /*87b0*/  FFMA.FTZ R59, R59, UR41, -R69 ;  /* 0x000000293b3b7c23 */ /* 0x000fc20008010845 */
[----:B------:R-:W-:Y:S01]  /*87c0*/  FFMA.FTZ R62, R62, UR41, -R69 ;  /* 0x000000293e3e7c23 */ /* 0x000fe20008010845 */
[----:B------:R-:W2:Y:S01]  /*87d0*/  MUFU.EX2 R13, R13 ;  /* 0x0000000d000d7308 */ /* 0x000ea20000000800 */
[----:B-1----:R-:W-:-:S01]  /*87e0*/  FADD.FTZ R72, R12, R5 ;  /* 0x000000050c487221 */ /* 0x002fc20000010000 */
[--C-:B------:R-:W-:Y:S01]  /*87f0*/  FFMA.FTZ R48, R61, UR41, -R10.reuse ;  /* 0x000000293d307c23 */ /* 0x100fe2000801080a */
[----:B------:R-:W-:Y:S01]  /*8800*/  QGMMA.64x96x32.F32.E4M3.E4M3 R88, R140, gdesc[UR4], R88, gsb0 ;  /* 0x016000048c587df3 */ /* 0x000fe20008000858 */
[----:B------:R-:W-:Y:S01]  /*8810*/  UIADD3 UR6, UR10, 0x6, URZ ;  /* 0x000000060a067890 */ /* 0x000fe2000fffe03f */
[----:B------:R-:W-:Y:S01]  /*8820*/  FFMA.FTZ R63, R63, UR41, -R69 ;  /* 0x000000293f3f7c23 */ /* 0x000fe20008010845 */
[----:B------:R-:W-:Y:S01]  /*8830*/  UMOV UR7, 0x40000040 ;  /* 0x4000004000077882 */ /* 0x000fe20000000000 */
[----:B------:R-:W-:Y:S01]  /*8840*/  FFMA.FTZ R45, R64, UR41, -R10 ;  /* 0x00000029402d7c23 */ /* 0x000fe2000801080a */
[----:B------:R-:W1:Y:S01]  /*8850*/  MUFU.EX2 R30, R30 ;  /* 0x0000001e001e7308 */ /* 0x000e620000000800 */
[----:B---3--:R-:W-:-:S01]  /*8860*/  FADD.FTZ R5, R27, R4 ;  /* 0x000000041b057221 */ /* 0x008fc20000010000 */
[----:B------:R-:W-:Y:S01]  /*8870*/  FFMA.FTZ R66, R66, UR41, -R69 ;  /* 0x0000002942427c23 */ /* 0x000fe20008010845 */
[----:B------:R-:W-:-:S01]  /*8880*/  FFMA.FTZ R52, R65, UR41, -R10 ;  /* 0x0000002941347c23 */ /* 0x000fc2000801080a */
[----:B------:R-:W-:Y:S01]  /*8890*/  FFMA.FTZ R67, R67, UR41, -R69 ;  /* 0x0000002943437c23 */ /* 0x000fe20008010845 */
[----:B------:R-:W-:-:S01]  /*88a0*/  FFMA.FTZ R49, R68, UR41, -R10 ;  /* 0x0000002944317c23 */ /* 0x000fc2000801080a */
[--C-:B------:R-:W-:Y:S01]  /*88b0*/  FFMA.FTZ R70, R70, UR41, -R69.reuse ;  /* 0x0000002946467c23 */ /* 0x100fe20008010845 */
[----:B------:R-:W-:-:S01]  /*88c0*/  FFMA.FTZ R71, R71, UR41, -R69 ;  /* 0x0000002947477c23 */ /* 0x000fc20008010845 */
[----:B------:R-:W3:Y:S01]  /*88d0*/  MUFU.EX2 R14, R14 ;  /* 0x0000000e000e7308 */ /* 0x000ee20000000800 */
[----:B--2---:R-:W-:-:S01]  /*88e0*/  FADD.FTZ R73, R13, R72 ;  /* 0x000000480d497221 */ /* 0x004fc20000010000 */
[--C-:B------:R-:W-:Y:S01]  /*88f0*/  FFMA.FTZ R64, R77, UR41, -R10.reuse ;  /* 0x000000294d407c23 */ /* 0x100fe2000801080a */
[----:B------:R-:W-:-:S01]  /*8900*/  FFMA.FTZ R61, R80, UR41, -R10 ;  /* 0x00000029503d7c23 */ /* 0x000fc2000801080a */
[--C-:B------:R-:W-:Y:S01]  /*8910*/  FFMA.FTZ R68, R81, UR41, -R10.reuse ;  /* 0x0000002951447c23 */ /* 0x100fe2000801080a */
[----:B------:R-:W-:-:S01]  /*8920*/  FFMA.FTZ R65, R84, UR41, -R10 ;  /* 0x0000002954417c23 */ /* 0x000fc2000801080a */
        /* <DEDUP_REMOVED lines=24> */
[----:B------:R-:W-:Y:S02]  /*8ab0*/  WARPGROUP.DEPBAR.LE gsb0, 0x0 ;  /* 0x00008000000079c5 */ /* 0x000fe40000010000 */
[----:B------:R-:W-:Y:S01]  /*8ac0*/  WARPGROUP.ARRIVE ;  /* 0x00000000000079c5 */ /* 0x000fe20000000000 */
[----:B--2---:R-:W-:-:S04]  /*8ad0*/  FADD.FTZ R73, R21, R72 ;  /* 0x0000004815497221 */ /* 0x004fc80000010000 */
[----:B------:R-:W2:Y:S01]  /*8ae0*/  MUFU.EX2 R43, R43 ;  /* 0x0000002b002b7308 */ /* 0x000ea20000000800 */
[----:B------:R-:W-:Y:S01]  /*8af0*/  QGMMA.64x96x32.F32.E4M3.E4M3 R88, R136, gdesc[UR4], R88, gsb0 ;  /* 0x0160000488587df3 */ /* 0x000fe20008000858 */
[----:B-1----:R-:W-:-:S06]  /*8b00*/  FADD.FTZ R4, R42, R5 ;  /* 0x000000052a047221 */ /* 0x002fcc0000010000 */
[----:B------:R-:W1:Y:S01]  /*8b10*/  MUFU.EX2 R25, R25 ;  /* 0x0000001900197308 */ /* 0x000e620000000800 */
[----:B---3--:R-:W-:-:S07]  /*8b20*/  FADD.FTZ R72, R28, R73 ;  /* 0x000000491c487221 */ /* 0x008fce0000010000 */
[----:B------:R-:W3:Y:S01]  /*8b30*/  MUFU.EX2 R46, R46 ;  /* 0x0000002e002e7308 */ /* 0x000ee20000000800 */
[----:B--2---:R-:W-:-:S07]  /*8b40*/  FADD.FTZ R5, R43, R4 ;  /* 0x000000042b057221 */ /* 0x004fce0000010000 */
[----:B------:R-:W2:Y:S01]  /*8b50*/  MUFU.EX2 R32, R32 ;  /* 0x0000002000207308 */ /* 0x000ea20000000800 */
[----:B-1----:R-:W-:-:S01]  /*8b60*/  FADD.FTZ R73, R25, R72 ;  /* 0x0000004819497221 */ /* 0x002fc20000010000 */
[----:B------:R-:W-:-:S06]  /*8b70*/  FFMA.FTZ R72, R74, UR41, -R69 ;  /* 0x000000294a487c23 */ /* 0x000fcc0008010845 */
        /* <DEDUP_REMOVED lines=16> */
[----:B--2---:R-:W-:-:S01]  /*8c80*/  FADD.FTZ R75, R33, R74 ;  /* 0x0000004a214b7221 */ /* 0x004fc20000010000 */
[----:B------:R-:W-:-:S06]  /*8c90*/  FFMA.FTZ R74, R78, UR41, -R69 ;  /* 0x000000294e4a7c23 */ /* 0x000fcc0008010845 */
[----:B------:R-:W2:Y:S01]  /*8ca0*/  MUFU.EX2 R55, R55 ;  /* 0x0000003700377308 */ /* 0x000ea20000000800 */
[----:B-1----:R-:W-:-:S07]  /*8cb0*/  FADD.FTZ R4, R54, R5 ;  /* 0x0000000536047221 */ /* 0x002fce0000010000 */
[----:B------:R-:W1:Y:S01]  /*8cc0*/  MUFU.EX2 R37, R37 ;  /* 0x0000002500257308 */ /* 0x000e620000000800 */
[----:B---3--:R-:W-:-:S01]  /*8cd0*/  FADD.FTZ R76, R40, R75 ;  /* 0x0000004b284c7221 */ /* 0x008fc20000010000 */
[----:B------:R-:W-:-:S06]  /*8ce0*/  WARPGROUP.DEPBAR.LE gsb0, 0x0 ;  /* 0x00008000000079c5 */ /* 0x000fcc0000010000 */
[----:B------:R-:W3:Y:S01]  /*8cf0*/  MUFU.EX2 R58, R58 ;  /* 0x0000003a003a7308 */ /* 0x000ee20000000800 */
[----:B--2---:R-:W-:-:S07]  /*8d00*/  FADD.FTZ R5, R55, R4 ;  /* 0x0000000437057221 */ /* 0x004fce0000010000 */
[----:B------:R-:W2:Y:S01]  /*8d10*/  MUFU.EX2 R44, R44 ;  /* 0x0000002c002c7308 */ /* 0x000ea20000000800 */
[----:B-1----:R-:W-:-:S07]  /*8d20*/  FADD.FTZ R75, R37, R76 ;  /* 0x0000004c254b7221 */ /* 0x002fce0000010000 */
        /* <DEDUP_REMOVED lines=26> */
[----:B-1----:R-:W-:-:S01]  /*8ed0*/  FADD.FTZ R79, R49, R78 ;  /* 0x0000004e314f7221 */ /* 0x002fc20000010000 */
[--C-:B------:R-:W-:Y:S01]  /*8ee0*/  FFMA.FTZ R78, R86, UR41, -R69.reuse ;  /* 0x00000029564e7c23 */ /* 0x100fe20008010845 */
[----:B------:R-:W-:-:S05]  /*8ef0*/  FFMA.FTZ R69, R87, UR41, -R69 ;  /* 0x0000002957457c23 */ /* 0x000fca0008010845 */
[----:B------:R-:W1:Y:S01]  /*8f00*/  MUFU.EX2 R71, R71 ;  /* 0x0000004700477308 */ /* 0x000e620000000800 */
[----:B---3--:R-:W-:-:S07]  /*8f10*/  FADD.FTZ R4, R70, R5 ;  /* 0x0000000546047221 */ /* 0x008fce0000010000 */
[----:B------:R-:W3:Y:S01]  /*8f20*/  MUFU.EX2 R53, R53 ;  /* 0x0000003500357308 */ /* 0x000ee20000000800 */
[----:B--2---:R-:W-:-:S07]  /*8f30*/  FADD.FTZ R80, R56, R79 ;  /* 0x0000004f38507221 */ /* 0x004fce0000010000 */
[----:B------:R-:W2:Y:S01]  /*8f40*/  MUFU.EX2 R72, R72 ;  /* 0x0000004800487308 */ /* 0x000ea20000000800 */
[----:B-1----:R-:W-:-:S01]  /*8f50*/  FADD.FTZ R5, R71, R4 ;  /* 0x0000000447057221 */ /* 0x002fc20000010000 */
[----:B------:R-:W-:-:S04]  /*8f60*/  IMAD.U32 R4, RZ, RZ, UR20 ;  /* 0x00000014ff047e24 */ /* 0x000fc8000f8e00ff */
[----:B------:R-:W-:Y:S02]  /*8f70*/  @!P1 VIADD R4, R4, 0x19c40 ;  /* 0x00019c4004049836 */ /* 0x000fe40000000000 */
[----:B------:R-:W1:Y:S01]  /*8f80*/  MUFU.EX2 R60, R60 ;  /* 0x0000003c003c7308 */ /* 0x000e620000000800 */
[----:B---3--:R-:W-:-:S02]  /*8f90*/  FADD.FTZ R79, R53, R80 ;  /* 0x00000050354f7221 */ /* 0x008fc40000010000 */
[----:B------:R-:W-:-:S04]  /*8fa0*/  @!P1 PRMT R4, RZ, 0x654, R4 ;  /* 0x00000654ff049816 */ /* 0x000fc80000000004 */
[----:B------:R3:W-:Y:S01]  /*8fb0*/  @!P1 SYNCS.ARRIVE.TRANS64.RED.A1T0 RZ, [R4+URZ], RZ ;  /* 0x000000ff04ff99a7 */ /* 0x0007e2000810043f */
[----:B------:R-:W4:Y:S01]  /*8fc0*/  MUFU.EX2 R73, R73 ;  /* 0x0000004900497308 */ /* 0x000f220000000800 */
[----:B--2---:R-:W-:-:S07]  /*8fd0*/  FADD.FTZ R80, R72, R5 ;  /* 0x0000000548507221 */ /* 0x004fce0000010000 */
[----:B------:R-:W2:Y:S01]  /*8fe0*/  MUFU.EX2 R57, R57 ;  /* 0x0000003900397308 */ /* 0x000ea20000000800 */
[----:B-1----:R-:W-:-:S07]  /*8ff0*/  FADD.FTZ R82, R60, R79 ;  /* 0x0000004f3c527221 */ /* 0x002fce0000010000 */
        /* <DEDUP_REMOVED lines=22> */
[----:B-1----:R-:W-:-:S03]  /*9160*/  FADD.FTZ R5, R10, R79 ;  /* 0x0000004f0a057221 */ /* 0x002fc60000010000 */
[----:B---3--:R-:W-:Y:S01]  /*9170*/  FADD.FTZ R4, R69, R4 ;  /* 0x0000000445047221 */ /* 0x008fe20000010000 */
[----:B------:R-:W-:Y:S06]  /*9180*/  @!P0 BRA `(.L_x_697) ;  /* 0x0000000000048947 */ /* 0x000fec0003800000 */
[----:B------:R-:W-:Y:S01]  /*9190*/  BPT.TRAP 0x1 ;  /* 0x000000040000795c */ /* 0x000fe20000300000 */
.L_x_697:
        /* <DEDUP_REMOVED lines=14> */
[----:B------:R-:W-:Y:S01]  /*9280*/  SYNCS.ARRIVE.TRANS64.RED.A1T0 RZ, [UR6], RZ ;  /* 0x000000ffffff79a7 */ /* 0x000fe20008100406 */
        /* <DEDUP_REMOVED lines=33> */
[-C--:B------:R-:W-:Y:S01]  /*94a0*/  FMUL.FTZ R88, R88, R8.reuse ;  /* 0x0000000858587220 */ /* 0x080fe20000410000 */
[----:B------:R-:W-:Y:S01]  /*94b0*/  F2FP.SATFINITE.E4M3.F32.PACK_AB_MERGE_C R150, R20, R15, R19 ;  /* 0x0000000f1496723e */ /* 0x000fe20004807013 */
        /* <DEDUP_REMOVED lines=40> */
.L_x_688:
[----:B------:R-:W-:-:S13]  /*9740*/  ISETP.GE.AND P2, PT, R3, UR40, PT ;  /* 0x0000002803007c0c */ /* 0x000fda000bf46270 */
[----:B------:R-:W-:Y:S05]  /*9750*/  @!P2 BRA `(.L_x_699) ;  /* 0x0000002c0008a947 */ /* 0x000fea0003800000 */
[----:B------:R-:W-:Y:S01]  /*9760*/  IMAD.MOV.U32 R8, RZ, RZ, R0 ;  /* 0x000000ffff087224 */ /* 0x000fe200078e0000 */
[----:B------:R-:W-:Y:S01]  /*9770*/  UMOV UR17, UR37 ;  /* 0x0000002500117c82 */ /* 0x000fe20008000000 */
[----:B------:R-:W-:Y:S01]  /*9780*/  IMAD.MOV.U32 R9, RZ, RZ, R2 ;  /* 0x000000ffff097224 */ /* 0x000fe200078e0002 */
[----:B------:R-:W-:Y:S01]  /*9790*/  UMOV UR18, UR36 ;  /* 0x0000002400127c82 */ /* 0x000fe20008000000 */
[----:B------:R-:W-:Y:S01]  /*97a0*/  IMAD.IADD R10, R156, 0x1, R7 ;  /* 0x000000019c0a7824 */ /* 0x000fe200078e0207 */
[----:B------:R-:W-:Y:S01]  /*97b0*/  ULDC UR21, c[0x0][0x9e4] ;  /* 0x0002790000157ab9 */ /* 0x000fe20000000800 */
[----:B------:R-:W-:Y:S01]  /*97c0*/  ULDC UR22, c[0x0][0x9dc] ;  /* 0x0002770000167ab9 */ /* 0x000fe20000000800 */
[----:B------:R-:W-:Y:S01]  /*97d0*/  ULDC UR23, c[0x0][0x2e0] ;  /* 0x0000b80000177ab9 */ /* 0x000fe20000000800 */
[----:B------:R-:W-:Y:S01]  /*97e0*/  ULDC UR19, c[0x0][0x288] ;  /* 0x0000a20000137ab9 */ /* 0x000fe20000000800 */
[----:B------:R-:W-:-:S05]  /*97f0*/  ULDC UR20, c[0x0][0x9e0] ;  /* 0x0002780000147ab9 */ /* 0x000fca0000000800 */
.L_x_717:
[----:B------:R-:W-:-:S04]  /*9800*/  UISETP.NE.AND UP0, UPT, UR18, 0x1, UPT ;  /* 0x000000011200788c */ /* 0x000fc8000bf05270 */
[----:B------:R-:W-:-:S04]  /*9810*/  USEL UR37, URZ, 0x1, UP0 ;  /* 0x000000013f257887 */ /* 0x000fc80008000000 */
[----:B------:R-:W-:Y:S01]  /*9820*/  ULOP3.LUT UR37, UR17, UR37, URZ, 0x3c, !UPT ;  /* 0x0000002511257292 */ /* 0x000fe2000f8e3c3f */
[----:B------:R-:W-:Y:S11]  /*9830*/  @!P0 BRA `(.L_x_700) ;  /* 0x0000000000048947 */ /* 0x000ff60003800000 */
[----:B------:R-:W-:Y:S01]  /*9840*/  BPT.TRAP 0x1 ;  /* 0x000000040000795c */ /* 0x000fe20000300000 */
.L_x_700:
        /* <DEDUP_REMOVED lines=9> */
.L_x_701:
[----:B--2---:R-:W-:Y:S05]  /*98e0*/  @P2 BRA `(.L_x_702) ;  /* 0x0000000000082947 */ /* 0x004fea0003800000 */
[----:B------:R-:W2:Y:S02]  /*98f0*/  SYNCS.PHASECHK.TRANS64.TRYWAIT P2, [UR24+0x19c30], R0 ;  /* 0x019c3000ff0075a7 */ /* 0x000ea40008040158 */
[----:B--2---:R-:W-:Y:S05]  /*9900*/  @!P2 BRA `(.L_x_703) ;  /* 0x00000080001ca947 */ /* 0x004fea0003800000 */
.L_x_702:
        /* <DEDUP_REMOVED lines=17> */
.L_x_704:
[----:B------:R-:W-:Y:S01]  /*9a20*/  ULEA UR11, UR18, UR47, 0x3 ;  /* 0x0000002f120b7291 */ /* 0x000fe2000f8e183f */
[----:B-12---:R-:W-:-:S05]  /*9a30*/  IMAD.U32 R0, RZ, RZ, UR17 ;  /* 0x00000011ff007e24 */ /* 0x006fca000f8e00ff */
[----:B------:R-:W-:-:S04]  /*9a40*/  SHF.L.U32 R0, R0, 0x1f, RZ ;  /* 0x0000001f00007819 */ /* 0x000fc800000006ff */
[----:B------:R1:W2:Y:S01]  /*9a50*/  SYNCS.PHASECHK.TRANS64.TRYWAIT P2, [UR11+0x19c50], R0 ;  /* 0x019c5000ff0075a7 */ /* 0x0002a2000804014b */
[----:B------:R-:W-:Y:S05]  /*9a60*/  @!P0 BRA `(.L_x_705) ;  /* 0x0000000000048947 */ /* 0x000fea0003800000 */
[----:B------:R-:W-:Y:S01]  /*9a70*/  BPT.TRAP 0x1 ;  /* 0x000000040000795c */ /* 0x000fe20000300000 */
.L_x_705:
[----:B--2---:R-:W-:Y:S05]  /*9a80*/  @P2 BRA `(.L_x_706) ;  /* 0x0000000000082947 */ /* 0x004fea0003800000 */
[----:B------:R-:W2:Y:S02]  /*9a90*/  SYNCS.PHASECHK.TRANS64.TRYWAIT P2, [UR11+0x19c50], R0 ;  /* 0x019c5000ff0075a7 */ /* 0x000ea4000804014b */
[----:B--2---:R-:W-:Y:S05]  /*9aa0*/  @!P2 BRA `(.L_x_707) ;  /* 0x0000007c00cca947 */ /* 0x004fea0003800000 */
.L_x_706:
[----:B------:R-:W-:Y:S01]  /*9ab0*/  UIADD3 UR6, UR47, 0x3000, URZ ;  /* 0x000030002f067890 */ /* 0x000fe2000fffe03f */
[----:B------:R-:W-:Y:S01]  /*9ac0*/  WARPGROUP.ARRIVE ;  /* 0x00000000000079c5 */ /* 0x000fe20000000000 */
[----:B------:R-:W-:Y:S01]  /*9ad0*/  UMOV UR7, 0x40000040 ;  /* 0x4000004000077882 */ /* 0x000fe20000000000 */
[----:B-12---:R-:W-:Y:S01]  /*9ae0*/  IMAD.SHL.U32 R0, R3, 0x80, RZ ;  /* 0x0000008003007824 */ /* 0x006fe200078e00ff */
[----:B------:R-:W-:Y:S01]  /*9af0*/  USHF.R.U32.HI UR6, URZ, 0x4, UR6 ;  /* 0x000000043f067899 */ /* 0x000fe20008011606 */
[----:B------:R-:W-:-:S03]  /*9b00*/  IMAD.U32 R2, RZ, RZ, UR24 ;  /* 0x00000018ff027e24 */ /* 0x000fc6000f8e00ff */
[----:B------:R-:W-:Y:S01]  /*9b10*/  ULOP3.LUT UR6, UR6, 0x3fff, URZ, 0xc0, !UPT ;  /* 0x00003fff06067892 */ /* 0x000fe2000f8ec03f */
[----:B------:R-:W-:Y:S01]  /*9b20*/  IADD3 R12, -R0, 0x1, RZ ;  /* 0x00000001000c7810 */ /* 0x000fe20007ffe1ff */
[----:B------:R-:W-:Y:S02]  /*9b30*/  @!P1 VIADD R2, R2, 0x19c40 ;  /* 0x00019c4002029836 */ /* 0x000fe40000000000 */
        /* <DEDUP_REMOVED lines=25> */
[----:B------:R-:W-:Y:S02]  /*9cd0*/  VIADD R14, R11, UR6 ;  /* 0x000000060b0e7c36 */ /* 0x000fe40008000000 */
[C---:B------:R-:W-:Y:S01]  /*9ce0*/  IMAD.IADD R11, R7.reuse, 0x1, R15 ;  /* 0x00000001070b7824 */ /* 0x040fe200078e020f */
[----:B------:R-:W-:Y:S02]  /*9cf0*/  WARPGROUP.DEPBAR.LE gsb0, 0x0 ;  /* 0x00008000000079c5 */ /* 0x000fe40000010000 */
[----:B------:R1:W-:Y:S02]  /*9d00*/  @!P1 SYNCS.ARRIVE.TRANS64.RED.A1T0 RZ, [R2+URZ], RZ ;  /* 0x000000ff02ff99a7 */ /* 0x0003e4000810043f */
[----:B-1----:R-:W-:Y:S01]  /*9d10*/  IMAD.IADD R2, R7, 0x1, R14 ;  /* 0x0000000107027824 */ /* 0x002fe200078e020e */
[----:B------:R-:W-:Y:S06]  /*9d20*/  @!P5 BRA `(.L_x_708) ;  /* 0x00000000005cd947 */ /* 0x000fec0003800000 */
[----:B------:R-:W-:Y:S01]  /*9d30*/  ISETP.GT.AND P2, PT, R10, -0x1, PT ;  /* 0xffffffff0a00780c */ /* 0x000fe20003f44270 */
[----:B------:R-:W-:-:S12]  /*9d40*/  BSSY B0, `(.L_x_709) ;  /* 0x0000011000007945 */ /* 0x000fd80003800000 */
[----:B------:R-:W-:Y:S05]  /*9d50*/  @P2 BRA `(.L_x_710) ;  /* 0x0000000000202947 */ /* 0x000fea0003800000 */
[----:B------:R-:W-:Y:S01]  /*9d60*/  IMAD.U32 R20, RZ, RZ, UR21 ;  /* 0x00000015ff147e24 */ /* 0x000fe2000f8e00ff */
[----:B------:R-:W-:-:S04]  /*9d70*/  LOP3.LUT R19, RZ, R10, RZ, 0x33, !PT ;  /* 0x0000000aff137212 */ /* 0x000fc800078e33ff */
[----:B------:R-:W-:-:S13]  /*9d80*/  ISETP.NE.AND P2, PT, R20, 0x1, PT ;  /* 0x000000011400780c */ /* 0x000fda0003f45270 */
[----:B------:R-:W1:Y:S02]  /*9d90*/  @P2 LDC.64 R12, c[0x0][0x9e8] ;  /* 0x00027a00ff0c2b82 */ /* 0x000e640000000a00 */
[----:B-1----:R-:W-:-:S05]  /*9da0*/  @P2 IMAD.HI.U32 R12, R19, R12, RZ ;  /* 0x0000000c130c2227 */ /* 0x002fca00078e00ff */
[----:B------:R-:W-:-:S04]  /*9db0*/  @P2 SHF.R.U32.HI R19, RZ, R13, R12 ;  /* 0x0000000dff132219 */ /* 0x000fc8000001160c */
[----:B------:R-:W-:Y:S01]  /*9dc0*/  LOP3.LUT R19, RZ, R19, RZ, 0x33, !PT ;  /* 0x00000013ff137212 */ /* 0x000fe200078e33ff */
[----:B------:R-:W-:Y:S06]  /*9dd0*/  BRA `(.L_x_711) ;  /* 0x00000000001c7947 */ /* 0x000fec0003800000 */
.L_x_710:
[----:B------:R-:W-:-:S05]  /*9de0*/  IMAD.U32 R20, RZ, RZ, UR21 ;  /* 0x00000015ff147e24 */ /* 0x000fca000f8e00ff */
[----:B------:R-:W-:-:S13]  /*9df0*/  ISETP.NE.AND P2, PT, R20, 0x1, PT ;  /* 0x000000011400780c */ /* 0x000fda0003f45270 */
[----:B------:R-:W1:Y:S01]  /*9e00*/  @P2 LDC.64 R12, c[0x0][0x9e8] ;  /* 0x00027a00ff0c2b82 */ /* 0x000e620000000a00 */
[----:B------:R-:W-:-:S04]  /*9e10*/  @P2 IMAD.IADD R19, R156, 0x1, R7 ;  /* 0x000000019c132824 */ /* 0x000fc800078e0207 */
[----:B-1----:R-:W-:-:S04]  /*9e20*/  @P2 IMAD.HI.U32 R12, R19, R12, RZ ;  /* 0x0000000c130c2227 */ /* 0x002fc800078e00ff */
[----:B------:R-:W-:Y:S01]  /*9e30*/  IMAD.MOV.U32 R19, RZ, RZ, R10 ;  /* 0x000000ffff137224 */ /* 0x000fe200078e000a */
[----:B------:R-:W-:-:S07]  /*9e40*/  @P2 SHF.R.U32.HI R19, RZ, R13, R12 ;  /* 0x0000000dff132219 */ /* 0x000fce000001160c */
.L_x_711:
[----:B------:R-:W-:Y:S05]  /*9e50*/  BSYNC B0 ;  /* 0x0000000000007941 */ /* 0x000fea0003800000 */
.L_x_709:
[----:B------:R-:W-:-:S04]  /*9e60*/  IMAD R13, R19, R20, -R0 ;  /* 0x00000014130d7224 */ /* 0x000fc800078e0a00 */
[----:B------:R-:W-:-:S05]  /*9e70*/  IMAD R13, R16, -0x2, R13 ;  /* 0xfffffffe100d7824 */ /* 0x000fca00078e020d */
[----:B------:R-:W-:Y:S02]  /*9e80*/  VIADDMNMX R11, R13, R20, R11, PT ;  /* 0x000000140d0b7246 */ /* 0x000fe4000380010b */
[----:B------:R-:W-:-:S07]  /*9e90*/  VIMNMX R2, R2, R13, !PT ;  /* 0x0000000d02027248 */ /* 0x000fce0007fe0100 */
.L_x_708:
[----:B------:R-:W-:Y:S01]  /*9ea0*/  ISETP.GT.AND P2, PT, R3, -0x1, PT ;  /* 0xffffffff0300780c */ /* 0x000fe20003f44270 */
[C---:B------:R-:W-:Y:S02]  /*9eb0*/  IMAD.IADD R15, R6.reuse, 0x1, R15 ;  /* 0x00000001060f7824 */ /* 0x040fe400078e020f */
[----:B------:R-:W-:Y:S01]  /*9ec0*/  IMAD.IADD R14, R6, 0x1, R14 ;  /* 0x00000001060e7824 */ /* 0x000fe200078e020e */
[C---:B------:R-:W-:Y:S02]  /*9ed0*/  ISETP.GT.AND P4, PT, R2.reuse, RZ, P2 ;  /* 0x000000ff0200720c */ /* 0x040fe40001784270 */
[----:B------:R-:W-:Y:S02]  /*9ee0*/  ISETP.GT.AND P6, PT, R2, 0x1, P2 ;  /* 0x000000010200780c */ /* 0x000fe400017c4270 */
[C---:B------:R-:W-:Y:S02]  /*9ef0*/  ISETP.LT.OR P4, PT, R11.reuse, 0x1, P4 ;  /* 0x000000010b00780c */ /* 0x040fe40002781670 */
[----:B------:R-:W-:-:S02]  /*9f00*/  ISETP.LT.OR P6, PT, R11, 0x2, P6 ;  /* 0x000000020b00780c */ /* 0x000fc400037c1670 */
[----:B------:R-:W-:Y:S02]  /*9f10*/  FSEL R24, R24, -INF , !P4 ;  /* 0xff80000018187808 */ /* 0x000fe40006000000 */
[----:B------:R-:W-:Y:S02]  /*9f20*/  FSEL R25, R25, -INF , !P6 ;  /* 0xff80000019197808 */ /* 0x000fe40007000000 */
[C---:B------:R-:W-:Y:S02]  /*9f30*/  ISETP.GT.AND P3, PT, R2.reuse, 0x8, P2 ;  /* 0x000000080200780c */ /* 0x040fe40001764270 */
[C---:B------:R-:W-:Y:S02]  /*9f40*/  ISETP.GT.AND P4, PT, R2.reuse, 0x9, P2 ;  /* 0x000000090200780c */ /* 0x040fe40001784270 */
[----:B------:R-:W-:Y:S02]  /*9f50*/  ISETP.GT.AND P6, PT, R2, 0x10, P2 ;  /* 0x000000100200780c */ /* 0x000fe400017c4270 */
[----:B------:R-:W-:-:S02]  /*9f60*/  ISETP.LT.OR P3, PT, R11, 0x9, P3 ;  /* 0x000000090b00780c */ /* 0x000fc40001f61670 */
[C---:B------:R-:W-:Y:S02]  /*9f70*/  ISETP.LT.OR P4, PT, R11.reuse, 0xa, P4 ;  /* 0x0000000a0b00780c */ /* 0x040fe40002781670 */
[----:B------:R-:W-:Y:S02]  /*9f80*/  ISETP.LT.OR P6, PT, R11, 0x11, P6 ;  /* 0x000000110b00780c */ /* 0x000fe400037c1670 */
[----:B------:R-:W-:Y:S02]  /*9f90*/  FSEL R28, R28, -INF , !P3 ;  /* 0xff8000001c1c7808 */ /* 0x000fe40005800000 */
[----:B------:R-:W-:Y:S02]  /*9fa0*/  FSEL R29, R29, -INF , !P4 ;  /* 0xff8000001d1d7808 */ /* 0x000fe40006000000 */
[----:B------:R-:W-:Y:S02]  /*9fb0*/  FSEL R32, R32, -INF , !P6 ;  /* 0xff80000020207808 */ /* 0x000fe40007000000 */
[----:B------:R-:W-:-:S02]  /*9fc0*/  ISETP.GT.AND P3, PT, R2, 0x11, P2 ;  /* 0x000000110200780c */ /* 0x000fc40001764270 */
[C---:B------:R-:W-:Y:S02]  /*9fd0*/  ISETP.GT.AND P4, PT, R2.reuse, 0x18, P2 ;  /* 0x000000180200780c */ /* 0x040fe40001784270 */
[----:B------:R-:W-:Y:S02]  /*9fe0*/  ISETP.GT.AND P6, PT, R2, 0x19, P2 ;  /* 0x000000190200780c */ /* 0x000fe400017c4270 */
[C---:B------:R-:W-:Y:S02]  /*9ff0*/  ISETP.LT.OR P3, PT, R11.reuse, 0x12, P3 ;  /* 0x000000120b00780c */ /* 0x040fe40001f61670 */
[C---:B------:R-:W-:Y:S02]  /*a000*/  ISETP.LT.OR P4, PT, R11.reuse, 0x19, P4 ;  /* 0x000000190b00780c */ /* 0x040fe40002781670 */
[----:B------:R-:W-:Y:S02]  /*a010*/  ISETP.LT.OR P6, PT, R11, 0x1a, P6 ;  /* 0x0000001a0b00780c */ /* 0x000fe400037c1670 */
[----:B------:R-:W-:-:S02]  /*a020*/  FSEL R33, R33, -INF , !P3 ;  /* 0xff80000021217808 */ /* 0x000fc40005800000 */
        /* <DEDUP_REMOVED lines=73> */
[----:B------:R-:W-:Y:S01]  /*a4c0*/  FSEL R85, R85, -INF , !P6 ;  /* 0xff80000055557808 */ /* 0x000fe20007000000 */
[----:B------:R-:W-:Y:S06]  /*a4d0*/  @!P5 BRA `(.L_x_712) ;  /* 0x000000000058d947 */ /* 0x000fec0003800000 */
[----:B------:R-:W-:Y:S01]  /*a4e0*/  IMAD.IADD R11, R156, 0x1, R6 ;  /* 0x000000019c0b7824 */ /* 0x000fe200078e0206 */
[----:B------:R-:W-:Y:S04]  /*a4f0*/  BSSY B0, `(.L_x_713) ;  /* 0x0000010000007945 */ /* 0x000fe80003800000 */
[----:B------:R-:W-:-:S13]  /*a500*/  ISETP.GT.AND P3, PT, R11, -0x1, PT ;  /* 0xffffffff0b00780c */ /* 0x000fda0003f64270 */
        /* <DEDUP_REMOVED lines=9> */
.L_x_714:
[----:B------:R-:W-:-:S05]  /*a5a0*/  IMAD.U32 R2, RZ, RZ, UR21 ;  /* 0x00000015ff027e24 */ /* 0x000fca000f8e00ff */
[----:B------:R-:W-:-:S13]  /*a5b0*/  ISETP.NE.AND P3, PT, R2, 0x1, PT ;  /* 0x000000010200780c */ /* 0x000fda0003f65270 */
[----:B------:R-:W1:Y:S02]  /*a5c0*/  @P3 LDC.64 R12, c[0x0][0x9e8] ;  /* 0x00027a00ff0c3b82 */ /* 0x000e640000000a00 */
[----:B-1----:R-:W-:-:S05]  /*a5d0*/  @P3 IMAD.HI.U32 R12, R11, R12, RZ ;  /* 0x0000000c0b0c3227 */ /* 0x002fca00078e00ff */
[----:B------:R-:W-:-:S07]  /*a5e0*/  @P3 SHF.R.U32.HI R11, RZ, R13, R12 ;  /* 0x0000000dff0b3219 */ /* 0x000fce000001160c */
.L_x_715:
[----:B------:R-:W-:Y:S05]  /*a5f0*/  BSYNC B0 ;  /* 0x0000000000007941 */ /* 0x000fea0003800000 */
.L_x_713:
[----:B------:R-:W-:-:S04]  /*a600*/  IMAD R11, R11, R2, -R0 ;  /* 0x000000020b0b7224 */ /* 0x000fc800078e0a00 */
[----:B------:R-:W-:-:S05]  /*a610*/  IMAD R11, R16, -0x2, R11 ;  /* 0xfffffffe100b7824 */ /* 0x000fca00078e020b */
[----:B------:R-:W-:Y:S02]  /*a620*/  VIADDMNMX R15, R11, R2, R15, PT ;  /* 0x000000020b0f7246 */ /* 0x000fe4000380010f */
[----:B------:R-:W-:-:S07]  /*a630*/  VIMNMX R14, R14, R11, !PT ;  /* 0x0000000b0e0e7248 */ /* 0x000fce0007fe0100 */
.L_x_712:
[----:B------:R-:W-:Y:S01]  /*a640*/  FMNMX.FTZ R0, R24, R9, !PT ;  /* 0x0000000918007209 */ /* 0x000fe20007810000 */
        /* <DEDUP_REMOVED lines=17> */
[----:B------:R-:W-:-:S02]  /*a760*/  ISETP.GT.AND P4, PT, R14, 0x1, P2 ;  /* 0x000000010e00780c */ /* 0x000fc40001784270 */
[----:B------:R-:W-:Y:S02]  /*a770*/  FMNMX.FTZ R11, R41, R0, !PT ;  /* 0x00000000290b7209 */ /* 0x000fe40007810000 */
[----:B------:R-:W-:Y:S02]  /*a780*/  FSEL R39, R39, -INF , !P3 ;  /* 0xff80000027277808 */ /* 0x000fe40005800000 */
[----:B------:R-:W-:Y:S02]  /*a790*/  FMNMX.FTZ R0, R44, R11, !PT ;  /* 0x0000000b2c007209 */ /* 0x000fe40007810000 */
[C---:B------:R-:W-:Y:S02]  /*a7a0*/  ISETP.GT.AND P3, PT, R14.reuse, 0x21, P2 ;  /* 0x000000210e00780c */ /* 0x040fe40001764270 */
[----:B------:R-:W-:Y:S02]  /*a7b0*/  FMNMX.FTZ R11, R45, R0, !PT ;  /* 0x000000002d0b7209 */ /* 0x000fe40007810000 */
[----:B------:R-:W-:-:S02]  /*a7c0*/  ISETP.GT.AND P6, PT, R14, 0x8, P2 ;  /* 0x000000080e00780c */ /* 0x000fc400017c4270 */
[----:B------:R-:W-:Y:S02]  /*a7d0*/  FMNMX.FTZ R0, R48, R11, !PT ;  /* 0x0000000b30007209 */ /* 0x000fe40007810000 */
[----:B------:R-:W-:Y:S02]  /*a7e0*/  ISETP.LT.OR P4, PT, R15, 0x2, P4 ;  /* 0x000000020f00780c */ /* 0x000fe40002781670 */
[----:B------:R-:W-:Y:S02]  /*a7f0*/  FMNMX.FTZ R11, R49, R0, !PT ;  /* 0x00000000310b7209 */ /* 0x000fe40007810000 */
[C---:B------:R-:W-:Y:S02]  /*a800*/  ISETP.LT.OR P3, PT, R15.reuse, 0x22, P3 ;  /* 0x000000220f00780c */ /* 0x040fe40001f61670 */
        /* <DEDUP_REMOVED lines=9> */
[----:B------:R-:W-:Y:S02]  /*a8a0*/  ISETP.GT.AND P3, PT, R14, RZ, P2 ;  /* 0x000000ff0e00720c */ /* 0x000fe40001764270 */
[----:B------:R-:W-:Y:S02]  /*a8b0*/  FMNMX.FTZ R11, R61, R0, !PT ;  /* 0x000000003d0b7209 */ /* 0x000fe40007810000 */
[----:B------:R-:W-:Y:S02]  /*a8c0*/  FSEL R30, R30, -INF , !P6 ;  /* 0xff8000001e1e7808 */ /* 0x000fe40007000000 */
[----:B------:R-:W-:Y:S02]  /*a8d0*/  FMNMX.FTZ R0, R64, R11, !PT ;  /* 0x0000000b40007209 */ /* 0x000fe40007810000 */
[----:B------:R-:W-:-:S02]  /*a8e0*/  ISETP.LT.OR P4, PT, R15, 0x11, P4 ;  /* 0x000000110f00780c */ /* 0x000fc40002781670 */
[----:B------:R-:W-:Y:S02]  /*a8f0*/  FMNMX.FTZ R11, R65, R0, !PT ;  /* 0x00000000410b7209 */ /* 0x000fe40007810000 */
[----:B------:R-:W-:Y:S02]  /*a900*/  ISETP.LT.OR P3, PT, R15, 0x1, P3 ;  /* 0x000000010f00780c */ /* 0x000fe40001f61670 */
[----:B------:R-:W-:Y:S02]  /*a910*/  FMNMX.FTZ R0, R68, R11, !PT ;  /* 0x0000000b44007209 */ /* 0x000fe40007810000 */
[----:B------:R-:W-:Y:S02]  /*a920*/  FSEL R34, R34, -INF , !P4 ;  /* 0xff80000022227808 */ /* 0x000fe40006000000 */
[----:B------:R-:W-:Y:S02]  /*a930*/  FMNMX.FTZ R11, R69, R0, !PT ;  /* 0x00000000450b7209 */ /* 0x000fe40007810000 */
[----:B------:R-:W-:-:S02]  /*a940*/  ISETP.GT.AND P4, PT, R14, 0x18, P2 ;  /* 0x000000180e00780c */ /* 0x000fc40001784270 */
[----:B------:R-:W-:Y:S02]  /*a950*/  FMNMX.FTZ R0, R72, R11, !PT ;  /* 0x0000000b48007209 */ /* 0x000fe40007810000 */
[----:B------:R-:W-:Y:S02]  /*a960*/  FSEL R19, R26, -INF , !P3 ;  /* 0xff8000001a137808 */ /* 0x000fe40005800000 */
        /* <DEDUP_REMOVED lines=11> */
[C---:B------:R-:W-:Y:S02]  /*aa20*/  ISETP.GT.AND P4, PT, R14.reuse, 0x28, P2 ;  /* 0x000000280e00780c */ /* 0x040fe40001784270 */
[----:B------:R-:W-:Y:S02]  /*aa30*/  FMNMX.FTZ R0, R85, R0, !PT ;  /* 0x0000000055007209 */ /* 0x000fe40007810000 */
[----:B------:R-:W-:Y:S02]  /*aa40*/  ISETP.LT.OR P4, PT, R15, 0x29, P4 ;  /* 0x000000290f00780c */ /* 0x000fe40002781670 */
[----:B------:R-:W-:Y:S01]  /*aa50*/  ISETP.GT.AND P3, PT, R14, 0x30, P2 ;  /* 0x000000300e00780c */ /* 0x000fe20001764270 */
[----:B------:R-:W1:Y:S01]  /*aa60*/  SHFL.BFLY PT, R11, R0, 0x2, 0x1f ;  /* 0x0c401f00000b7f89 */ /* 0x000e6200000e0000 */
[----:B------:R-:W-:-:S02]  /*aa70*/  FSEL R46, R46, -INF , !P4 ;  /* 0xff8000002e2e7808 */ /* 0x000fc40006000000 */
[----:B------:R-:W-:Y:S02]  /*aa80*/  ISETP.GT.AND P4, PT, R14, 0x29, P2 ;  /* 0x000000290e00780c */ /* 0x000fe40001784270 */
[C---:B------:R-:W-:Y:S02]  /*aa90*/  ISETP.LT.OR P3, PT, R15.reuse, 0x31, P3 ;  /* 0x000000310f00780c */ /* 0x040fe40001f61670 */
[----:B------:R-:W-:Y:S02]  /*aaa0*/  ISETP.LT.OR P4, PT, R15, 0x2a, P4 ;  /* 0x0000002a0f00780c */ /* 0x000fe40002781670 */
[----:B------:R-:W-:Y:S02]  /*aab0*/  FSEL R50, R50, -INF , !P3 ;  /* 0xff80000032327808 */ /* 0x000fe40005800000 */
[----:B------:R-:W-:Y:S02]  /*aac0*/  FSEL R47, R47, -INF , !P4 ;  /* 0xff8000002f2f7808 */ /* 0x000fe40006000000 */
[----:B------:R-:W-:-:S02]  /*aad0*/  ISETP.GT.AND P4, PT, R14, 0x31, P2 ;  /* 0x000000310e00780c */ /* 0x000fc40001784270 */
[C---:B------:R-:W-:Y:S02]  /*aae0*/  ISETP.GT.AND P3, PT, R14.reuse, 0x38, P2 ;  /* 0x000000380e00780c */ /* 0x040fe40001764270 */
[C---:B------:R-:W-:Y:S02]  /*aaf0*/  ISETP.LT.OR P4, PT, R15.reuse, 0x32, P4 ;  /* 0x000000320f00780c */ /* 0x040fe40002781670 */
[----:B------:R-:W-:Y:S02]  /*ab00*/  ISETP.LT.OR P3, PT, R15, 0x39, P3 ;  /* 0x000000390f00780c */ /* 0x000fe40001f61670 */
[----:B------:R-:W-:Y:S02]  /*ab10*/  FSEL R51, R51, -INF , !P4 ;  /* 0xff80000033337808 */ /* 0x000fe40006000000 */
[----:B------:R-:W-:Y:S02]  /*ab20*/  ISETP.GT.AND P4, PT, R14, 0x39, P2 ;  /* 0x000000390e00780c */ /* 0x000fe40001784270 */
[----:B-1----:R-:W-:-:S02]  /*ab30*/  FMNMX.FTZ R11, R0, R11, !PT ;  /* 0x0000000b000b7209 */ /* 0x002fc40007810000 */
[----:B------:R-:W-:Y:S02]  /*ab40*/  FSEL R54, R54, -INF , !P3 ;  /* 0xff80000036367808 */ /* 0x000fe40005800000 */
[C---:B------:R-:W-:Y:S01]  /*ab50*/  ISETP.GT.AND P3, PT, R14.reuse, 0x40, P2 ;  /* 0x000000400e00780c */ /* 0x040fe20001764270 */
[----:B------:R-:W1:Y:S01]  /*ab60*/  SHFL.BFLY PT, R2, R11, 0x1, 0x1f ;  /* 0x0c201f000b027f89 */ /* 0x000e6200000e0000 */
[C---:B------:R-:W-:Y:S02]  /*ab70*/  ISETP.LT.OR P4, PT, R15.reuse, 0x3a, P4 ;  /* 0x0000003a0f00780c */ /* 0x040fe40002781670 */
[----:B------:R-:W-:Y:S02]  /*ab80*/  ISETP.LT.OR P3, PT, R15, 0x41, P3 ;  /* 0x000000410f00780c */ /* 0x000fe40001f61670 */
[----:B------:R-:W-:Y:S02]  /*ab90*/  FSEL R55, R55, -INF , !P4 ;  /* 0xff80000037377808 */ /* 0x000fe40006000000 */
[----:B------:R-:W-:-:S02]  /*aba0*/  ISETP.GT.AND P4, PT, R14, 0x41, P2 ;  /* 0x000000410e00780c */ /* 0x000fc40001784270 */
[----:B------:R-:W-:Y:S02]  /*abb0*/  FSEL R58, R58, -INF , !P3 ;  /* 0xff8000003a3a7808 */ /* 0x000fe40005800000 */
[C---:B------:R-:W-:Y:S02]  /*abc0*/  ISETP.GT.AND P3, PT, R14.reuse, 0x48, P2 ;  /* 0x000000480e00780c */ /* 0x040fe40001764270 */
[C---:B------:R-:W-:Y:S02]  /*abd0*/  ISETP.LT.OR P4, PT, R15.reuse, 0x42, P4 ;  /* 0x000000420f00780c */ /* 0x040fe40002781670 */
[----:B------:R-:W-:Y:S02]  /*abe0*/  ISETP.LT.OR P3, PT, R15, 0x49, P3 ;  /* 0x000000490f00780c */ /* 0x000fe40001f61670 */
[----:B------:R-:W-:Y:S02]  /*abf0*/  FSEL R59, R59, -INF , !P4 ;  /* 0xff8000003b3b7808 */ /* 0x000fe40006000000 */
[----:B------:R-:W-:-:S02]  /*ac00*/  ISETP.GT.AND P4, PT, R14, 0x49, P2 ;  /* 0x000000490e00780c */ /* 0x000fc40001784270 */
[----:B------:R-:W-:Y:S02]  /*ac10*/  FSEL R62, R62, -INF , !P3 ;  /* 0xff8000003e3e7808 */ /* 0x000fe40005800000 */
[----:B------:R-:W-:Y:S02]  /*ac20*/  ISETP.GT.AND P3, PT, R14, 0x50, P2 ;  /* 0x000000500e00780c */ /* 0x000fe40001764270 */
[----:B-1----:R-:W-:Y:S02]  /*ac30*/  FMNMX.FTZ R2, R11, R2, !PT ;  /* 0x000000020b027209 */ /* 0x002fe40007810000 */
[----:B------:R-:W-:Y:S02]  /*ac40*/  ISETP.LT.OR P4, PT, R15, 0x4a, P4 ;  /* 0x0000004a0f00780c */ /* 0x000fe40002781670 */
[C---:B------:R-:W-:Y:S01]  /*ac50*/  FSETP.NEU.FTZ.AND P6, PT, R2.reuse, -INF , PT ;  /* 0xff8000000200780b */ /* 0x040fe20003fdd000 */
[----:B------:R-:W-:-:S01]  /*ac60*/  FFMA.FTZ R0, R2, R13, -8 ;  /* 0xc100000002007423 */ /* 0x000fc2000001000d */
[----:B------:R-:W-:-:S02]  /*ac70*/  ISETP.LT.OR P3, PT, R15, 0x51, P3 ;  /* 0x000000510f00780c */ /* 0x000fc40001f61670 */
[----:B------:R-:W-:Y:S02]  /*ac80*/  FSEL R63, R63, -INF , !P4 ;  /* 0xff8000003f3f7808 */ /* 0x000fe40006000000 */
[----:B------:R-:W-:Y:S02]  /*ac90*/  FSEL R0, R0, RZ, P6 ;  /* 0x000000ff00007208 */ /* 0x000fe40003000000 */
[----:B------:R-:W-:Y:S02]  /*aca0*/  ISETP.GT.AND P4, PT, R14, 0x51, P2 ;  /* 0x000000510e00780c */ /* 0x000fe40001784270 */
[----:B------:R-:W-:Y:S01]  /*acb0*/  FSEL R66, R66, -INF , !P3 ;  /* 0xff80000042427808 */ /* 0x000fe20005800000 */
        /* <DEDUP_REMOVED lines=11> */
[----:B------:R1:W-:Y:S01]  /*ad70*/  MUFU.EX2 R24, R33 ;  /* 0x0000002100187308 */ /* 0x0003e20000000800 */
[----:B------:R-:W-:-:S01]  /*ad80*/  FFMA.FTZ R40, R40, UR41, -R0 ;  /* 0x0000002928287c23 */ /* 0x000fc20008010800 */
[----:B------:R-:W-:Y:S01]  /*ad90*/  FMNMX.FTZ R29, R31, R26, !PT ;  /* 0x0000001a1f1d7209 */ /* 0x000fe20007810000 */
[----:B------:R-:W-:-:S01]  /*ada0*/  FFMA.FTZ R44, R44, UR41, -R0 ;  /* 0x000000292c2c7c23 */ /* 0x000fc20008010800 */
[----:B------:R-:W-:Y:S01]  /*adb0*/  ISETP.GT.AND P3, PT, R14, 0x58, P2 ;  /* 0x000000580e00780c */ /* 0x000fe20001764270 */
[----:B------:R-:W-:-:S01]  /*adc0*/  FFMA.FTZ R48, R48, UR41, -R0 ;  /* 0x0000002930307c23 */ /* 0x000fc20008010800 */
[----:B------:R-:W-:Y:S01]  /*add0*/  FMNMX.FTZ R26, R34, R29, !PT ;  /* 0x0000001d221a7209 */ /* 0x000fe20007810000 */
[----:B------:R-:W-:-:S01]  /*ade0*/  FFMA.FTZ R56, R56, UR41, -R0 ;  /* 0x0000002938387c23 */ /* 0x000fc20008010800 */
[----:B------:R-:W-:Y:S01]  /*adf0*/  ISETP.LT.OR P4, PT, R15, 0x52, P4 ;  /* 0x000000520f00780c */ /* 0x000fe20002781670 */
[----:B------:R-:W-:-:S01]  /*ae00*/  FFMA.FTZ R52, R52, UR41, -R0 ;  /* 0x0000002934347c23 */ /* 0x000fc20008010800 */
[----:B------:R-:W-:Y:S01]  /*ae10*/  FMNMX.FTZ R29, R35, R26, !PT ;  /* 0x0000001a231d7209 */ /* 0x000fe20007810000 */
[----:B------:R-:W-:-:S01]  /*ae20*/  FFMA.FTZ R64, R64, UR41, -R0 ;  /* 0x0000002940407c23 */ /* 0x000fc20008010800 */
[----:B------:R2:W-:Y:S01]  /*ae30*/  MUFU.EX2 R26, R37 ;  /* 0x00000025001a7308 */ /* 0x0005e20000000800 */
[----:B------:R-:W-:Y:S01]  /*ae40*/  ISETP.LT.OR P3, PT, R15, 0x59, P3 ;  /* 0x000000590f00780c */ /* 0x000fe20001f61670 */
[----:B------:R-:W-:Y:S01]  /*ae50*/  FFMA.FTZ R85, R85, UR41, -R0 ;  /* 0x0000002955557c23 */ /* 0x000fe20008010800 */
[----:B------:R-:W-:-:S02]  /*ae60*/  FMNMX.FTZ R28, R38, R29, !PT ;  /* 0x0000001d261c7209 */ /* 0x000fc40007810000 */
[----:B------:R-:W-:Y:S02]  /*ae70*/  FSEL R67, R67, -INF , !P4 ;  /* 0xff80000043437808 */ /* 0x000fe40006000000 */
[----:B------:R-:W-:Y:S01]  /*ae80*/  FMNMX.FTZ R29, R39, R28, !PT ;  /* 0x0000001c271d7209 */ /* 0x000fe20007810000 */
[----:B------:R-:W-:Y:S01]  /*ae90*/  MUFU.EX2 R12, R12 ;  /* 0x0000000c000c7308 */ /* 0x000fe20000000800 */
[----:B------:R-:W-:Y:S02]  /*aea0*/  ISETP.GT.AND P4, PT, R14, 0x59, P2 ;  /* 0x000000590e00780c */ /* 0x000fe40001784270 */
[----:B------:R-:W-:Y:S01]  /*aeb0*/  FMNMX.FTZ R32, R42, R29, !PT ;  /* 0x0000001d2a207209 */ /* 0x000fe20007810000 */
[----:B------:R-:W-:-:S01]  /*aec0*/  FFMA.FTZ R29, R41, UR41, -R0 ;  /* 0x00000029291d7c23 */ /* 0x000fc20008010800 */
[----:B------:R-:W-:Y:S02]  /*aed0*/  FSEL R70, R70, -INF , !P3 ;  /* 0xff80000046467808 */ /* 0x000fe40005800000 */
[----:B-1----:R-:W-:Y:S01]  /*aee0*/  FMNMX.FTZ R33, R43, R32, !PT ;  /* 0x000000202b217209 */ /* 0x002fe20007810000 */
[----:B------:R1:W-:Y:S01]  /*aef0*/  MUFU.EX2 R28, R40 ;  /* 0x00000028001c7308 */ /* 0x0003e20000000800 */
[----:B------:R-:W-:-:S02]  /*af00*/  ISETP.GT.AND P3, PT, R14, 0x60, P2 ;  /* 0x000000600e00780c */ /* 0x000fc40001764270 */
[----:B------:R-:W-:Y:S02]  /*af10*/  FMNMX.FTZ R32, R46, R33, !PT ;  /* 0x000000212e207209 */ /* 0x000fe40007810000 */
[----:B------:R-:W-:Y:S02]  /*af20*/  ISETP.LT.OR P4, PT, R15, 0x5a, P4 ;  /* 0x0000005a0f00780c */ /* 0x000fe40002781670 */
[----:B------:R-:W-:Y:S01]  /*af30*/  FMNMX.FTZ R33, R47, R32, !PT ;  /* 0x000000202f217209 */ /* 0x000fe20007810000 */
[----:B------:R-:W-:Y:S01]  /*af40*/  MUFU.EX2 R11, R11 ;  /* 0x0000000b000b7308 */ /* 0x000fe20000000800 */
[----:B------:R-:W-:Y:S02]  /*af50*/  ISETP.LT.OR P3, PT, R15, 0x61, P3 ;  /* 0x000000610f00780c */ /* 0x000fe40001f61670 */
[----:B------:R-:W-:Y:S01]  /*af60*/  FMNMX.FTZ R36, R50, R33, !PT ;  /* 0x0000002132247209 */ /* 0x000fe20007810000 */
[----:B------:R-:W-:-:S01]  /*af70*/  FFMA.FTZ R33, R45, UR41, -R0 ;  /* 0x000000292d217c23 */ /* 0x000fc20008010800 */
[----:B------:R-:W-:-:S02]  /*af80*/  FSEL R71, R71, -INF , !P4 ;  /* 0xff80000047477808 */ /* 0x000fc40006000000 */
[----:B--2---:R-:W-:Y:S01]  /*af90*/  FMNMX.FTZ R37, R51, R36, !PT ;  /* 0x0000002433257209 */ /* 0x004fe20007810000 */
[----:B------:R2:W-:Y:S01]  /*afa0*/  MUFU.EX2 R32, R44 ;  /* 0x0000002c00207308 */ /* 0x0005e20000000800 */
[----:B------:R-:W-:Y:S02]  /*afb0*/  ISETP.GT.AND P4, PT, R14, 0x61, P2 ;  /* 0x000000610e00780c */ /* 0x000fe40001784270 */
[----:B------:R-:W-:Y:S02]  /*afc0*/  FMNMX.FTZ R36, R54, R37, !PT ;  /* 0x0000002536247209 */ /* 0x000fe40007810000 */
[----:B------:R-:W-:Y:S02]  /*afd0*/  FSEL R74, R74, -INF , !P3 ;  /* 0xff8000004a4a7808 */ /* 0x000fe40005800000 */
[----:B------:R-:W-:Y:S01]  /*afe0*/  FMNMX.FTZ R37, R55, R36, !PT ;  /* 0x0000002437257209 */ /* 0x000fe20007810000 */
[----:B------:R-:W-:Y:S01]  /*aff0*/  MUFU.EX2 R13, R13 ;  /* 0x0000000d000d7308 */ /* 0x000fe20000000800 */
[----:B------:R-:W-:-:S02]  /*b000*/  ISETP.GT.AND P3, PT, R14, 0x68, P2 ;  /* 0x000000680e00780c */ /* 0x000fc40001764270 */
[----:B-1----:R-:W-:Y:S01]  /*b010*/  FMNMX.FTZ R40, R58, R37, !PT ;  /* 0x000000253a287209 */ /* 0x002fe20007810000 */
[----:B------:R-:W-:-:S01]  /*b020*/  FFMA.FTZ R37, R49, UR41, -R0 ;  /* 0x0000002931257c23 */ /* 0x000fc20008010800 */
[----:B------:R-:W-:Y:S02]  /*b030*/  ISETP.LT.OR P4, PT, R15, 0x62, P4 ;  /* 0x000000620f00780c */ /* 0x000fe40002781670 */
[----:B------:R-:W-:Y:S01]  /*b040*/  FMNMX.FTZ R41, R59, R40, !PT ;  /* 0x000000283b297209 */ /* 0x000fe20007810000 */
[----:B------:R-:W-:Y:S01]  /*b050*/  MUFU.EX2 R36, R48 ;  /* 0x0000003000247308 */ /* 0x000fe20000000800 */
[----:B------:R-:W-:Y:S02]  /*b060*/  ISETP.LT.OR P3, PT, R15, 0x69, P3 ;  /* 0x000000690f00780c */ /* 0x000fe40001f61670 */
[----:B------:R-:W-:Y:S02]  /*b070*/  FMNMX.FTZ R40, R62, R41, !PT ;  /* 0x000000293e287209 */ /* 0x000fe40007810000 */
[----:B------:R-:W-:-:S02]  /*b080*/  FSEL R75, R75, -INF , !P4 ;  /* 0xff8000004b4b7808 */ /* 0x000fc40006000000 */
[----:B------:R-:W-:Y:S01]  /*b090*/  FMNMX.FTZ R41, R63, R40, !PT ;  /* 0x000000283f297209 */ /* 0x000fe20007810000 */
[----:B------:R-:W-:Y:S01]  /*b0a0*/  MUFU.EX2 R20, R20 ;  /* 0x0000001400147308 */ /* 0x000fe20000000800 */
[----:B------:R-:W-:Y:S02]  /*b0b0*/  ISETP.GT.AND P4, PT, R14, 0x69, P2 ;  /* 0x000000690e00780c */ /* 0x000fe40001784270 */
[----:B--2---:R-:W-:Y:S01]  /*b0c0*/  FMNMX.FTZ R44, R66, R41, !PT ;  /* 0x00000029422c7209 */ /* 0x004fe20007810000 */
[----:B------:R-:W-:-:S01]  /*b0d0*/  FFMA.FTZ R41, R53, UR41, -R0 ;  /* 0x0000002935297c23 */ /* 0x000fc20008010800 */
[----:B------:R-:W-:Y:S01]  /*b0e0*/  FSEL R78, R78, -INF , !P3 ;  /* 0xff8000004e4e7808 */ /* 0x000fe20005800000 */
[----:B------:R-:W-:-:S01]  /*b0f0*/  FFMA.FTZ R53, R69, UR41, -R0 ;  /* 0x0000002945357c23 */ /* 0x000fc20008010800 */
[----:B------:R-:W-:Y:S01]  /*b100*/  FMNMX.FTZ R45, R67, R44, !PT ;  /* 0x0000002c432d7209 */ /* 0x000fe20007810000 */
[----:B------:R1:W-:Y:S01]  /*b110*/  MUFU.EX2 R40, R52 ;  /* 0x0000003400287308 */ /* 0x0003e20000000800 */
[----:B------:R-:W-:-:S02]  /*b120*/  ISETP.GT.AND P3, PT, R14, 0x70, P2 ;  /* 0x000000700e00780c */ /* 0x000fc40001764270 */
[----:B------:R-:W-:Y:S02]  /*b130*/  FMNMX.FTZ R44, R70, R45, !PT ;  /* 0x0000002d462c7209 */ /* 0x000fe40007810000 */
[----:B------:R-:W-:Y:S02]  /*b140*/  ISETP.LT.OR P4, PT, R15, 0x6a, P4 ;  /* 0x0000006a0f00780c */ /* 0x000fe40002781670 */
[----:B------:R-:W-:Y:S01]  /*b150*/  FMNMX.FTZ R45, R71, R44, !PT ;  /* 0x0000002c472d7209 */ /* 0x000fe20007810000 */
[----:B------:R-:W-:Y:S01]  /*b160*/  MUFU.EX2 R21, R21 ;  /* 0x0000001500157308 */ /* 0x000fe20000000800 */
[----:B------:R-:W-:Y:S01]  /*b170*/  ISETP.LT.OR P3, PT, R15, 0x71, P3 ;  /* 0x000000710f00780c */ /* 0x000fe20001f61670 */
[--C-:B-1----:R-:W-:Y:S01]  /*b180*/  FFMA.FTZ R52, R68, UR41, -R0.reuse ;  /* 0x0000002944347c23 */ /* 0x102fe20008010800 */
[----:B------:R-:W-:Y:S01]  /*b190*/  FMNMX.FTZ R48, R74, R45, !PT ;  /* 0x0000002d4a307209 */ /* 0x000fe20007810000 */
[--C-:B------:R-:W-:Y:S01]  /*b1a0*/  FFMA.FTZ R45, R57, UR41, -R0.reuse ;  /* 0x00000029392d7c23 */ /* 0x100fe20008010800 */
[----:B------:R-:W-:Y:S01]  /*b1b0*/  FSEL R79, R79, -INF , !P4 ;  /* 0xff8000004f4f7808 */ /* 0x000fe20006000000 */
[--C-:B------:R-:W-:Y:S01]  /*b1c0*/  FFMA.FTZ R57, R73, UR41, -R0.reuse ;  /* 0x0000002949397c23 */ /* 0x100fe20008010800 */
[----:B------:R-:W-:Y:S01]  /*b1d0*/  FMNMX.FTZ R49, R75, R48, !PT ;  /* 0x000000304b317209 */ /* 0x000fe20007810000 */
[----:B------:R1:W-:Y:S01]  /*b1e0*/  MUFU.EX2 R44, R56 ;  /* 0x00000038002c7308 */ /* 0x0003e20000000800 */
[----:B------:R-:W-:Y:S01]  /*b1f0*/  ISETP.GT.AND P4, PT, R14, 0x71, P2 ;  /* 0x000000710e00780c */ /* 0x000fe20001784270 */
[----:B------:R-:W-:Y:S01]  /*b200*/  FFMA.FTZ R68, R84, UR41, -R0 ;  /* 0x0000002954447c23 */ /* 0x000fe20008010800 */
[----:B------:R-:W-:Y:S01]  /*b210*/  FMNMX.FTZ R48, R78, R49, !PT ;  /* 0x000000314e307209 */ /* 0x000fe20007810000 */
[----:B------:R-:W-:Y:S01]  /*b220*/  IMAD.U32 R73, RZ, RZ, UR41 ;  /* 0x00000029ff497e24 */ /* 0x000fe2000f8e00ff */
[----:B------:R-:W-:-:S02]  /*b230*/  FSEL R82, R82, -INF , !P3 ;  /* 0xff80000052527808 */ /* 0x000fc40005800000 */
[----:B------:R-:W-:Y:S01]  /*b240*/  ISETP.GT.AND P3, PT, R14, 0x78, P2 ;  /* 0x000000780e00780c */ /* 0x000fe20001764270 */
[----:B------:R-:W-:Y:S01]  /*b250*/  MUFU.EX2 R25, R25 ;  /* 0x0000001900197308 */ /* 0x000fe20000000800 */
[----:B------:R-:W-:Y:S01]  /*b260*/  ISETP.LT.OR P4, PT, R15, 0x72, P4 ;  /* 0x000000720f00780c */ /* 0x000fe20002781670 */
[--C-:B-1----:R-:W-:Y:S01]  /*b270*/  FFMA.FTZ R56, R72, UR41, -R0.reuse ;  /* 0x0000002948387c23 */ /* 0x102fe20008010800 */
[----:B------:R-:W-:Y:S02]  /*b280*/  FMNMX.FTZ R49, R79, R48, !PT ;  /* 0x000000304f317209 */ /* 0x000fe40007810000 */
[----:B------:R-:W-:Y:S01]  /*b290*/  ISETP.GT.AND P2, PT, R14, 0x79, P2 ;  /* 0x000000790e00780c */ /* 0x000fe20001744270 */
[----:B------:R-:W-:-:S01]  /*b2a0*/  FFMA.FTZ R14, R60, UR41, -R0 ;  /* 0x000000293c0e7c23 */ /* 0x000fc20008010800 */
[----:B------:R-:W-:Y:S01]  /*b2b0*/  ISETP.LT.OR P3, PT, R15, 0x79, P3 ;  /* 0x000000790f00780c */ /* 0x000fe20001f61670 */
[----:B------:R-:W-:Y:S01]  /*b2c0*/  MUFU.EX2 R29, R29 ;  /* 0x0000001d001d7308 */ /* 0x000fe20000000800 */
[----:B------:R-:W-:-:S02]  /*b2d0*/  FSEL R83, R83, -INF , !P4 ;  /* 0xff80000053537808 */ /* 0x000fc40006000000 */
[----:B------:R-:W-:Y:S02]  /*b2e0*/  FMNMX.FTZ R48, R82, R49, !PT ;  /* 0x0000003152307209 */ /* 0x000fe40007810000 */
[----:B------:R-:W-:Y:S01]  /*b2f0*/  ISETP.LT.OR P2, PT, R15, 0x7a, P2 ;  /* 0x0000007a0f00780c */ /* 0x000fe20001741670 */
[--C-:B------:R-:W-:Y:S01]  /*b300*/  FFMA.FTZ R15, R61, UR41, -R0.reuse ;  /* 0x000000293d0f7c23 */ /* 0x100fe20008010800 */
[----:B------:R-:W-:Y:S01]  /*b310*/  FSEL R86, R86, -INF , !P3 ;  /* 0xff80000056567808 */ /* 0x000fe20005800000 */
[----:B------:R-:W-:Y:S01]  /*b320*/  MUFU.EX2 R33, R33 ;  /* 0x0000002100217308 */ /* 0x000fe20000000800 */
[----:B------:R-:W-:Y:S02]  /*b330*/  FMNMX.FTZ R49, R83, R48, !PT ;  /* 0x0000003053317209 */ /* 0x000fe40007810000 */
[----:B------:R-:W-:Y:S02]  /*b340*/  FSEL R87, R87, -INF , !P2 ;  /* 0xff80000057577808 */ /* 0x000fe40005000000 */
[----:B------:R-:W-:Y:S01]  /*b350*/  FMNMX.FTZ R48, R86, R49, !PT ;  /* 0x0000003156307209 */ /* 0x000fe20007810000 */
[--C-:B------:R-:W-:Y:S01]  /*b360*/  FFMA.FTZ R49, R65, UR41, -R0.reuse ;  /* 0x0000002941317c23 */ /* 0x100fe20008010800 */
[----:B------:R-:W-:-:S01]  /*b370*/  FFMA.FTZ R65, R81, UR41, -R0 ;  /* 0x0000002951417c23 */ /* 0x000fc20008010800 */
[----:B------:R-:W-:Y:S01]  /*b380*/  MUFU.EX2 R37, R37 ;  /* 0x0000002500257308 */ /* 0x000fe20000000800 */
[----:B------:R-:W-:-:S05]  /*b390*/  FMNMX.FTZ R60, R87, R48, !PT ;  /* 0x00000030573c7209 */ /* 0x000fca0007810000 */
[----:B------:R-:W1:Y:S02]  /*b3a0*/  SHFL.BFLY PT, R61, R60, 0x2, 0x1f ;  /* 0x0c401f003c3d7f89 */ /* 0x000e6400000e0000 */
[----:B------:R2:W-:Y:S08]  /*b3b0*/  MUFU.EX2 R48, R64 ;  /* 0x0000004000307308 */ /* 0x0005f00000000800 */
[----:B------:R-:W-:Y:S01]  /*b3c0*/  MUFU.EX2 R41, R41 ;  /* 0x0000002900297308 */ /* 0x000fe20000000800 */
[----:B--2---:R-:W-:-:S07]  /*b3d0*/  FFMA.FTZ R64, R80, UR41, -R0 ;  /* 0x0000002950407c23 */ /* 0x004fce0008010800 */
[----:B------:R-:W-:Y:S01]  /*b3e0*/  MUFU.EX2 R45, R45 ;  /* 0x0000002d002d7308 */ /* 0x000fe20000000800 */
[----:B-1----:R-:W-:Y:S01]  /*b3f0*/  FMNMX.FTZ R69, R60, R61, !PT ;  /* 0x0000003d3c457209 */ /* 0x002fe20007810000 */
[--C-:B------:R-:W-:Y:S01]  /*b400*/  FFMA.FTZ R60, R76, UR41, -R0.reuse ;  /* 0x000000294c3c7c23 */ /* 0x100fe20008010800 */
[----:B------:R-:W-:-:S01]  /*b410*/  FFMA.FTZ R61, R77, UR41, -R0 ;  /* 0x000000294d3d7c23 */ /* 0x000fc20008010800 */
[----:B------:R-:W-:-:S04]  /*b420*/  FSEL R76, R2, RZ, P6 ;  /* 0x000000ff024c7208 */ /* 0x000fc80003000000 */
[----:B------:R-:W-:Y:S01]  /*b430*/  MUFU.EX2 R14, R14 ;  /* 0x0000000e000e7308 */ /* 0x000fe20000000800 */
[----:B------:R-:W1:Y:S01]  /*b440*/  SHFL.BFLY PT, R72, R69, 0x1, 0x1f ;  /* 0x0c201f0045487f89 */ /* 0x000e6200000e0000 */
[----:B------:R-:W-:-:S04]  /*b450*/  FADD.FTZ R76, -R76, R9 ;  /* 0x000000094c4c7221 */ /* 0x000fc80000010100 */
[----:B------:R-:W-:Y:S02]  /*b460*/  FMUL.FTZ R9, R76, UR41 ;  /* 0x000000294c097c20 */ /* 0x000fe40008410000 */
[----:B------:R-:W-:Y:S08]  /*b470*/  MUFU.EX2 R15, R15 ;  /* 0x0000000f000f7308 */ /* 0x000ff00000000800 */
[----:B------:R-:W2:Y:S01]  /*b480*/  MUFU.EX2 R9, R9 ;  /* 0x0000000900097308 */ /* 0x000ea20000000800 */
[----:B-1----:R-:W-:-:S07]  /*b490*/  FMNMX.FTZ R0, R69, R72, !PT ;  /* 0x0000004845007209 */ /* 0x002fce0007810000 */
[----:B------:R-:W-:Y:S01]  /*b4a0*/  MUFU.EX2 R49, R49 ;  /* 0x0000003100317308 */ /* 0x000fe20000000800 */
[C---:B------:R-:W-:Y:S01]  /*b4b0*/  FSETP.NEU.FTZ.AND P2, PT, R0.reuse, -INF , PT ;  /* 0xff8000000000780b */ /* 0x040fe20003f5d000 */
[----:B------:R-:W-:-:S06]  /*b4c0*/  FFMA.FTZ R72, R0, R73, -8 ;  /* 0xc100000000487423 */ /* 0x000fcc0000010049 */
[----:B------:R-:W-:Y:S01]  /*b4d0*/  MUFU.EX2 R52, R52 ;  /* 0x0000003400347308 */ /* 0x000fe20000000800 */
[----:B------:R-:W-:-:S05]  /*b4e0*/  FSEL R72, R72, RZ, P2 ;  /* 0x000000ff48487208 */ /* 0x000fca0001000000 */
        /* <DEDUP_REMOVED lines=13> */
[----:B------:R-:W-:Y:S01]  /*b5c0*/  FSEL R51, R0, RZ, P2 ;  /* 0x000000ff00337208 */ /* 0x000fe20001000000 */
[--C-:B------:R-:W-:Y:S01]  /*b5d0*/  FFMA.FTZ R73, R54, UR41, -R72.reuse ;  /* 0x0000002936497c23 */ /* 0x100fe20008010848 */
[----:B------:R-:W-:-:S01]  /*b5e0*/  FFMA.FTZ R19, R19, UR41, -R72 ;  /* 0x0000002913137c23 */ /* 0x000fc20008010848 */
[----:B------:R-:W-:Y:S02]  /*b5f0*/  MUFU.EX2 R76, R76 ;  /* 0x0000004c004c7308 */ /* 0x000fe40000000800 */
[----:B------:R-:W-:-:S04]  /*b600*/  FADD.FTZ R51, -R51, R8 ;  /* 0x0000000833337221 */ /* 0x000fc80000010100 */
[----:B------:R-:W-:Y:S01]  /*b610*/  FMUL.FTZ R54, R51, UR41 ;  /* 0x0000002933367c20 */ /* 0x000fe20008410000 */
[----:B------:R-:W-:-:S01]  /*b620*/  FFMA.FTZ R51, R55, UR41, -R72 ;  /* 0x0000002937337c23 */ /* 0x000fc20008010848 */
[----:B------:R-:W-:Y:S01]  /*b630*/  MUFU.EX2 R19, R19 ;  /* 0x0000001300137308 */ /* 0x000fe20000000800 */
[----:B------:R-:W-:-:S01]  /*b640*/  FFMA.FTZ R55, R58, UR41, -R72 ;  /* 0x000000293a377c23 */ /* 0x000fc20008010848 */
[--C-:B------:R-:W-:Y:S01]  /*b650*/  FFMA.FTZ R58, R59, UR41, -R72.reuse ;  /* 0x000000293b3a7c23 */ /* 0x100fe20008010848 */
[----:B------:R-:W-:-:S01]  /*b660*/  FFMA.FTZ R59, R62, UR41, -R72 ;  /* 0x000000293e3b7c23 */ /* 0x000fc20008010848 */
[----:B--2---:R-:W-:-:S04]  /*b670*/  FFMA.FTZ R62, R9, R5, R12 ;  /* 0x00000005093e7223 */ /* 0x004fc8000001000c */
[----:B------:R-:W1:Y:S08]  /*b680*/  MUFU.EX2 R54, R54 ;  /* 0x0000003600367308 */ /* 0x000e700000000800 */
[----:B------:R-:W2:Y:S08]  /*b690*/  MUFU.EX2 R27, R27 ;  /* 0x0000001b001b7308 */ /* 0x000eb00000000800 */
[----:B------:R-:W3:Y:S01]  /*b6a0*/  MUFU.EX2 R30, R30 ;  /* 0x0000001e001e7308 */ /* 0x000ee20000000800 */
[----:B-1----:R-:W-:-:S01]  /*b6b0*/  FFMA.FTZ R5, R54, R4, R19 ;  /* 0x0000000436057223 */ /* 0x002fc20000010013 */
[----:B------:R-:W-:Y:S01]  /*b6c0*/  FADD.FTZ R4, R11, R62 ;  /* 0x0000003e0b047221 */ /* 0x000fe20000010000 */
[----:B------:R-:W-:-:S02]  /*b6d0*/  FFMA.FTZ R62, R63, UR41, -R72 ;  /* 0x000000293f3e7c23 */ /* 0x000fc40008010848 */
[----:B------:R-:W-:Y:S01]  /*b6e0*/  FADD.FTZ R80, R76, R5 ;  /* 0x000000054c507221 */ /* 0x000fe20000010000 */
[----:B------:R-:W-:-:S02]  /*b6f0*/  FADD.FTZ R5, R13, R4 ;  /* 0x000000040d057221 */ /* 0x000fc40000010000 */
[----:B------:R-:W1:Y:S01]  /*b700*/  MUFU.EX2 R31, R31 ;  /* 0x0000001f001f7308 */ /* 0x000e620000000800 */
[----:B--2---:R-:W-:-:S01]  /*b710*/  FADD.FTZ R63, R27, R80 ;  /* 0x000000501b3f7221 */ /* 0x004fc20000010000 */
[----:B------:R-:W-:-:S04]  /*b720*/  FADD.FTZ R4, R20, R5 ;  /* 0x0000000514047221 */ /* 0x000fc80000010000 */
[----:B------:R-:W-:Y:S02]  /*b730*/  FADD.FTZ R5, R21, R4 ;  /* 0x0000000415057221 */ /* 0x000fe40000010000 */
[----:B------:R-:W2:Y:S01]  /*b740*/  MUFU.EX2 R34, R34 ;  /* 0x0000002200227308 */ /* 0x000ea20000000800 */
[----:B---3--:R-:W-:-:S01]  /*b750*/  FADD.FTZ R80, R30, R63 ;  /* 0x0000003f1e507221 */ /* 0x008fc20000010000 */
[----:B------:R-:W-:Y:S01]  /*b760*/  FADD.FTZ R4, R24, R5 ;  /* 0x0000000518047221 */ /* 0x000fe20000010000 */
[----:B------:R-:W-:-:S01]  /*b770*/  FFMA.FTZ R63, R66, UR41, -R72 ;  /* 0x00000029423f7c23 */ /* 0x000fc20008010848 */
[----:B------:R-:W-:Y:S02]  /*b780*/  FFMA.FTZ R66, R67, UR41, -R72 ;  /* 0x0000002943427c23 */ /* 0x000fe40008010848 */
[----:B------:R-:W-:-:S02]  /*b790*/  FADD.FTZ R5, R25, R4 ;  /* 0x0000000419057221 */ /* 0x000fc40000010000 */
[----:B------:R-:W3:Y:S02]  /*b7a0*/  MUFU.EX2 R35, R35 ;  /* 0x0000002300237308 */ /* 0x000ee40000000800 */
[----:B------:R-:W-:-:S06]  /*b7b0*/  FADD.FTZ R5, R26, R5 ;  /* 0x000000051a057221 */ /* 0x000fcc0000010000 */
[----:B------:R-:W4:Y:S08]  /*b7c0*/  MUFU.EX2 R38, R38 ;  /* 0x0000002600267308 */ /* 0x000f300000000800 */
[----:B------:R-:W5:Y:S08]  /*b7d0*/  MUFU.EX2 R39, R39 ;  /* 0x0000002700277308 */ /* 0x000f700000000800 */
[----:B------:R1:W-:Y:S08]  /*b7e0*/  MUFU.EX2 R8, R73 ;  /* 0x0000004900087308 */ /* 0x0003f00000000800 */
[----:B------:R-:W5:Y:S01]  /*b7f0*/  MUFU.EX2 R42, R42 ;  /* 0x0000002a002a7308 */ /* 0x000f620000000800 */
[----:B-1----:R-:W-:-:S04]  /*b800*/  FADD.FTZ R73, R31, R80 ;  /* 0x000000501f497221 */ /* 0x002fc80000010000 */
[----:B--2---:R-:W-:-:S03]  /*b810*/  FADD.FTZ R80, R34, R73 ;  /* 0x0000004922507221 */ /* 0x004fc60000010000 */
[----:B------:R-:W1:Y:S01]  /*b820*/  MUFU.EX2 R43, R43 ;  /* 0x0000002b002b7308 */ /* 0x000e620000000800 */
[----:B---3--:R-:W-:-:S04]  /*b830*/  FADD.FTZ R67, R35, R80 ;  /* 0x0000005023437221 */ /* 0x008fc80000010000 */
[----:B----4-:R-:W-:Y:S01]  /*b840*/  FADD.FTZ R4, R38, R67 ;  /* 0x0000004326047221 */ /* 0x010fe20000010000 */
[----:B------:R-:W-:-:S01]  /*b850*/  FFMA.FTZ R67, R70, UR41, -R72 ;  /* 0x0000002946437c23 */ /* 0x000fc20008010848 */
[----:B------:R-:W-:Y:S01]  /*b860*/  FADD.FTZ R70, R28, R5 ;  /* 0x000000051c467221 */ /* 0x000fe20000010000 */
[----:B------:R-:W2:Y:S01]  /*b870*/  MUFU.EX2 R46, R46 ;  /* 0x0000002e002e7308 */ /* 0x000ea20000000800 */
[----:B-----5:R-:W-:-:S02]  /*b880*/  FADD.FTZ R5, R39, R4 ;  /* 0x0000000427057221 */ /* 0x020fc40000010000 */
[----:B------:R-:W-:Y:S01]  /*b890*/  FADD.FTZ R73, R29, R70 ;  /* 0x000000461d497221 */ /* 0x000fe20000010000 */
[----:B------:R-:W-:-:S01]  /*b8a0*/  FFMA.FTZ R70, R71, UR41, -R72 ;  /* 0x0000002947467c23 */ /* 0x000fc20008010848 */
[----:B------:R-:W-:Y:S01]  /*b8b0*/  FADD.FTZ R4, R42, R5 ;  /* 0x000000052a047221 */ /* 0x000fe20000010000 */
[----:B------:R-:W-:-:S01]  /*b8c0*/  FFMA.FTZ R71, R74, UR41, -R72 ;  /* 0x000000294a477c23 */ /* 0x000fc20008010848 */
[----:B------:R-:W-:Y:S01]  /*b8d0*/  FADD.FTZ R80, R32, R73 ;  /* 0x0000004920507221 */ /* 0x000fe20000010000 */
[----:B------:R-:W3:Y:S01]  /*b8e0*/  MUFU.EX2 R47, R47 ;  /* 0x0000002f002f7308 */ /* 0x000ee20000000800 */
[----:B-1----:R-:W-:-:S02]  /*b8f0*/  FADD.FTZ R5, R43, R4 ;  /* 0x000000042b057221 */ /* 0x002fc40000010000 */
[----:B------:R-:W-:-:S04]  /*b900*/  FADD.FTZ R73, R33, R80 ;  /* 0x0000005021497221 */ /* 0x000fc80000010000 */
[----:B------:R-:W-:Y:S01]  /*b910*/  FADD.FTZ R74, R36, R73 ;  /* 0x00000049244a7221 */ /* 0x000fe20000010000 */
[----:B------:R-:W1:Y:S01]  /*b920*/  MUFU.EX2 R50, R50 ;  /* 0x0000003200327308 */ /* 0x000e620000000800 */
[----:B--2---:R-:W-:-:S02]  /*b930*/  FADD.FTZ R4, R46, R5 ;  /* 0x000000052e047221 */ /* 0x004fc40000010000 */
[----:B------:R-:W-:Y:S01]  /*b940*/  FADD.FTZ R73, R37, R74 ;  /* 0x0000004a25497221 */ /* 0x000fe20000010000 */
[----:B------:R-:W-:-:S04]  /*b950*/  FFMA.FTZ R74, R75, UR41, -R72 ;  /* 0x000000294b4a7c23 */ /* 0x000fc80008010848 */
[----:B------:R-:W2:Y:S01]  /*b960*/  MUFU.EX2 R51, R51 ;  /* 0x0000003300337308 */ /* 0x000ea20000000800 */
[----:B---3--:R-:W-:-:S01]  /*b970*/  FADD.FTZ R5, R47, R4 ;  /* 0x000000042f057221 */ /* 0x008fc20000010000 */
[----:B------:R-:W-:Y:S01]  /*b980*/  FADD.FTZ R4, R40, R73 ;  /* 0x0000004928047221 */ /* 0x000fe20000010000 */
[----:B------:R-:W-:-:S01]  /*b990*/  FFMA.FTZ R73, R78, UR41, -R72 ;  /* 0x000000294e497c23 */ /* 0x000fc20008010848 */
[----:B------:R-:W-:-:S04]  /*b9a0*/  FFMA.FTZ R78, R79, UR41, -R72 ;  /* 0x000000294f4e7c23 */ /* 0x000fc80008010848 */
[----:B------:R-:W3:Y:S01]  /*b9b0*/  MUFU.EX2 R55, R55 ;  /* 0x0000003700377308 */ /* 0x000ee20000000800 */
[----:B-1----:R-:W-:-:S04]  /*b9c0*/  FADD.FTZ R5, R50, R5 ;  /* 0x0000000532057221 */ /* 0x002fc80000010000 */
        /* <DEDUP_REMOVED lines=9> */
[----:B------:R-:W-:-:S03]  /*ba60*/  FFMA.FTZ R75, R82, UR41, -R72 ;  /* 0x00000029524b7c23 */ /* 0x000fc60008010848 */
[----:B------:R-:W-:Y:S02]  /*ba70*/  FADD.FTZ R77, R15, R80 ;  /* 0x000000500f4d7221 */ /* 0x000fe40000010000 */
[----:B------:R-:W3:Y:S01]  /*ba80*/  MUFU.EX2 R62, R62 ;  /* 0x0000003e003e7308 */ /* 0x000ee20000000800 */
[----:B-1----:R-:W-:-:S01]  /*ba90*/  FADD.FTZ R4, R58, R5 ;  /* 0x000000053a047221 */ /* 0x002fc20000010000 */
[----:B------:R-:W-:-:S04]  /*baa0*/  FADD.FTZ R80, R48, R77 ;  /* 0x0000004d30507221 */ /* 0x000fc80000010000 */
[----:B------:R-:W-:Y:S01]  /*bab0*/  FADD.FTZ R77, R49, R80 ;  /* 0x00000050314d7221 */ /* 0x000fe20000010000 */
[----:B------:R-:W-:-:S01]  /*bac0*/  FFMA.FTZ R80, R83, UR41, -R72 ;  /* 0x0000002953507c23 */ /* 0x000fc20008010848 */
[----:B------:R-:W1:Y:S01]  /*bad0*/  MUFU.EX2 R63, R63 ;  /* 0x0000003f003f7308 */ /* 0x000e620000000800 */
[----:B--2---:R-:W-:-:S01]  /*bae0*/  FADD.FTZ R5, R59, R4 ;  /* 0x000000043b057221 */ /* 0x004fc20000010000 */
[----:B------:R-:W-:Y:S01]  /*baf0*/  FADD.FTZ R82, R52, R77 ;  /* 0x0000004d34527221 */ /* 0x000fe20000010000 */
[----:B------:R-:W-:-:S01]  /*bb00*/  FFMA.FTZ R77, R86, UR41, -R72 ;  /* 0x00000029564d7c23 */ /* 0x000fc20008010848 */
[----:B------:R-:W-:-:S04]  /*bb10*/  FFMA.FTZ R72, R87, UR41, -R72 ;  /* 0x0000002957487c23 */ /* 0x000fc80008010848 */
        /* <DEDUP_REMOVED lines=42> */
[----:B------:R-:W-:Y:S06]  /*bdc0*/  @!P0 BRA `(.L_x_716) ;  /* 0x0000000000048947 */ /* 0x000fec0003800000 */
[----:B------:R-:W-:Y:S01]  /*bdd0*/  BPT.TRAP 0x1 ;  /* 0x000000040000795c */ /* 0x000fe20000300000 */
.L_x_716:
        /* <DEDUP_REMOVED lines=90> */
.L_x_699:
[----:B------:R-:W-:Y:S06]  /*c380*/  BAR.ARV 0x8, 0x1a0 ;  /* 0x0206800000007b1d */ /* 0x000fec0000002000 */
[----:B------:R-:W-:Y:S05]  /*c390*/  @!P0 BRA `(.L_x_718) ;  /* 0x0000000000048947 */ /* 0x000fea0003800000 */
[----:B------:R-:W-:Y:S01]  /*c3a0*/  BPT.TRAP 0x1 ;  /* 0x000000040000795c */ /* 0x000fe20000300000 */
.L_x_718:
[----:B------:R-:W-:Y:S01]  /*c3b0*/  ULEA UR14, UR36, UR47, 0x3 ;  /* 0x0000002f240e7291 */ /* 0x000fe2000f8e183f */
[----:B------:R-:W-:-:S05]  /*c3c0*/  IMAD.U32 R3, RZ, RZ, UR37 ;  /* 0x00000025ff037e24 */ /* 0x000fca000f8e00ff */
[----:B------:R-:W-:-:S04]  /*c3d0*/  SHF.L.U32 R3, R3, 0x1f, RZ ;  /* 0x0000001f03037819 */ /* 0x000fc800000006ff */
[----:B------:R1:W2:Y:S01]  /*c3e0*/  SYNCS.PHASECHK.TRANS64.TRYWAIT P1, [UR14+0x19c50], R3 ;  /* 0x019c5003ff0075a7 */ /* 0x0002a2000802014e */
[----:B------:R-:W-:Y:S05]  /*c3f0*/  @!P0 BRA `(.L_x_719) ;  /* 0x0000000000048947 */ /* 0x000fea0003800000 */
[----:B------:R-:W-:Y:S01]  /*c400*/  BPT.TRAP 0x1 ;  /* 0x000000040000795c */ /* 0x000fe20000300000 */
.L_x_719:
[----:B--2---:R-:W-:Y:S05]  /*c410*/  @P1 BRA `(.L_x_720) ;  /* 0x0000000000081947 */ /* 0x004fea0003800000 */
[----:B------:R-:W2:Y:S02]  /*c420*/  SYNCS.PHASECHK.TRANS64.TRYWAIT P1, [UR14+0x19c50], R3 ;  /* 0x019c5003ff0075a7 */ /* 0x000ea4000802014e */
[----:B--2---:R-:W-:Y:S05]  /*c430*/  @!P1 BRA `(.L_x_721) ;  /* 0x0000005400809947 */ /* 0x004fea0003800000 */
.L_x_720:
        /* <DEDUP_REMOVED lines=11> */
[----:B------:R-:W-:Y:S01]  /*c4f0*/  @UP0 ULDC.64 UR10, c[0x0][0x9c8] ;  /* 0x00027200000a0ab9 */ /* 0x000fe20000000a00 */
[----:B------:R-:W-:Y:S02]  /*c500*/  @UP0 USHF.R.S32.HI UR7, URZ, 0x1f, UR45 ;  /* 0x0000001f3f070899 */ /* 0x000fe4000801142d */
[----:B------:R-:W-:Y:S02]  /*c510*/  @UP0 UIMAD UR6, UR6, UR10, URZ ;  /* 0x0000000a060602a4 */ /* 0x000fe4000f8e023f */
[----:B------:R-:W-:Y:S01]  /*c520*/  @UP0 UIMAD.WIDE.U32 UR8, UR44, UR10, URZ ;  /* 0x0000000a2c0802a5 */ /* 0x000fe2000f8e003f */
[----:B------:R-:W-:Y:S01]  /*c530*/  @UP0 ULDC.64 UR12, c[0x0][0x9d0] ;  /* 0x00027400000c0ab9 */ /* 0x000fe20000000a00 */
[----:B------:R-:W-:Y:S02]  /*c540*/  @UP0 UIMAD UR10, UR44, UR11, UR6 ;  /* 0x0000000b2c0a02a4 */ /* 0x000fe4000f8e0206 */
[----:B------:R-:W-:-:S02]  /*c550*/  UIMAD UR6, UR36, 0x300, UR47 ;  /* 0x00000300240678a4 */ /* 0x000fc4000f8e022f */
[----:B------:R-:W-:Y:S02]  /*c560*/  @UP0 UIMAD UR7, UR7, UR12, URZ ;  /* 0x0000000c070702a4 */ /* 0x000fe4000f8e023f */
[----:B------:R-:W-:Y:S02]  /*c570*/  @UP0 UIADD3 UR9, UR9, UR10, URZ ;  /* 0x0000000a09090290 */ /* 0x000fe4000fffe03f */
[----:B------:R-:W-:Y:S02]  /*c580*/  @UP0 UIMAD UR10, UR45, UR13, UR7 ;  /* 0x0000000d2d0a02a4 */ /* 0x000fe4000f8e0207 */
[----:B------:R-:W-:Y:S01]  /*c590*/  @UP0 UIMAD.WIDE.U32 UR8, UR45, UR12, UR8 ;  /* 0x0000000c2d0802a5 */ /* 0x000fe2000f8e0008 */
[----:B------:R-:W-:Y:S02]  /*c5a0*/  UMOV UR7, 0x40000040 ;  /* 0x4000004000077882 */ /* 0x000fe40000000000 */
[----:B------:R-:W-:Y:S01]  /*c5b0*/  QGMMA.64x96x32.F32.E4M3.E4M3 R88, R148, gdesc[UR4], R88, gsb0 ;  /* 0x0160000494587df3 */ /* 0x000fe20008000858 */
[----:B------:R-:W-:-:S02]  /*c5c0*/  @UP0 UIADD3 UR7, UR9, UR10, URZ ;  /* 0x0000000a09070290 */ /* 0x000fc4000fffe03f */
[----:B------:R-:W-:-:S04]  /*c5d0*/  @UP0 ULEA UR4, UP1, UR8, UR4, 0x2 ;  /* 0x0000000408040291 */ /* 0x000fc8000f82103f */
[----:B------:R-:W-:Y:S02]  /*c5e0*/  @UP0 ULEA.HI.X UR5, UR8, UR5, UR7, 0x2, UP1 ;  /* 0x0000000508050291 */ /* 0x000fe400088f1407 */
[----:B--2---:R-:W-:-:S04]  /*c5f0*/  IMAD.U32 R6, RZ, RZ, UR4 ;  /* 0x00000004ff067e24 */ /* 0x004fc8000f8e00ff */
[----:B------:R-:W-:-:S05]  /*c600*/  IMAD.U32 R7, RZ, RZ, UR5 ;  /* 0x00000005ff077e24 */ /* 0x000fca000f8e00ff */
[----:B------:R2:W3:Y:S01]  /*c610*/  @P1 LDG.E R8, desc[UR48][R6.64] ;  /* 0x0000003006081981 */ /* 0x0004e2000c1e1900 */
[----:B------:R-:W-:Y:S01]  /*c620*/  UIADD3 UR4, UR6, 0x2, URZ ;  /* 0x0000000206047890 */ /* 0x000fe2000fffe03f */
[----:B------:R-:W-:-:S06]  /*c630*/  UMOV UR11, 0x40000040 ;  /* 0x40000040000b7882 */ /* 0x000fcc0000000000 */
[----:B------:R-:W-:Y:S01]  /*c640*/  UMOV UR10, UR4 ;  /* 0x00000004000a7c82 */ /* 0x000fe20008000000 */
[----:B------:R-:W-:Y:S02]  /*c650*/  WARPGROUP.DEPBAR.LE gsb0, 0x0 ;  /* 0x00008000000079c5 */ /* 0x000fe40000010000 */
[----:B------:R-:W-:-:S06]  /*c660*/  WARPGROUP.ARRIVE ;  /* 0x00000000000079c5 */ /* 0x000fcc0000000000 */
[----:B------:R-:W-:Y:S01]  /*c670*/  QGMMA.64x96x32.F32.E4M3.E4M3 R88, R144, gdesc[UR8], R88, gsb0 ;  /* 0x0160000890587df3 */ /* 0x000fe20008000858 */
[----:B------:R-:W-:Y:S01]  /*c680*/  UIADD3 UR4, UR6, 0x4, URZ ;  /* 0x0000000406047890 */ /* 0x000fe2000fffe03f */
[----:B------:R-:W-:-:S06]  /*c690*/  UMOV UR11, 0x40000040 ;  /* 0x40000040000b7882 */ /* 0x000fcc0000000000 */
[----:B------:R-:W-:Y:S01]  /*c6a0*/  UMOV UR10, UR4 ;  /* 0x00000004000a7c82 */ /* 0x000fe20008000000 */
[----:B------:R-:W4:Y:S01]  /*c6b0*/  SHFL.BFLY PT, R10, R5, 0x2, 0x1f ;  /* 0x0c401f00050a7f89 */ /* 0x000f2200000e0000 */
[----:B------:R-:W-:-:S03]  /*c6c0*/  UIADD3 UR6, UR6, 0x6, URZ ;  /* 0x0000000606067890 */ /* 0x000fc6000fffe03f */
[----:B------:R-:W5:Y:S01]  /*c6d0*/  SHFL.BFLY PT, R9, R4, 0x2, 0x1f ;  /* 0x0c401f0004097f89 */ /* 0x000f6200000e0000 */
[----:B------:R-:W-:Y:S01]  /*c6e0*/  UMOV UR7, 0x40000040 ;  /* 0x4000004000077882 */ /* 0x000fe20000000000 */
[----:B------:R-:W-:Y:S02]  /*c6f0*/  WARPGROUP.DEPBAR.LE gsb0, 0x0 ;  /* 0x00008000000079c5 */ /* 0x000fe40000010000 */
[----:B------:R-:W-:-:S06]  /*c700*/  WARPGROUP.ARRIVE ;  /* 0x00000000000079c5 */ /* 0x000fcc0000000000 */
[----:B------:R-:W-:Y:S01]  /*c710*/  QGMMA.64x96x32.F32.E4M3.E4M3 R88, R140, gdesc[UR8], R88, gsb0 ;  /* 0x016000088c587df3 */ /* 0x000fe20008000858 */
[----:B----4-:R-:W-:-:S01]  /*c720*/  FADD.FTZ R10, R10, R5 ;  /* 0x000000050a0a7221 */ /* 0x010fc20000010000 */
[----:B-----5:R-:W-:-:S04]  /*c730*/  FADD.FTZ R9, R9, R4 ;  /* 0x0000000409097221 */ /* 0x020fc80000010000 */
[----:B-1----:R-:W1:Y:S04]  /*c740*/  SHFL.BFLY PT, R3, R10, 0x1, 0x1f ;  /* 0x0c201f000a037f89 */ /* 0x002e6800000e0000 */
[----:B--2---:R-:W2:Y:S01]  /*c750*/  SHFL.BFLY PT, R6, R9, 0x1, 0x1f ;  /* 0x0c201f0009067f89 */ /* 0x004ea200000e0000 */
[----:B------:R-:W-:Y:S02]  /*c760*/  IMAD.MOV.U32 R5, RZ, RZ, RZ ;  /* 0x000000ffff057224 */ /* 0x000fe400078e00ff */
[----:B-1----:R-:W-:Y:S01]  /*c770*/  FADD.FTZ R7, R10, R3 ;  /* 0x000000030a077221 */ /* 0x002fe20000010000 */
[----:B--2---:R-:W-:-:S04]  /*c780*/  FADD.FTZ R12, R9, R6 ;  /* 0x00000006090c7221 */ /* 0x004fc80000010000 */
[C---:B------:R-:W-:Y:S01]  /*c790*/  FSETP.NE.FTZ.AND P1, PT, R7.reuse, RZ, PT ;  /* 0x000000ff0700720b */ /* 0x040fe20003f35000 */
[----:B------:R-:W-:Y:S01]  /*c7a0*/  FMUL.FTZ R11, R7, 0.00390625 ;  /* 0x3b800000070b7820 */ /* 0x000fe20000410000 */
[----:B------:R-:W-:-:S04]  /*c7b0*/  FMUL.FTZ R10, R12, 0.00390625 ;  /* 0x3b8000000c0a7820 */ /* 0x000fc80000410000 */
[----:B------:R-:W-:Y:S02]  /*c7c0*/  FSETP.NE.FTZ.AND P2, PT, R11, RZ, PT ;  /* 0x000000ff0b00720b */ /* 0x000fe40003f55000 */
[----:B------:R-:W-:-:S05]  /*c7d0*/  FSETP.NE.FTZ.AND P3, PT, R10, RZ, PT ;  /* 0x000000ff0a00720b */ /* 0x000fca0003f75000 */
[----:B------:R-:W-:Y:S01]  /*c7e0*/  @P1 MUFU.RCP R5, R7 ;  /* 0x0000000700051308 */ /* 0x000fe20000001000 */
[----:B------:R-:W-:Y:S02]  /*c7f0*/  WARPGROUP.DEPBAR.LE gsb0, 0x0 ;  /* 0x00008000000079c5 */ /* 0x000fe40000010000 */
[----:B------:R-:W-:-:S06]  /*c800*/  WARPGROUP.ARRIVE ;  /* 0x00000000000079c5 */ /* 0x000fcc0000000000 */
[----:B------:R-:W-:Y:S01]  /*c810*/  QGMMA.64x96x32.F32.E4M3.E4M3 R88, R136, gdesc[UR4], R88, gsb0 ;  /* 0x0160000488587df3 */ /* 0x000fe20008000858 */
[----:B------:R-:W-:Y:S01]  /*c820*/  FSETP.NE.FTZ.AND P1, PT, R12, RZ, PT ;  /* 0x000000ff0c00720b */ /* 0x000fe20003f35000 */
[----:B------:R-:W-:Y:S01]  /*c830*/  IMAD.MOV.U32 R9, RZ, RZ, RZ ;  /* 0x000000ffff097224 */ /* 0x000fe200078e00ff */
[----:B------:R-:W1:Y:S08]  /*c840*/  @P3 MUFU.LG2 R10, R10 ;  /* 0x0000000a000a3308 */ /* 0x000e700000000c00 */
[----:B------:R1:W2:Y:S08]  /*c850*/  @P2 MUFU.LG2 R6, R11 ;  /* 0x0000000b00062308 */ /* 0x0002b00000000c00 */
[----:B------:R-:W4:Y:S01]  /*c860*/  @P1 MUFU.RCP R9, R12 ;  /* 0x0000000c00091308 */ /* 0x000f220000001000 */
        /* <DEDUP_REMOVED lines=10> */
[-C--:B---3--:R-:W-:Y:S01]  /*c910*/  FMUL.FTZ R5, R5, R8.reuse ;  /* 0x0000000805057220 */ /* 0x088fe20000410000 */
[----:B----4-:R-:W-:Y:S01]  /*c920*/  FMUL.FTZ R0, R9, R8 ;  /* 0x0000000809007220 */ /* 0x010fe20000410000 */
[----:B------:R-:W-:-:S02]  /*c930*/  WARPGROUP.DEPBAR.LE gsb0, 0x0 ;  /* 0x00008000000079c5 */ /* 0x000fc40000010000 */
[----:B------:R-:W-:Y:S05]  /*c940*/  @!P0 BRA `(.L_x_722) ;  /* 0x0000000000048947 */ /* 0x000fea0003800000 */
[----:B------:R-:W-:Y:S01]  /*c950*/  BPT.TRAP 0x1 ;  /* 0x000000040000795c */ /* 0x000fe20000300000 */
.L_x_722:
[----:B------:R-:W-:Y:S01]  /*c960*/  UIADD3 UR4, UR14, 0x19c60, URZ ;  /* 0x00019c600e047890 */ /* 0x000fe2000fffe03f */
[-C--:B------:R-:W-:Y:S01]  /*c970*/  FMUL.FTZ R35, R88, R5.reuse ;  /* 0x0000000558237220 */ /* 0x080fe20000410000 */
[----:B------:R-:W-:Y:S01]  /*c980*/  UIADD3 UR36, UR36, 0x1, URZ ;  /* 0x0000000124247890 */ /* 0x000fe2000fffe03f */
[-C--:B------:R-:W-:Y:S01]  /*c990*/  FMUL.FTZ R34, R89, R5.reuse ;  /* 0x0000000559227220 */ /* 0x080fe20000410000 */
[----:B------:R-:W-:Y:S01]  /*c9a0*/  UPRMT UR4, UR50, 0x654, UR4 ;  /* 0x0000065432047896 */ /* 0x000fe20008000004 */
[-C--:B------:R-:W-:Y:S01]  /*c9b0*/  FMUL.FTZ R92, R92, R5.reuse ;  /* 0x000000055c5c7220 */ /* 0x080fe20000410000 */
[----:B------:R-:W-:Y:S01]  /*c9c0*/  UISETP.NE.AND UP0, UPT, UR36, 0x2, UPT ;  /* 0x000000022400788c */ /* 0x000fe2000bf05270 */
[-C--:B------:R-:W-:Y:S01]  /*c9d0*/  FMUL.FTZ R93, R93, R5.reuse ;  /* 0x000000055d5d7220 */ /* 0x080fe20000410000 */
[-C--:B------:R-:W-:Y:S01]  /*c9e0*/  FMUL.FTZ R31, R96, R5.reuse ;  /* 0x00000005601f7220 */ /* 0x080fe20000410000 */
[-C--:B------:R-:W-:Y:S01]  /*c9f0*/  FMUL.FTZ R30, R97, R5.reuse ;  /* 0x00000005611e7220 */ /* 0x080fe20000410000 */
[-C--:B------:R-:W-:Y:S01]  /*ca00*/  FMUL.FTZ R100, R100, R5.reuse ;  /* 0x0000000564647220 */ /* 0x080fe20000410000 */
[-C--:B------:R-:W-:Y:S01]  /*ca10*/  FMUL.FTZ R101, R101, R5.reuse ;  /* 0x0000000565657220 */ /* 0x080fe20000410000 */
[-C--:B------:R-:W-:Y:S01]  /*ca20*/  FMUL.FTZ R27, R104, R5.reuse ;  /* 0x00000005681b7220 */ /* 0x080fe20000410000 */
[----:B------:R-:W-:Y:S01]  /*ca30*/  SYNCS.ARRIVE.TRANS64.RED.A1T0 RZ, [UR4], RZ ;  /* 0x000000ffffff79a7 */ /* 0x000fe20008100404 */
        /* <DEDUP_REMOVED lines=43> */
[----:B------:R-:W-:-:S12]  /*ccf0*/  ULOP3.LUT UR37, UR37, UR4, URZ, 0x3c, !UPT ;  /* 0x0000000425257292 */ /* 0x000fd8000f8e3c3f */
.L_x_648:
[----:B------:R-:W1:Y:S08]  /*cd00*/  S2UR UR50, SR_CgaCtaId ;  /* 0x00000000003279c3 */ /* 0x000e700000008800 */
[----:B------:R-:W-:Y:S06]  /*cd10*/  BAR.SYNC.DEFER_BLOCKING 0x5, 0x200 ;  /* 0x0148000000007b1d */ /* 0x000fec0000010000 */
[----:B------:R-:W-:-:S02]  /*cd20*/  UMOV UR47, 0x400 ;  /* 0x00000400002f7882 */ /* 0x000fc40000000000 */
[----:B-1----:R-:W-:-:S09]  /*cd30*/  ULEA UR47, UR50, UR47, 0x18 ;  /* 0x0000002f322f7291 */ /* 0x002fd2000f8ec03f */
[----:B------:R-:W1:Y:S02]  /*cd40*/  LDS R0, [UR47+0x19cd0] ;  /* 0x019cd02fff007984 */ /* 0x000e640008000800 */
[----:B-1----:R-:W-:Y:S01]  /*cd50*/  R2UR UR4, R0 ;  /* 0x00000000000472ca */ /* 0x002fe200000e0000 */
[----:B------:R-:W-:Y:S06]  /*cd60*/  BAR.ARV 0x4, 0x200 ;  /* 0x0108000000007b1d */ /* 0x000fec0000002000 */
[----:B------:R-:W-:Y:S08]  /*cd70*/  @P0 BRA `(.L_x_723) ;  /* 0x0000000c006c0947 */ /* 0x000ff00003800000 */
[----:B------:R-:W1:Y:S01]  /*cd80*/  S2R R17, SR_TID.X ;  /* 0x0000000000117919 */ /* 0x000e620000002100 */
[----:B------:R-:W-:Y:S01]  /*cd90*/  ULDC.64 UR6, c[0x4][0x38] ;  /* 0x01000e0000067ab9 */ /* 0x000fe20000000a00 */
[----:B------:R-:W-:Y:S01]  /*cda0*/  F2FP.BF16.F32.PACK_AB R9, R132, R9 ;  /* 0x000000098409723e */ /* 0x000fe200000010ff */
[----:B------:R-:W-:Y:S01]  /*cdb0*/  ULDC UR10, c[0x0][0xa88] ;  /* 0x0002a200000a7ab9 */ /* 0x000fe20000000800 */
[----:B-1----:R-:W-:-:S05]  /*cdc0*/  IMAD.SHL.U32 R0, R17, 0x4, RZ ;  /* 0x0000000411007824 */ /* 0x002fca00078e00ff */
[----:B------:R-:W-:-:S04]  /*cdd0*/  LOP3.LUT R0, R0, 0xc, RZ, 0xc0, !PT ;  /* 0x0000000c00007812 */ /* 0x000fc800078ec0ff */
[----:B------:R-:W-:-:S05]  /*cde0*/  IADD3 R6, P0, R0, UR6, RZ ;  /* 0x0000000600067c10 */ /* 0x000fca000ff1e0ff */
[----:B------:R-:W-:Y:S01]  /*cdf0*/  IMAD.X R7, RZ, RZ, UR7, P0 ;  /* 0x00000007ff077e24 */ /* 0x000fe200080e06ff */
[----:B------:R-:W-:Y:S02]  /*ce00*/  F2FP.BF16.F32.PACK_AB R8, R133, R8 ;  /* 0x000000088508723e */ /* 0x000fe400000010ff */
[----:B------:R-:W-:Y:S02]  /*ce10*/  F2FP.BF16.F32.PACK_AB R15, R118, R15 ;  /* 0x0000000f760f723e */ /* 0x000fe400000010ff */
[----:B------:R-:W-:Y:S01]  /*ce20*/  F2FP.BF16.F32.PACK_AB R14, R119, R14 ;  /* 0x0000000e770e723e */ /* 0x000fe200000010ff */
[----:B------:R1:W2:Y:S01]  /*ce30*/  LDG.E.CONSTANT R0, desc[UR48][R6.64] ;  /* 0x0000003006007981 */ /* 0x0002a2000c1e9900 */
[----:B------:R-:W-:Y:S02]  /*ce40*/  F2FP.BF16.F32.PACK_AB R13, R124, R13 ;  /* 0x0000000d7c0d723e */ /* 0x000fe400000010ff */
[----:B------:R-:W-:Y:S02]  /*ce50*/  F2FP.BF16.F32.PACK_AB R12, R125, R12 ;  /* 0x0000000c7d0c723e */ /* 0x000fe400000010ff */
[----:B------:R-:W-:-:S02]  /*ce60*/  F2FP.BF16.F32.PACK_AB R11, R126, R11 ;  /* 0x0000000b7e0b723e */ /* 0x000fc400000010ff */
[----:B------:R-:W-:Y:S02]  /*ce70*/  F2FP.BF16.F32.PACK_AB R10, R127, R10 ;  /* 0x0000000a7f0a723e */ /* 0x000fe400000010ff */
[----:B------:R-:W-:Y:S01]  /*ce80*/  F2FP.BF16.F32.PACK_AB R21, R116, R21 ;  /* 0x000000157415723e */ /* 0x000fe200000010ff */
[----:B------:R-:W3:Y:S01]  /*ce90*/  LDL R7, [R1] ;  /* 0x0000000001077983 */ /* 0x000ee20000100800 */
[----:B-1----:R-:W-:Y:S02]  /*cea0*/  LOP3.LUT P0, R6, R17, 0x3, RZ, 0xc0, !PT ;  /* 0x0000000311067812 */ /* 0x002fe4000780c0ff */
[----:B------:R-:W-:Y:S01]  /*ceb0*/  F2FP.BF16.F32.PACK_AB R20, R117, R20 ;  /* 0x000000147514723e */ /* 0x000fe200000010ff */
[----:B------:R-:W-:Y:S01]  /*cec0*/  USHF.R.S32.HI UR5, URZ, 0x1f, UR43 ;  /* 0x0000001f3f057899 */ /* 0x000fe2000801142b */
[----:B------:R-:W-:Y:S01]  /*ced0*/  ISETP.EQ.OR P0, PT, R6, 0x3, !P0 ;  /* 0x000000030600780c */ /* 0x000fe20004702670 */
[----:B------:R-:W-:Y:S01]  /*cee0*/  ULDC.64 UR6, c[0x0][0xb70] ;  /* 0x0002dc0000067ab9 */ /* 0x000fe20000000a00 */
[----:B------:R-:W-:-:S02]  /*cef0*/  F2FP.BF16.F32.PACK_AB R35, R92, R35 ;  /* 0x000000235c23723e */ /* 0x000fc400000010ff */
[----:B------:R-:W-:Y:S02]  /*cf00*/  SEL R47, R9, R8, P0 ;  /* 0x00000008092f7207 */ /* 0x000fe40000000000 */
[----:B------:R-:W-:Y:S02]  /*cf10*/  SEL R49, R8, R9, P0 ;  /* 0x0000000908317207 */ /* 0x000fe40000000000 */
[----:B------:R-:W-:Y:S02]  /*cf20*/  IADD3 R9, P5, R22, 0x6000, RZ ;  /* 0x0000600016097810 */ /* 0x000fe40007fbe0ff */
[----:B------:R-:W-:Y:S02]  /*cf30*/  F2FP.BF16.F32.PACK_AB R34, R93, R34 ;  /* 0x000000225d22723e */ /* 0x000fe400000010ff */
[----:B------:R-:W-:Y:S02]  /*cf40*/  LOP3.LUT R8, R9, 0x180, RZ, 0xc0, !PT ;  /* 0x0000018009087812 */ /* 0x000fe400078ec0ff */
[----:B------:R-:W-:-:S02]  /*cf50*/  SEL R57, R15, R14, P0 ;  /* 0x0000000e0f397207 */ /* 0x000fc40000000000 */
[----:B------:R-:W-:Y:S02]  /*cf60*/  SHF.R.U64 R8, R8, 0x3, RZ ;  /* 0x0000000308087819 */ /* 0x000fe400000012ff */
[----:B------:R-:W-:Y:S02]  /*cf70*/  SEL R59, R14, R15, P0 ;  /* 0x0000000f0e3b7207 */ /* 0x000fe40000000000 */
[----:B------:R-:W-:Y:S02]  /*cf80*/  SEL R43, R13, R12, P0 ;  /* 0x0000000c0d2b7207 */ /* 0x000fe40000000000 */
[----:B------:R-:W-:Y:S02]  /*cf90*/  SEL R45, R12, R13, P0 ;  /* 0x0000000d0c2d7207 */ /* 0x000fe40000000000 */
[C---:B------:R-:W-:Y:S02]  /*cfa0*/  IADD3 R15, P6, R22.reuse, 0x20, RZ ;  /* 0x00000020160f7810 */ /* 0x040fe40007fde0ff */
[----:B------:R-:W-:-:S02]  /*cfb0*/  IADD3 R13, P3, R22, 0x3000, RZ ;  /* 0x00003000160d7810 */ /* 0x000fc40007f7e0ff */
[----:B------:R-:W-:Y:S01]  /*cfc0*/  LOP3.LUT R8, R8, R9, RZ, 0x3c, !PT ;  /* 0x0000000908087212 */ /* 0x000fe200078e3cff */
[----:B------:R-:W-:Y:S01]  /*cfd0*/  IMAD.X R9, RZ, RZ, R23, P5 ;  /* 0x000000ffff097224 */ /* 0x000fe200028e0617 */
[----:B------:R-:W-:Y:S02]  /*cfe0*/  LOP3.LUT R14, R15, 0x180, RZ, 0xc0, !PT ;  /* 0x000001800f0e7812 */ /* 0x000fe400078ec0ff */
[----:B------:R-:W-:Y:S02]  /*cff0*/  SEL R61, R11, R10, P0 ;  /* 0x0000000a0b3d7207 */ /* 0x000fe40000000000 */
[----:B------:R-:W-:Y:S02]  /*d000*/  SEL R63, R10, R11, P0 ;  /* 0x0000000b0a3f7207 */ /* 0x000fe40000000000 */
[----:B------:R-:W-:Y:S02]  /*d010*/  LOP3.LUT R12, R13, 0x180, RZ, 0xc0, !PT ;  /* 0x000001800d0c7812 */ /* 0x000fe400078ec0ff */
[----:B------:R-:W-:-:S02]  /*d020*/  IADD3 R11, P4, R22, 0x3020, RZ ;  /* 0x00003020160b7810 */ /* 0x000fc40007f9e0ff */
[----:B------:R-:W-:Y:S02]  /*d030*/  SEL R39, R21, R20, P0 ;  /* 0x0000001415277207 */ /* 0x000fe40000000000 */
[----:B------:R-:W-:Y:S02]  /*d040*/  SEL R41, R20, R21, P0 ;  /* 0x0000001514297207 */ /* 0x000fe40000000000 */
[----:B------:R-:W-:Y:S02]  /*d050*/  SHF.R.U64 R14, R14, 0x3, RZ ;  /* 0x000000030e0e7819 */ /* 0x000fe400000012ff */
[----:B------:R-:W-:Y:S02]  /*d060*/  MOV R46, R8 ;  /* 0x00000008002e7202 */ /* 0x000fe40000000f00 */
[----:B------:R-:W-:Y:S01]  /*d070*/  F2FP.BF16.F32.PACK_AB R5, R134, R5 ;  /* 0x000000058605723e */ /* 0x000fe200000010ff */
[----:B------:R-:W1:Y:S01]  /*d080*/  LDC.64 R8, c[0x0][0xb78] ;  /* 0x0002de00ff087b82 */ /* 0x000e620000000a00 */
[----:B------:R-:W-:-:S02]  /*d090*/  F2FP.BF16.F32.PACK_AB R2, R135, R2 ;  /* 0x000000028702723e */ /* 0x000fc400000010ff */
[----:B------:R-:W-:Y:S02]  /*d0a0*/  SHF.R.U64 R12, R12, 0x3, RZ ;  /* 0x000000030c0c7819 */ /* 0x000fe400000012ff */
[----:B------:R-:W-:Y:S02]  /*d0b0*/  LOP3.LUT R21, R22, 0x180, RZ, 0xc0, !PT ;  /* 0x0000018016157812 */ /* 0x000fe400078ec0ff */
[----:B------:R-:W-:Y:S01]  /*d0c0*/  LOP3.LUT R10, R11, 0x180, RZ, 0xc0, !PT ;  /* 0x000001800b0a7812 */ /* 0x000fe200078ec0ff */
[----:B------:R-:W-:Y:S01]  /*d0d0*/  UIMAD UR5, UR5, UR6, URZ ;  /* 0x00000006050572a4 */ /* 0x000fe2000f8e023f */
[----:B------:R-:W-:Y:S01]  /*d0e0*/  F2FP.BF16.F32.PACK_AB R33, R94, R33 ;  /* 0x000000215e21723e */ /* 0x000fe200000010ff */
[----:B------:R-:W4:Y:S01]  /*d0f0*/  S2R R56, SR_TID.X ;  /* 0x0000000000387919 */ /* 0x000f220000002100 */
[----:B------:R-:W-:Y:S02]  /*d100*/  F2FP.BF16.F32.PACK_AB R32, R95, R32 ;  /* 0x000000205f20723e */ /* 0x000fe400000010ff */
[----:B------:R-:W-:-:S02]  /*d110*/  F2FP.BF16.F32.PACK_AB R31, R100, R31 ;  /* 0x0000001f641f723e */ /* 0x000fc400000010ff */
[----:B------:R-:W-:Y:S02]  /*d120*/  F2FP.BF16.F32.PACK_AB R30, R101, R30 ;  /* 0x0000001e651e723e */ /* 0x000fe400000010ff */
[----:B------:R-:W-:Y:S02]  /*d130*/  F2FP.BF16.F32.PACK_AB R29, R102, R29 ;  /* 0x0000001d661d723e */ /* 0x000fe400000010ff */
[----:B------:R-:W-:Y:S02]  /*d140*/  F2FP.BF16.F32.PACK_AB R28, R103, R28 ;  /* 0x0000001c671c723e */ /* 0x000fe400000010ff */
[----:B------:R-:W-:Y:S02]  /*d150*/  F2FP.BF16.F32.PACK_AB R27, R108, R27 ;  /* 0x0000001b6c1b723e */ /* 0x000fe400000010ff */
[----:B------:R-:W-:Y:S02]  /*d160*/  F2FP.BF16.F32.PACK_AB R26, R109, R26 ;  /* 0x0000001a6d1a723e */ /* 0x000fe400000010ff */
[----:B------:R-:W-:Y:S01]  /*d170*/  LOP3.LUT R14, R14, R15, RZ, 0x3c, !PT ;  /* 0x0000000f0e0e7212 */ /* 0x000fe200078e3cff */
[----:B------:R-:W-:Y:S01]  /*d180*/  IMAD.X R15, RZ, RZ, R23, P6 ;  /* 0x000000ffff0f7224 */ /* 0x000fe200030e0617 */
[----:B------:R-:W-:-:S02]  /*d190*/  F2FP.BF16.F32.PACK_AB R25, R110, R25 ;  /* 0x000000196e19723e */ /* 0x000fc400000010ff */
[----:B------:R-:W-:Y:S02]  /*d1a0*/  F2FP.BF16.F32.PACK_AB R24, R111, R24 ;  /* 0x000000186f18723e */ /* 0x000fe400000010ff */
[----:B------:R-:W-:Y:S02]  /*d1b0*/  LOP3.LUT P1, RZ, R157, 0x3, RZ, 0xc0, !PT ;  /* 0x000000039dff7812 */ /* 0x000fe4000782c0ff */
[----:B------:R-:W-:Y:S02]  /*d1c0*/  SEL R65, R5, R2, P0 ;  /* 0x0000000205417207 */ /* 0x000fe40000000000 */
[----:B------:R-:W-:Y:S01]  /*d1d0*/  LOP3.LUT R12, R12, R13, RZ, 0x3c, !PT ;  /* 0x0000000d0c0c7212 */ /* 0x000fe200078e3cff */
[----:B------:R-:W-:Y:S01]  /*d1e0*/  IMAD.X R13, RZ, RZ, R23, P3 ;  /* 0x000000ffff0d7224 */ /* 0x000fe200018e0617 */
[----:B------:R-:W-:Y:S02]  /*d1f0*/  SHF.R.U64 R21, R21, 0x3, RZ ;  /* 0x0000000315157819 */ /* 0x000fe400000012ff */
[----:B------:R-:W-:-:S02]  /*d200*/  SEL R17, R35, R34, P0 ;  /* 0x0000002223117207 */ /* 0x000fc40000000000 */
[----:B------:R-:W-:Y:S02]  /*d210*/  SEL R5, R2, R5, P0 ;  /* 0x0000000502057207 */ /* 0x000fe40000000000 */
[----:B------:R-:W-:Y:S01]  /*d220*/  SHF.R.U64 R10, R10, 0x3, RZ ;  /* 0x000000030a0a7819 */ /* 0x000fe200000012ff */
[----:B------:R-:W-:Y:S01]  /*d230*/  UIMAD.WIDE.U32 UR8, UR43, UR6, URZ ;  /* 0x000000062b0872a5 */ /* 0x000fe2000f8e003f */
[----:B------:R-:W-:Y:S01]  /*d240*/  SEL R35, R34, R35, P0 ;  /* 0x0000002322237207 */ /* 0x000fe20000000000 */
[----:B------:R-:W-:Y:S01]  /*d250*/  UIMAD UR5, UR43, UR7, UR5 ;  /* 0x000000072b0572a4 */ /* 0x000fe2000f8e0205 */
[----:B------:R-:W-:Y:S02]  /*d260*/  SEL R19, R31, R30, P0 ;  /* 0x0000001e1f137207 */ /* 0x000fe40000000000 */
[----:B------:R-:W-:Y:S01]  /*d270*/  SEL R51, R33, R32, P0 ;  /* 0x0000002021337207 */ /* 0x000fe20000000000 */
[----:B----4-:R-:W-:Y:S01]  /*d280*/  VIADD R58, R56, 0xffffff80 ;  /* 0xffffff80383a7836 */ /* 0x010fe20000000000 */
[----:B------:R-:W-:Y:S01]  /*d290*/  SEL R31, R30, R31, P0 ;  /* 0x0000001f1e1f7207 */ /* 0x000fe20000000000 */
[----:B------:R-:W-:Y:S01]  /*d2a0*/  ULDC.64 UR6, c[0x0][0xb40] ;  /* 0x0002d00000067ab9 */ /* 0x000fe20000000a00 */
[----:B------:R-:W-:-:S02]  /*d2b0*/  SEL R37, R27, R26, P0 ;  /* 0x0000001a1b257207 */ /* 0x000fc40000000000 */
[----:B------:R-:W-:Y:S02]  /*d2c0*/  SEL R33, R32, R33, P0 ;  /* 0x0000002120217207 */ /* 0x000fe40000000000 */
[----:B------:R-:W-:Y:S02]  /*d2d0*/  SEL R53, R29, R28, P0 ;  /* 0x0000001c1d357207 */ /* 0x000fe40000000000 */
[----:B------:R-:W-:Y:S02]  /*d2e0*/  SEL R27, R26, R27, P0 ;  /* 0x0000001b1a1b7207 */ /* 0x000fe40000000000 */
[----:B------:R-:W-:Y:S02]  /*d2f0*/  SEL R29, R28, R29, P0 ;  /* 0x0000001d1c1d7207 */ /* 0x000fe40000000000 */
[----:B------:R-:W-:Y:S02]  /*d300*/  SEL R55, R25, R24, P0 ;  /* 0x0000001819377207 */ /* 0x000fe40000000000 */
[----:B------:R-:W-:Y:S01]  /*d310*/  LOP3.LUT R20, R21, R22, RZ, 0x3c, !PT ;  /* 0x0000001615147212 */ /* 0x000fe200078e3cff */
[----:B------:R-:W-:Y:S01]  /*d320*/  IMAD.MOV.U32 R21, RZ, RZ, R23 ;  /* 0x000000ffff157224 */ /* 0x000fe200078e0017 */
[----:B------:R-:W-:-:S02]  /*d330*/  SEL R25, R24, R25, P0 ;  /* 0x0000001918197207 */ /* 0x000fc40000000000 */
[----:B------:R-:W-:Y:S01]  /*d340*/  LOP3.LUT R10, R10, R11, RZ, 0x3c, !PT ;  /* 0x0000000b0a0a7212 */ /* 0x000fe200078e3cff */
[----:B------:R-:W-:Y:S01]  /*d350*/  IMAD.X R11, RZ, RZ, R23, P4 ;  /* 0x000000ffff0b7224 */ /* 0x000fe200020e0617 */
[----:B------:R-:W-:Y:S01]  /*d360*/  MOV R50, R12 ;  /* 0x0000000c00327202 */ /* 0x000fe20000000f00 */
[----:B------:R-:W-:Y:S01]  /*d370*/  UIADD3 UR5, UR9, UR5, URZ ;  /* 0x0000000509057290 */ /* 0x000fe2000fffe03f */
[----:B------:R-:W-:Y:S02]  /*d380*/  MOV R52, R14 ;  /* 0x0000000e00347202 */ /* 0x000fe40000000f00 */
[----:B------:R-:W-:Y:S02]  /*d390*/  MOV R54, R20 ;  /* 0x0000001400367202 */ /* 0x000fe40000000f00 */
[----:B------:R-:W-:Y:S01]  /*d3a0*/  MOV R48, R10 ;  /* 0x0000000a00307202 */ /* 0x000fe20000000f00 */
[----:B------:R-:W-:Y:S02]  /*d3b0*/  IMAD.U32 R11, RZ, RZ, UR9 ;  /* 0x00000009ff0b7e24 */ /* 0x000fe4000f8e00ff */
[----:B------:R-:W-:Y:S01]  /*d3c0*/  IMAD.U32 R11, RZ, RZ, UR5 ;  /* 0x00000005ff0b7e24 */ /* 0x000fe2000f8e00ff */
[----:B------:R-:W-:Y:S01]  /*d3d0*/  USHF.R.S32.HI UR5, URZ, 0x1f, UR44 ;  /* 0x0000001f3f057899 */ /* 0x000fe2000801142c */
[----:B------:R-:W-:Y:S01]  /*d3e0*/  IMAD.U32 R10, RZ, RZ, UR8 ;  /* 0x00000008ff0a7e24 */ /* 0x000fe2000f8e00ff */
[----:B------:R-:W-:-:S04]  /*d3f0*/  SHF.R.S32.HI R56, RZ, 0x1f, R58 ;  /* 0x0000001fff387819 */ /* 0x000fc8000001143a */
[----:B------:R-:W-:-:S04]  /*d400*/  LEA.HI R56, R56, R58, RZ, 0x5 ;  /* 0x0000003a38387211 */ /* 0x000fc800078f28ff */
[----:B------:R-:W-:Y:S02]  /*d410*/  SHF.R.S32.HI R56, RZ, 0x5, R56 ;  /* 0x00000005ff387819 */ /* 0x000fe40000011438 */
[----:B--2---:R-:W-:Y:S01]  /*d420*/  LOP3.LUT R2, R0, 0x2, RZ, 0x3c, !PT ;  /* 0x0000000200027812 */ /* 0x004fe200078e3cff */
[----:B---3--:R-:W-:Y:S01]  /*d430*/  VIADD R67, R7, UR42 ;  /* 0x0000002a07437c36 */ /* 0x008fe20008000000 */
[----:B------:R-:W-:-:S03]  /*d440*/  IADD3 R7, P6, R22, 0x6020, RZ ;  /* 0x0000602016077810 */ /* 0x000fc60007fde0ff */
[----:B------:R-:W-:Y:S01]  /*d450*/  VIADD R6, R67, 0x8 ;  /* 0x0000000843067836 */ /* 0x000fe20000000000 */
[----:B------:R-:W-:Y:S04]  /*d460*/  SHFL.IDX PT, R17, R17, R0, 0x1c1f ;  /* 0x001c1f0011117589 */ /* 0x000fe800000e0000 */
[----:B------:R-:W-:Y:S02]  /*d470*/  ISETP.GE.OR P2, PT, R6, UR10, P1 ;  /* 0x0000000a06007c0c */ /* 0x000fe40008f46670 */
[----:B------:R-:W-:Y:S01]  /*d480*/  LOP3.LUT R6, R7, 0x180, RZ, 0xc0, !PT ;  /* 0x0000018007067812 */ /* 0x000fe200078ec0ff */
[----:B------:R-:W2:Y:S03]  /*d490*/  SHFL.IDX PT, R12, R35, R2, 0x1c1f ;  /* 0x001c1f02230c7589 */ /* 0x000ea600000e0000 */
[----:B------:R-:W-:Y:S01]  /*d4a0*/  SHF.R.U64 R6, R6, 0x3, RZ ;  /* 0x0000000306067819 */ /* 0x000fe200000012ff */
[----:B------:R-:W-:Y:S04]  /*d4b0*/  SHFL.IDX PT, R19, R19, R0, 0x1c1f ;  /* 0x001c1f0013137589 */ /* 0x000fe800000e0000 */
[----:B------:R-:W3:Y:S04]  /*d4c0*/  SHFL.IDX PT, R14, R31, R2, 0x1c1f ;  /* 0x001c1f021f0e7589 */ /* 0x000ee800000e0000 */
[----:B------:R-:W-:Y:S04]  /*d4d0*/  SHFL.IDX PT, R51, R51, R0, 0x1c1f ;  /* 0x001c1f0033337589 */ /* 0x000fe800000e0000 */
[----:B------:R-:W4:Y:S04]  /*d4e0*/  SHFL.IDX PT, R28, R33, R2, 0x1c1f ;  /* 0x001c1f02211c7589 */ /* 0x000f2800000e0000 */
[----:B------:R-:W-:Y:S04]  /*d4f0*/  SHFL.IDX PT, R37, R37, R0, 0x1c1f ;  /* 0x001c1f0025257589 */ /* 0x000fe800000e0000 */
[----:B------:R-:W5:Y:S04]  /*d500*/  SHFL.IDX PT, R26, R27, R2, 0x1c1f ;  /* 0x001c1f021b1a7589 */ /* 0x000f6800000e0000 */
[----:B------:R-:W-:Y:S04]  /*d510*/  SHFL.IDX PT, R53, R53, R0, 0x1c1f ;  /* 0x001c1f0035357589 */ /* 0x000fe800000e0000 */
[----:B------:R2:W5:Y:S01]  /*d520*/  SHFL.IDX PT, R30, R29, R2, 0x1c1f ;  /* 0x001c1f021d1e7589 */ /* 0x00056200000e0000 */
[----:B------:R-:W-:-:S03]  /*d530*/  LOP3.LUT R6, R6, R7, RZ, 0x3c, !PT ;  /* 0x0000000706067212 */ /* 0x000fc600078e3cff */
[----:B------:R-:W-:Y:S04]  /*d540*/  SHFL.IDX PT, R55, R55, R0, 0x1c1f ;  /* 0x001c1f0037377589 */ /* 0x000fe800000e0000 */
[----:B------:R-:W5:Y:S01]  /*d550*/  SHFL.IDX PT, R36, R25, R2, 0x1c1f ;  /* 0x001c1f0219247589 */ /* 0x000f6200000e0000 */
[----:B------:R-:W-:-:S03]  /*d560*/  IMAD.X R7, RZ, RZ, R23, P6 ;  /* 0x000000ffff077224 */ /* 0x000fc600030e0617 */
[----:B------:R-:W-:Y:S04]  /*d570*/  SHFL.IDX PT, R39, R39, R0, 0x1c1f ;  /* 0x001c1f0027277589 */ /* 0x000fe800000e0000 */
[----:B------:R-:W-:Y:S04]  /*d580*/  SHFL.IDX PT, R43, R43, R0, 0x1c1f ;  /* 0x001c1f002b2b7589 */ /* 0x000fe800000e0000 */
[----:B------:R-:W-:Y:S04]  /*d590*/  SHFL.IDX PT, R57, R57, R0, 0x1c1f ;  /* 0x001c1f0039397589 */ /* 0x000fe800000e0000 */
[----:B------:R-:W5:Y:S04]  /*d5a0*/  SHFL.IDX PT, R20, R41, R2, 0x1c1f ;  /* 0x001c1f0229147589 */ /* 0x000f6800000e0000 */
[----:B------:R-:W5:Y:S04]  /*d5b0*/  SHFL.IDX PT, R32, R45, R2, 0x1c1f ;  /* 0x001c1f022d207589 */ /* 0x000f6800000e0000 */
[----:B------:R-:W5:Y:S04]  /*d5c0*/  SHFL.IDX PT, R40, R59, R2, 0x1c1f ;  /* 0x001c1f023b287589 */ /* 0x000f6800000e0000 */
[----:B------:R-:W-:Y:S04]  /*d5d0*/  SHFL.IDX PT, R47, R47, R0, 0x1c1f ;  /* 0x001c1f002f2f7589 */ /* 0x000fe800000e0000 */
[----:B------:R-:W-:Y:S04]  /*d5e0*/  SHFL.IDX PT, R61, R61, R0, 0x1c1f ;  /* 0x001c1f003d3d7589 */ /* 0x000fe800000e0000 */
[----:B------:R-:W5:Y:S04]  /*d5f0*/  SHFL.IDX PT, R34, R49, R2, 0x1c1f ;  /* 0x001c1f0231227589 */ /* 0x000f6800000e0000 */
[----:B------:R-:W5:Y:S04]  /*d600*/  SHFL.IDX PT, R42, R63, R2, 0x1c1f ;  /* 0x001c1f023f2a7589 */ /* 0x000f6800000e0000 */
[----:B------:R-:W-:Y:S04]  /*d610*/  SHFL.IDX PT, R65, R65, R0, 0x1c1f ;  /* 0x001c1f0041417589 */ /* 0x000fe800000e0000 */
[----:B------:R3:W5:Y:S01]  /*d620*/  SHFL.IDX PT, R44, R5, R2, 0x1c1f ;  /* 0x001c1f02052c7589 */ /* 0x00076200000e0000 */
[----:B------:R-:W-:Y:S01]  /*d630*/  MOV R21, R6 ;  /* 0x0000000600157202 */ /* 0x000fe20000000f00 */
[----:B-1----:R-:W-:-:S04]  /*d640*/  IMAD R6, R8, UR5, RZ ;  /* 0x0000000508067c24 */ /* 0x002fc8000f8e02ff */
[----:B--2---:R-:W-:Y:S02]  /*d650*/  IMAD R29, R9, UR44, R6 ;  /* 0x0000002c091d7c24 */ /* 0x004fe4000f8e0206 */
[----:B------:R-:W-:Y:S01]  /*d660*/  IMAD.WIDE.U32 R6, R8, UR44, R10 ;  /* 0x0000002c08067c25 */ /* 0x000fe2000f8e000a */
[----:B------:R-:W-:Y:S02]  /*d670*/  SEL R8, R17, R12, P0 ;  /* 0x0000000c11087207 */ /* 0x000fe40000000000 */
[----:B---3--:R-:W-:Y:S02]  /*d680*/  SHF.R.S32.HI R5, RZ, 0x1f, R67 ;  /* 0x0000001fff057819 */ /* 0x008fe40000011443 */
[----:B------:R-:W-:Y:S02]  /*d690*/  IADD3 R0, P3, R67, R6, RZ ;  /* 0x0000000643007210 */ /* 0x000fe40007f7e0ff */
[----:B------:R-:W-:Y:S02]  /*d6a0*/  SEL R10, R12, R17, P0 ;  /* 0x000000110c0a7207 */ /* 0x000fe40000000000 */
[----:B------:R-:W-:-:S02]  /*d6b0*/  SEL R12, R19, R14, P0 ;  /* 0x0000000e130c7207 */ /* 0x000fc40000000000 */
[----:B----4-:R-:W-:Y:S02]  /*d6c0*/  SEL R9, R51, R28, P0 ;  /* 0x0000001c33097207 */ /* 0x010fe40000000000 */
[----:B------:R-:W-:Y:S01]  /*d6d0*/  SEL R11, R28, R51, P0 ;  /* 0x000000331c0b7207 */ /* 0x000fe20000000000 */
[----:B------:R-:W-:Y:S01]  /*d6e0*/  BAR.SYNC.DEFER_BLOCKING 0x1, 0x180 ;  /* 0x0046000000007b1d */ /* 0x000fe20000010000 */
[----:B------:R-:W-:Y:S02]  /*d6f0*/  SEL R14, R14, R19, P0 ;  /* 0x000000130e0e7207 */ /* 0x000fe40000000000 */
[----:B-----5:R-:W-:Y:S02]  /*d700*/  SEL R24, R37, R26, P0 ;  /* 0x0000001a25187207 */ /* 0x020fe40000000000 */
[----:B------:R-:W-:Y:S02]  /*d710*/  SEL R13, R53, R30, P0 ;  /* 0x0000001e350d7207 */ /* 0x000fe40000000000 */
[----:B------:R-:W-:-:S02]  /*d720*/  SEL R15, R30, R53, P0 ;  /* 0x000000351e0f7207 */ /* 0x000fc40000000000 */
[----:B------:R-:W-:Y:S02]  /*d730*/  SEL R26, R26, R37, P0 ;  /* 0x000000251a1a7207 */ /* 0x000fe40000000000 */
[----:B------:R-:W-:Y:S02]  /*d740*/  SEL R25, R55, R36, P0 ;  /* 0x0000002437197207 */ /* 0x000fe40000000000 */
[----:B------:R-:W-:Y:S02]  /*d750*/  SEL R27, R36, R55, P0 ;  /* 0x00000037241b7207 */ /* 0x000fe40000000000 */
[----:B------:R-:W-:Y:S02]  /*d760*/  IADD3.X R5, R5, R7, R29, P3, !PT ;  /* 0x0000000705057210 */ /* 0x000fe40001ffe41d */
[----:B------:R-:W-:Y:S02]  /*d770*/  SEL R28, R39, R20, P0 ;  /* 0x00000014271c7207 */ /* 0x000fe40000000000 */
[----:B------:R-:W-:-:S02]  /*d780*/  SEL R30, R20, R39, P0 ;  /* 0x00000027141e7207 */ /* 0x000fc40000000000 */
[----:B------:R-:W-:Y:S02]  /*d790*/  SEL R36, R43, R32, P0 ;  /* 0x000000202b247207 */ /* 0x000fe40000000000 */
[----:B------:R-:W-:Y:S02]  /*d7a0*/  SEL R38, R32, R43, P0 ;  /* 0x0000002b20267207 */ /* 0x000fe40000000000 */
[----:B------:R-:W-:Y:S02]  /*d7b0*/  SEL R29, R57, R40, P0 ;  /* 0x00000028391d7207 */ /* 0x000fe40000000000 */
[----:B------:R-:W-:Y:S01]  /*d7c0*/  SEL R31, R40, R57, P0 ;  /* 0x00000039281f7207 */ /* 0x000fe20000000000 */
[----:B------:R-:W-:Y:S01]  /*d7d0*/  STSM.16.M88.4 [R54], R8 ;  /* 0x0000000836007844 */ /* 0x000fe20000000200 */
[----:B------:R-:W-:Y:S02]  /*d7e0*/  SEL R32, R47, R34, P0 ;  /* 0x000000222f207207 */ /* 0x000fe40000000000 */
[----:B------:R-:W-:-:S02]  /*d7f0*/  SEL R37, R61, R42, P0 ;  /* 0x0000002a3d257207 */ /* 0x000fc40000000000 */
[----:B------:R-:W-:Y:S01]  /*d800*/  SEL R39, R42, R61, P0 ;  /* 0x0000003d2a277207 */ /* 0x000fe20000000000 */
[----:B------:R-:W-:Y:S01]  /*d810*/  STSM.16.M88.4 [R52], R12 ;  /* 0x0000000c34007844 */ /* 0x000fe20000000200 */
[----:B------:R-:W-:Y:S02]  /*d820*/  SEL R34, R34, R47, P0 ;  /* 0x0000002f22227207 */ /* 0x000fe40000000000 */
[----:B------:R-:W-:Y:S02]  /*d830*/  SEL R33, R65, R44, P0 ;  /* 0x0000002c41217207 */ /* 0x000fe40000000000 */
[----:B------:R-:W-:Y:S01]  /*d840*/  SEL R35, R44, R65, P0 ;  /* 0x000000412c237207 */ /* 0x000fe20000000000 */
[----:B------:R-:W-:Y:S04]  /*d850*/  STSM.16.M88.4 [R50], R24 ;  /* 0x0000001832007844 */ /* 0x000fe80000000200 */
[----:B------:R-:W-:Y:S01]  /*d860*/  STSM.16.M88.4 [R48], R28 ;  /* 0x0000001c30007844 */ /* 0x000fe20000000200 */
[----:B------:R-:W-:-:S03]  /*d870*/  LEA R6, P3, R0, UR6, 0x2 ;  /* 0x0000000600067c11 */ /* 0x000fc6000f8610ff */
[----:B------:R-:W-:Y:S04]  /*d880*/  STSM.16.M88.4 [R46], R36 ;  /* 0x000000242e007844 */ /* 0x000fe80000000200 */
[----:B------:R-:W-:Y:S01]  /*d890*/  STSM.16.M88.4 [R21], R32 ;  /* 0x0000002015007844 */ /* 0x000fe20000000200 */
[----:B------:R-:W-:Y:S01]  /*d8a0*/  @!PT LDS RZ, [RZ] ;  /* 0x00000000fffff984 */ /* 0x000fe20000000800 */
[----:B------:R-:W-:Y:S01]  /*d8b0*/  @!PT LDS RZ, [RZ] ;  /* 0x00000000fffff984 */ /* 0x000fe20000000800 */
[----:B------:R-:W-:Y:S01]  /*d8c0*/  @!PT LDS RZ, [RZ] ;  /* 0x00000000fffff984 */ /* 0x000fe20000000800 */
[----:B------:R-:W-:Y:S01]  /*d8d0*/  @!PT LDS RZ, [RZ] ;  /* 0x00000000fffff984 */ /* 0x000fe20000000800 */
[----:B------:R1:W-:Y:S06]  /*d8e0*/  MEMBAR.ALL.CTA ;  /* 0x0000000000007992 */ /* 0x0003ec0000008000 */
[----:B-1----:R-:W1:Y:S01]  /*d8f0*/  FENCE.VIEW.ASYNC.S ;  /* 0x00000000000073c6 */ /* 0x002e620000000000 */
[----:B------:R-:W-:-:S03]  /*d900*/  LEA.HI.X R7, R0, UR7, R5, 0x2, P3 ;  /* 0x0000000700077c11 */ /* 0x000fc600098f1405 */
[----:B-1----:R-:W1:Y:S01]  /*d910*/  SHFL.IDX PT, R0, R56, RZ, 0x1f ;  /* 0x00001fff38007589 */ /* 0x002e6200000e0000 */
[----:B------:R-:W-:Y:S06]  /*d920*/  BAR.ARV 0x1, 0x1a0 ;  /* 0x0046800000007b1d */ /* 0x000fec0000002000 */
[----:B------:R-:W-:Y:S01]  /*d930*/  ISETP.GE.OR P1, PT, R67, UR10, P1 ;  /* 0x0000000a43007c0c */ /* 0x000fe20008f26670 */
[----:B------:R3:W-:Y:S01]  /*d940*/  @!P2 STG.E desc[UR48][R6.64+0x20], R3 ;  /* 0x000020030600a986 */ /* 0x0007e2000c101930 */
[----:B-1----:R-:W-:-:S11]  /*d950*/  ISETP.NE.AND P0, PT, R0, 0xb, PT ;  /* 0x0000000b0000780c */ /* 0x002fd60003f05270 */
[----:B------:R3:W-:Y:S02]  /*d960*/  @!P1 STG.E desc[UR48][R6.64], R4 ;  /* 0x0000000406009986 */ /* 0x0007e4000c101930 */
[----:B------:R-:W-:Y:S05]  /*d970*/  @P0 BRA `(.L_x_724) ;  /* 0x0000000400f00947 */ /* 0x000fea0003800000 */
[----:B------:R-:W-:Y:S01]  /*d980*/  BAR.SYNC.DEFER_BLOCKING 0x1, 0x1a0 ;  /* 0x0046800000007b1d */ /* 0x000fe20000010000 */
[----:B------:R-:W-:-:S05]  /*d990*/  ELECT P0, URZ, PT ;  /* 0x00000000003f782f */ /* 0x000fca0003800000 */
[----:B------:R-:W-:Y:S08]  /*d9a0*/  BSSY B0, `(.L_x_725) ;  /* 0x0000017000007945 */ /* 0x000ff00003800000 */
[----:B------:R-:W-:Y:S05]  /*d9b0*/  @!P0 BRA `(.L_x_726) ;  /* 0x0000000000548947 */ /* 0x000fea0003800000 */
[----:B------:R-:W-:Y:S02]  /*d9c0*/  UIADD3 UR6, UP0, UR52, 0x9f0, URZ ;  /* 0x000009f034067890 */ /* 0x000fe4000ff1e03f */
[----:B------:R-:W-:Y:S02]  /*d9d0*/  UIADD3 UR9, UR47, 0x3000, URZ ;  /* 0x000030002f097890 */ /* 0x000fe4000fffe03f */
[----:B------:R-:W-:Y:S02]  /*d9e0*/  UIADD3.X UR7, URZ, UR53, URZ, UP0, !UPT ;  /* 0x000000353f077290 */ /* 0x000fe400087fe43f */
[----:B------:R-:W-:Y:S01]  /*d9f0*/  UIADD3 UR8, UR47, 0x6000, URZ ;  /* 0x000060002f087890 */ /* 0x000fe2000fffe03f */
[----:B------:R-:W-:Y:S01]  /*da00*/  UMOV UR41, URZ ;  /* 0x0000003f00297c82 */ /* 0x000fe20008000000 */
[----:B------:R-:W-:Y:S01]  /*da10*/  UMOV UR45, URZ ;  /* 0x0000003f002d7c82 */ /* 0x000fe20008000000 */
[----:B------:R-:W-:Y:S01]  /*da20*/  UMOV UR40, UR47 ;  /* 0x0000002f00287c82 */ /* 0x000fe20008000000 */
[----:B------:R-:W-:-:S03]  /*da30*/  UMOV UR5, 0x20 ;  /* 0x0000002000057882 */ /* 0x000fc60000000000 */
[----:B------:R1:W-:Y:S02]  /*da40*/  UTMASTG.5D [UR40], [UR6] ;  /* 0x00000028060073b5 */ /* 0x0003e40008020000 */
[----:B-1----:R-:W-:Y:S01]  /*da50*/  UMOV UR40, UR9 ;  /* 0x0000000900287c82 */ /* 0x002fe20008000000 */
[----:B------:R-:W-:Y:S01]  /*da60*/  UMOV UR41, UR5 ;  /* 0x0000000500297c82 */ /* 0x000fe20008000000 */
[----:B------:R-:W-:Y:S01]  /*da70*/  UMOV UR5, 0x40 ;  /* 0x0000004000057882 */ /* 0x000fe20000000000 */
[----:B------:R1:W-:Y:S02]  /*da80*/  UTMASTG.5D [UR40], [UR6] ;  /* 0x00000028060073b5 */ /* 0x0003e40008020000 */
[----:B-1----:R-:W-:Y:S01]  /*da90*/  UMOV UR40, UR8 ;  /* 0x0000000800287c82 */ /* 0x002fe20008000000 */
[----:B------:R-:W-:Y:S01]  /*daa0*/  UMOV UR41, UR5 ;  /* 0x0000000500297c82 */ /* 0x000fe20008000000 */
[----:B------:R-:W-:Y:S01]  /*dab0*/  UIADD3 UR5, UR47, 0x19c20, URZ ;  /* 0x00019c202f057890 */ /* 0x000fe2000fffe03f */
[----:B------:R1:W-:Y:S03]  /*dac0*/  UTMASTG.5D [UR40], [UR6] ;  /* 0x00000028060073b5 */ /* 0x0003e60008020000 */
[----:B------:R-:W-:Y:S01]  /*dad0*/  UPRMT UR5, URZ, 0x654, UR5 ;  /* 0x000006543f057896 */ /* 0x000fe20008000005 */
[----:B------:R0:W-:Y:S01]  /*dae0*/  UTMACMDFLUSH ;  /* 0x00000000000079b7 */ /* 0x0001e20000000000 */
[----:B------:R-:W-:-:S07]  /*daf0*/  DEPBAR.LE SB0, 0x0 ;  /* 0x000080000000791a */ /* 0x000fce0000000000 */
[----:B-1----:R-:W-:Y:S03]  /*db00*/  SYNCS.ARRIVE.TRANS64.RED.A1T0 RZ, [UR5], RZ ;  /* 0x000000ffffff79a7 */ /* 0x002fe60008100405 */
.L_x_726:
[----:B------:R-:W-:Y:S05]  /*db10*/  BSYNC B0 ;  /* 0x0000000000007941 */ /* 0x000fea0003800000 */
.L_x_725:
[----:B------:R-:W-:Y:S05]  /*db20*/  BRA `(.L_x_724) ;  /* 0x0000000400847947 */ /* 0x000fea0003800000 */
.L_x_723:
[----:B------:R-:W1:Y:S01]  /*db30*/  S2R R0, SR_TID.X ;  /* 0x0000000000007919 */ /* 0x000e620000002100 */
[----:B------:R-:W2:Y:S01]  /*db40*/  LDC.64 R8, c[0x0][0xae0] ;  /* 0x0002b800ff087b82 */ /* 0x000ea20000000a00 */
[----:B------:R-:W-:Y:S01]  /*db50*/  USHF.R.S32.HI UR5, URZ, 0x1f, UR43 ;  /* 0x0000001f3f057899 */ /* 0x000fe2000801142b */
[----:B------:R-:W-:Y:S01]  /*db60*/  BSSY B0, `(.L_x_727) ;  /* 0x0000020000007945 */ /* 0x000fe20003800000 */
[----:B------:R-:W-:Y:S01]  /*db70*/  USHF.R.S32.HI UR6, URZ, 0x1f, UR44 ;  /* 0x0000001f3f067899 */ /* 0x000fe2000801142c */
[----:B------:R-:W-:-:S04]  /*db80*/  SHF.R.S32.HI R153, RZ, 0x1f, R152 ;  /* 0x0000001fff997819 */ /* 0x000fc80000011498 */
[----:B------:R-:W3:Y:S08]  /*db90*/  LDC R7, c[0x0][0xdac] ;  /* 0x00036b00ff077b82 */ /* 0x000ef00000000800 */
[----:B------:R-:W4:Y:S08]  /*dba0*/  LDC R14, c[0x0][0xa88] ;  /* 0x0002a200ff0e7b82 */ /* 0x000f300000000800 */
[----:B------:R-:W3:Y:S01]  /*dbb0*/  LDC.64 R10, c[0x0][0xae8] ;  /* 0x0002ba00ff0a7b82 */ /* 0x000ee20000000a00 */
[----:B--2---:R-:W-:-:S02]  /*dbc0*/  IMAD R6, R8, UR5, RZ ;  /* 0x0000000508067c24 */ /* 0x004fc4000f8e02ff */
[----:B-1----:R-:W-:-:S05]  /*dbd0*/  VIADD R0, R0, 0xffffff80 ;  /* 0xffffff8000007836 */ /* 0x002fca0000000000 */
[----:B------:R-:W-:-:S13]  /*dbe0*/  ISETP.GT.AND P0, PT, R0, 0xbf, PT ;  /* 0x000000bf0000780c */ /* 0x000fda0003f04270 */
[----:B----4-:R-:W-:Y:S05]  /*dbf0*/  @P0 BRA `(.L_x_728) ;  /* 0x0000000000580947 */ /* 0x010fea0003800000 */
[----:B------:R-:W1:Y:S01]  /*dc00*/  S2R R0, SR_TID.X ;  /* 0x0000000000007919 */ /* 0x000e620000002100 */
[----:B------:R-:W-:Y:S01]  /*dc10*/  IMAD.U32 R2, RZ, RZ, UR42 ;  /* 0x0000002aff027e24 */ /* 0x000fe2000f8e00ff */
[----:B------:R-:W-:-:S04]  /*dc20*/  ULDC UR7, c[0x0][0xa88] ;  /* 0x0002a20000077ab9 */ /* 0x000fc80000000800 */
[----:B-1----:R-:W-:-:S04]  /*dc30*/  IADD3 R2, R2, -0x80, R0 ;  /* 0xffffff8002027810 */ /* 0x002fc80007ffe000 */
[----:B------:R-:W-:-:S13]  /*dc40*/  ISETP.GE.AND P0, PT, R2, UR7, PT ;  /* 0x0000000702007c0c */ /* 0x000fda000bf06270 */
[----:B------:R-:W-:Y:S05]  /*dc50*/  @P0 BRA `(.L_x_728) ;  /* 0x0000000000400947 */ /* 0x000fea0003800000 */
[----:B------:R-:W1:Y:S01]  /*dc60*/  LDC.64 R4, c[0x0][0xb70] ;  /* 0x0002dc00ff047b82 */ /* 0x000e620000000a00 */
[----:B------:R-:W-:Y:S01]  /*dc70*/  SHF.R.S32.HI R3, RZ, 0x1f, R2 ;  /* 0x0000001fff037819 */ /* 0x000fe20000011402 */
[----:B------:R-:W-:-:S06]  /*dc80*/  ULDC.64 UR8, c[0x0][0xb40] ;  /* 0x0002d00000087ab9 */ /* 0x000fcc0000000a00 */
[----:B------:R-:W2:Y:S01]  /*dc90*/  LDC.64 R12, c[0x0][0xb78] ;  /* 0x0002de00ff0c7b82 */ /* 0x000ea20000000a00 */
[C---:B-1----:R-:W-:Y:S02]  /*dca0*/  IMAD R0, R4.reuse, UR5, RZ ;  /* 0x0000000504007c24 */ /* 0x042fe4000f8e02ff */
[----:B------:R-:W-:-:S04]  /*dcb0*/  IMAD.WIDE.U32 R2, R4, UR43, R2 ;  /* 0x0000002b04027c25 */ /* 0x000fc8000f8e0002 */
[----:B------:R-:W-:Y:S02]  /*dcc0*/  IMAD R5, R5, UR43, R0 ;  /* 0x0000002b05057c24 */ /* 0x000fe4000f8e0200 */
[C---:B--2---:R-:W-:Y:S02]  /*dcd0*/  IMAD R0, R12.reuse, UR6, RZ ;  /* 0x000000060c007c24 */ /* 0x044fe4000f8e02ff */
[----:B------:R-:W-:Y:S02]  /*dce0*/  IMAD.IADD R3, R3, 0x1, R5 ;  /* 0x0000000103037824 */ /* 0x000fe400078e0205 */
[----:B------:R-:W-:Y:S02]  /*dcf0*/  IMAD R5, R13, UR44, R0 ;  /* 0x0000002c0d057c24 */ /* 0x000fe4000f8e0200 */
[----:B------:R-:W-:-:S04]  /*dd00*/  IMAD.WIDE.U32 R2, R12, UR44, R2 ;  /* 0x0000002c0c027c25 */ /* 0x000fc8000f8e0002 */
[----:B------:R-:W-:Y:S01]  /*dd10*/  IMAD.IADD R3, R3, 0x1, R5 ;  /* 0x0000000103037824 */ /* 0x000fe200078e0205 */
[----:B------:R-:W-:-:S04]  /*dd20*/  LEA R4, P0, R2, UR8, 0x2 ;  /* 0x0000000802047c11 */ /* 0x000fc8000f8010ff */
[----:B------:R-:W-:Y:S01]  /*dd30*/  LEA.HI.X R5, R2, UR9, R3, 0x2, P0 ;  /* 0x0000000902057c11 */ /* 0x000fe200080f1403 */
[----:B------:R-:W-:-:S05]  /*dd40*/  IMAD.MOV.U32 R3, RZ, RZ, -0x800000 ;  /* 0xff800000ff037424 */ /* 0x000fca00078e00ff */
[----:B------:R1:W-:Y:S03]  /*dd50*/  STG.E desc[UR48][R4.64], R3 ;  /* 0x0000000304007986 */ /* 0x0003e6000c101930 */
.L_x_728:
[----:B------:R-:W-:Y:S05]  /*dd60*/  BSYNC B0 ;  /* 0x0000000000007941 */ /* 0x000fea0003800000 */
.L_x_727:
[----:B------:R-:W-:Y:S01]  /*dd70*/  ULOP3.LUT UR51, URZ, UR51, URZ, 0x33, !UPT ;  /* 0x000000333f337292 */ /* 0x000fe2000f8e333f */
[----:B-1----:R-:W-:Y:S01]  /*dd80*/  IMAD.WIDE.U32 R2, R8, UR43, R152 ;  /* 0x0000002b08027c25 */ /* 0x002fe2000f8e0098 */
[----:B------:R-:W-:Y:S01]  /*dd90*/  SHF.R.S32.HI R155, RZ, 0x1f, R154 ;  /* 0x0000001fff9b7819 */ /* 0x000fe2000001149a */
[----:B------:R-:W-:Y:S02]  /*dda0*/  BSSY B0, `(.L_x_729) ;  /* 0x0000021000007945 */ /* 0x000fe40003800000 */
[----:B------:R-:W-:Y:S02]  /*ddb0*/  IMAD R5, R9, UR43, R6 ;  /* 0x0000002b09057c24 */ /* 0x000fe4000f8e0206 */
[----:B---3--:R-:W-:Y:S02]  /*ddc0*/  VIADD R13, R7, UR51 ;  /* 0x00000033070d7c36 */ /* 0x008fe40008000000 */
[----:B------:R-:W-:Y:S02]  /*ddd0*/  IMAD.IADD R3, R3, 0x1, R5 ;  /* 0x0000000103037824 */ /* 0x000fe400078e0205 */
[----:B------:R-:W-:-:S02]  /*dde0*/  IMAD R5, R13, -0xc0, R14 ;  /* 0xffffff400d057824 */ /* 0x000fc400078e020e */
[----:B------:R-:W-:Y:S02]  /*ddf0*/  IMAD R4, R10, UR6, RZ ;  /* 0x000000060a047c24 */ /* 0x000fe4000f8e02ff */
[C---:B------:R-:W-:Y:S01]  /*de00*/  VIADD R0, R154.reuse, 0x60 ;  /* 0x000000609a007836 */ /* 0x040fe20000000000 */
[-C--:B------:R-:W-:Y:S01]  /*de10*/  ISETP.GE.AND P0, PT, R154, R5.reuse, PT ;  /* 0x000000059a00720c */ /* 0x080fe20003f06270 */
[----:B------:R-:W-:Y:S02]  /*de20*/  IMAD R9, R11, UR44, R4 ;  /* 0x0000002c0b097c24 */ /* 0x000fe4000f8e0204 */
[----:B------:R-:W-:Y:S01]  /*de30*/  IMAD.WIDE.U32 R6, R10, UR44, R2 ;  /* 0x0000002c0a067c25 */ /* 0x000fe2000f8e0002 */
[----:B------:R-:W-:-:S03]  /*de40*/  ISETP.GE.AND P3, PT, R0, R5, PT ;  /* 0x000000050000720c */ /* 0x000fc60003f66270 */
[----:B------:R-:W-:-:S04]  /*de50*/  IMAD.WIDE R4, R13, 0xc0, R154 ;  /* 0x000000c00d047825 */ /* 0x000fc800078e029a */
[----:B------:R-:W-:Y:S02]  /*de60*/  IMAD.IADD R11, R7, 0x1, R9 ;  /* 0x00000001070b7824 */ /* 0x000fe400078e0209 */
        /* <DEDUP_REMOVED lines=20> */
.L_x_730:
[----:B------:R-:W-:Y:S05]  /*dfb0*/  BSYNC B0 ;  /* 0x0000000000007941 */ /* 0x000fea0003800000 */
.L_x_729:
[----:B------:R-:W-:Y:S04]  /*dfc0*/  BSSY B0, `(.L_x_724) ;  /* 0x0000017000007945 */ /* 0x000fe80003800000 */
        /* <DEDUP_REMOVED lines=22> */
.L_x_731:
[----:B------:R-:W-:Y:S05]  /*e130*/  BSYNC B0 ;  /* 0x0000000000007941 */ /* 0x000fea0003800000 */
.L_x_724:
[----:B------:R-:W4:Y:S02]  /*e140*/  LDC R0, c[0x0][0xda8] ;  /* 0x00036a00ff007b82 */ /* 0x000f240000000800 */
[----:B----4-:R-:W-:-:S13]  /*e150*/  ISETP.LE.AND P0, PT, R0, UR4, PT ;  /* 0x0000000400007c0c */ /* 0x010fda000bf03270 */
[----:B------:R-:W-:Y:S05]  /*e160*/  @!P0 BRA `(.L_x_732) ;  /* 0xffffff2c00148947 */ /* 0x000fea000383ffff */
[----:B------:R-:W-:Y:S05]  /*e170*/  EXIT ;  /* 0x000000000000794d */ /* 0x000fea0003800000 */
.L_x_638:
[----:B------:R-:W-:-:S08]  /*e180*/  NOP ;  /* 0x0000000000007918 */ /* 0x000fd00000000000 */
[----:B------:R-:W1:-:S00]  /*e190*/  USETMAXREG.DEALLOC.CTAPOOL 0x20 ;  /* 0x00000020000079c8 */ /* 0x000e4000080e0500 */
[----:B-1----:R-:W-:-:S06]  /*e1a0*/  LOP3.LUT R29, R0, 0x3, RZ, 0xc0, !PT ;  /* 0x00000003001d7812 */ /* 0x002fcc00078ec0ff */
[----:B------:R-:W1:Y:S01]  /*e1b0*/  S2UR UR4, SR_CTAID.X ;  /* 0x00000000000479c3 */ /* 0x000e620000002500 */
[----:B------:R-:W-:Y:S01]  /*e1c0*/  LOP3.LUT R18, R18, 0xfffffffd, RZ, 0xc0, !PT ;  /* 0xfffffffd12127812 */ /* 0x000fe200078ec0ff */
[----:B------:R-:W-:Y:S01]  /*e1d0*/  IMAD.MOV.U32 R17, RZ, RZ, RZ ;  /* 0x000000ffff117224 */ /* 0x000fe200078e00ff */
[----:B------:R-:W2:Y:S01]  /*e1e0*/  SHFL.IDX PT, R3, R29, RZ, 0x1f ;  /* 0x00001fff1d037589 */ /* 0x000ea200000e0000 */
[----:B------:R-:W-:Y:S02]  /*e1f0*/  IMAD.MOV.U32 R19, RZ, RZ, 0x1 ;  /* 0x00000001ff137424 */ /* 0x000fe400078e00ff */
[----:B------:R-:W-:Y:S02]  /*e200*/  IMAD.MOV.U32 R26, RZ, RZ, RZ ;  /* 0x000000ffff1a7224 */ /* 0x000fe400078e00ff */
[----:B------:R-:W1:Y:S01]  /*e210*/  LDC R2, c[0x0][0xda8] ;  /* 0x00036a00ff027b82 */ /* 0x000e620000000800 */
[----:B--2---:R-:W-:-:S13]  /*e220*/  ISETP.NE.AND P0, PT, R3, RZ, PT ;  /* 0x000000ff0300720c */ /* 0x004fda0003f05270 */
[----:B------:R-:W-:Y:S01]  /*e230*/  @P0 LOP3.LUT R18, R18, 0x2, RZ, 0xfc, !PT ;  /* 0x0000000212120812 */ /* 0x000fe200078efcff */
[----:B------:R-:W-:Y:S06]  /*e240*/  @P0 BAR.ARV 0x4, 0x200 ;  /* 0x0108000000000b1d */ /* 0x000fec0000002000 */
[----:B-1----:R-:W-:-:S13]  /*e250*/  ISETP.LE.AND P0, PT, R2, UR4, PT ;  /* 0x0000000402007c0c */ /* 0x002fda000bf03270 */
[----:B------:R-:W-:Y:S05]  /*e260*/  @P0 BRA `(.L_x_733) ;  /* 0x0000003000440947 */ /* 0x000fea0003800000 */
[----:B------:R-:W1:Y:S01]  /*e270*/  S2R R8, SR_TID.X ;  /* 0x0000000000087919 */ /* 0x000e620000002100 */
[----:B------:R-:W-:Y:S01]  /*e280*/  IMAD.SHL.U32 R9, R0, 0x800, RZ ;  /* 0x0000080000097824 */ /* 0x000fe200078e00ff */
[----:B------:R-:W-:Y:S01]  /*e290*/  ULOP3.LUT UR41, UR46, 0x1, URZ, 0xfc, !UPT ;  /* 0x000000012e297892 */ /* 0x000fe2000f8efc3f */
[----:B------:R-:W-:Y:S01]  /*e2a0*/  IMAD.MOV.U32 R23, RZ, RZ, 0x40 ;  /* 0x00000040ff177424 */ /* 0x000fe200078e00ff */
[----:B------:R-:W-:Y:S01]  /*e2b0*/  ULOP3.LUT UR45, UR46, 0x2, URZ, 0xfc, !UPT ;  /* 0x000000022e2d7892 */ /* 0x000fe2000f8efc3f */
[----:B------:R-:W-:Y:S01]  /*e2c0*/  IMAD.U32 R25, RZ, RZ, UR4 ;  /* 0x00000004ff197e24 */ /* 0x000fe2000f8e00ff */
[----:B------:R-:W-:Y:S01]  /*e2d0*/  ULDC UR44, c[0x0][0xc] ;  /* 0x00000300002c7ab9 */ /* 0x000fe20000000800 */
[----:B------:R-:W-:Y:S01]  /*e2e0*/  IMAD.MOV.U32 R19, RZ, RZ, 0x1 ;  /* 0x00000001ff137424 */ /* 0x000fe200078e00ff */
[----:B------:R-:W-:Y:S01]  /*e2f0*/  ULDC.64 UR50, c[0x0][0x198] ;  /* 0x0000660000327ab9 */ /* 0x000fe20000000a00 */
[----:B------:R-:W-:Y:S02]  /*e300*/  IMAD.MOV.U32 R26, RZ, RZ, RZ ;  /* 0x000000ffff1a7224 */ /* 0x000fe400078e00ff */
[----:B------:R-:W-:Y:S01]  /*e310*/  IMAD.MOV.U32 R17, RZ, RZ, RZ ;  /* 0x000000ffff117224 */ /* 0x000fe200078e00ff */
[----:B-1----:R-:W-:Y:S01]  /*e320*/  SHF.R.U32.HI R4, RZ, 0x1, R8 ;  /* 0x00000001ff047819 */ /* 0x002fe20000011608 */
[C---:B------:R-:W-:Y:S01]  /*e330*/  IMAD.SHL.U32 R2, R8.reuse, 0x20, RZ ;  /* 0x0000002008027824 */ /* 0x040fe200078e00ff */
[C---:B------:R-:W-:Y:S01]  /*e340*/  LOP3.LUT P0, RZ, R8.reuse, 0x4, RZ, 0xc0, !PT ;  /* 0x0000000408ff7812 */ /* 0x040fe2000780c0ff */
[----:B------:R-:W-:Y:S01]  /*e350*/  IMAD.SHL.U32 R0, R8, 0x80, RZ ;  /* 0x0000008008007824 */ /* 0x000fe200078e00ff */
[----:B------:R-:W-:Y:S01]  /*e360*/  LOP3.LUT R5, R4, 0x20, RZ, 0xc0, !PT ;  /* 0x0000002004057812 */ /* 0x000fe200078ec0ff */
[----:B------:R-:W-:Y:S01]  /*e370*/  IMAD.SHL.U32 R6, R8, 0x4, RZ ;  /* 0x0000000408067824 */ /* 0x000fe200078e00ff */
[----:B------:R-:W-:-:S02]  /*e380*/  LOP3.LUT R3, R2, 0x80, RZ, 0xc0, !PT ;  /* 0x0000008002037812 */ /* 0x000fc400078ec0ff */
[----:B------:R-:W-:Y:S01]  /*e390*/  LOP3.LUT R7, R5, 0x10, R8, 0xf8, !PT ;  /* 0x0000001005077812 */ /* 0x000fe200078ef808 */
[----:B------:R-:W-:Y:S01]  /*e3a0*/  IMAD.SHL.U32 R5, R28, 0x10, RZ ;  /* 0x000000101c057824 */ /* 0x000fe200078e00ff */
[----:B------:R-:W-:Y:S01]  /*e3b0*/  LOP3.LUT R3, R3, 0x10, R4, 0xf8, !PT ;  /* 0x0000001003037812 */ /* 0x000fe200078ef804 */
[----:B------:R-:W-:Y:S01]  /*e3c0*/  IMAD.SHL.U32 R4, R8, 0x10, RZ ;  /* 0x0000001008047824 */ /* 0x000fe200078e00ff */
[----:B------:R-:W-:Y:S02]  /*e3d0*/  LOP3.LUT R7, R7, 0x380, R0, 0xf8, !PT ;  /* 0x0000038007077812 */ /* 0x000fe400078ef800 */
[----:B------:R-:W-:Y:S02]  /*e3e0*/  LOP3.LUT R2, R2, 0x360, RZ, 0xc0, !PT ;  /* 0x0000036002027812 */ /* 0x000fe400078ec0ff */
[----:B------:R-:W-:Y:S02]  /*e3f0*/  LOP3.LUT R0, R0, 0x400, RZ, 0xc0, !PT ;  /* 0x0000040000007812 */ /* 0x000fe400078ec0ff */
[----:B------:R-:W-:-:S02]  /*e400*/  LOP3.LUT R2, R2, 0x400, R5, 0xf8, !PT ;  /* 0x0000040002027812 */ /* 0x000fc400078ef805 */
[----:B------:R-:W-:Y:S02]  /*e410*/  LOP3.LUT R3, R3, 0x10, R6, 0x78, !PT ;  /* 0x0000001003037812 */ /* 0x000fe400078e7806 */
[----:B------:R-:W-:Y:S02]  /*e420*/  LOP3.LUT R0, R0, 0x800, R9, 0xf8, !PT ;  /* 0x0000080000007812 */ /* 0x000fe400078ef809 */
[----:B------:R-:W-:Y:S02]  /*e430*/  LOP3.LUT R7, R7, 0x70, R4, 0x78, !PT ;  /* 0x0000007007077812 */ /* 0x000fe400078e7804 */
[----:B------:R-:W-:Y:S02]  /*e440*/  LOP3.LUT R24, R2, R3, RZ, 0xfc, !PT ;  /* 0x0000000302187212 */ /* 0x000fe400078efcff */
[----:B------:R-:W-:Y:S02]  /*e450*/  LOP3.LUT R22, R0, R7, RZ, 0xfc, !PT ;  /* 0x0000000700167212 */ /* 0x000fe400078efcff */
[----:B------:R-:W-:-:S02]  /*e460*/  LOP3.LUT R27, R8, 0x1f, RZ, 0xc0, !PT ;  /* 0x0000001f081b7812 */ /* 0x000fc400078ec0ff */
[----:B------:R-:W-:-:S07]  /*e470*/  SEL R23, R23, 0xffffffc0, !P0 ;  /* 0xffffffc017177807 */ /* 0x000fce0004000000 */
.L_x_795:
[----:B------:R-:W-:Y:S01]  /*e480*/  ULDC UR8, c[0x0][0xdd0] ;  /* 0x0003740000087ab9 */ /* 0x000fe20000000800 */
[----:B-1----:R-:W1:Y:S01]  /*e490*/  LDC R0, c[0x0][0xde8] ;  /* 0x00037a00ff007b82 */ /* 0x002e620000000800 */
[C---:B------:R-:W-:Y:S01]  /*e4a0*/  R2UR UR6, R25.reuse ;  /* 0x00000000190672ca */ /* 0x040fe200000e0000 */
[----:B------:R-:W-:Y:S01]  /*e4b0*/  UISETP.NE.AND UP0, UPT, UR8, 0x1, UPT ;  /* 0x000000010800788c */ /* 0x000fe2000bf05270 */
[----:B------:R-:W-:-:S10]  /*e4c0*/  R2UR UR7, R25 ;  /* 0x00000000190772ca */ /* 0x000fd400000e0000 */
[----:B------:R-:W-:Y:S01]  /*e4d0*/  @UP0 ULDC UR4, c[0x0][0xdd4] ;  /* 0x0003750000040ab9 */ /* 0x000fe20000000800 */
[----:B------:R-:W-:Y:S01]  /*e4e0*/  @UP0 ULDC UR9, c[0x0][0xdd8] ;  /* 0x0003760000090ab9 */ /* 0x000fe20000000800 */
[----:B------:R-:W-:-:S04]  /*e4f0*/  UIMAD.WIDE.U32 UR4, UR6, UR4, URZ ;  /* 0x00000004060472a5 */ /* 0x000fc8000f8e003f */
[----:B------:R-:W-:-:S04]  /*e500*/  @UP0 USHF.R.U32.HI UR6, URZ, UR9, UR5 ;  /* 0x000000093f060299 */ /* 0x000fc80008011605 */
[----:B------:R-:W-:Y:S02]  /*e510*/  UIADD3 UR4, -UR6, URZ, URZ ;  /* 0x0000003f06047290 */ /* 0x000fe4000fffe13f */
[----:B-1----:R-:W-:Y:S02]  /*e520*/  ISETP.LE.AND P0, PT, R0, UR6, PT ;  /* 0x0000000600007c0c */ /* 0x002fe4000bf03270 */
[----:B------:R-:W-:-:S11]  /*e530*/  UIMAD UR8, UR8, UR4, UR7 ;  /* 0x00000004080872a4 */ /* 0x000fd6000f8e0207 */
[----:B--2---:R-:W-:Y:S05]  /*e540*/  @!P0 BRA `(.L_x_734) ;  /* 0x0000000000208947 */ /* 0x004fea0003800000 */
        /* <DEDUP_REMOVED lines=8> */
.L_x_734:
[----:B------:R-:W-:Y:S01]  /*e5d0*/  ULDC UR9, c[0x0][0xdc4] ;  /* 0x0003710000097ab9 */ /* 0x000fe20000000800 */
[----:B------:R-:W-:Y:S01]  /*e5e0*/  UMOV UR7, UR8 ;  /* 0x0000000800077c82 */ /* 0x000fe20008000000 */
[----:B------:R-:W-:-:S11]  /*e5f0*/  UISETP.NE.AND UP0, UPT, UR9, 0x1, UPT ;  /* 0x000000010900788c */ /* 0x000fd6000bf05270 */
[----:B------:R-:W-:Y:S02]  /*e600*/  @UP0 ULDC.64 UR10, c[0x0][0xdc8] ;  /* 0x00037200000a0ab9 */ /* 0x000fe40000000a00 */
[----:B------:R-:W-:-:S04]  /*e610*/  UIMAD.WIDE.U32 UR4, UR8, UR10, URZ ;  /* 0x0000000a080472a5 */ /* 0x000fc8000f8e003f */
[----:B------:R-:W-:-:S04]  /*e620*/  @UP0 USHF.R.U32.HI UR7, URZ, UR11, UR5 ;  /* 0x0000000b3f070299 */ /* 0x000fc80008011605 */
[----:B------:R-:W-:-:S12]  /*e630*/  UIMAD UR4, UR7, UR9, URZ ;  /* 0x00000009070472a4 */ /* 0x000fd8000f8e023f */
.L_x_735:
[----:B------:R-:W-:Y:S01]  /*e640*/  ULDC.64 UR10, c[0x0][0x3f8] ;  /* 0x0000fe00000a7ab9 */ /* 0x000fe20000000a00 */
[----:B------:R-:W-:Y:S02]  /*e650*/  UIADD3 UR8, UR8, -UR4, URZ ;  /* 0x8000000408087290 */ /* 0x000fe4000fffe03f */
[----:B------:R-:W-:Y:S02]  /*e660*/  UISETP.NE.U32.AND UP0, UPT, UR10, URZ, UPT ;  /* 0x0000003f0a00728c */ /* 0x000fe4000bf05070 */
[----:B------:R-:W-:Y:S01]  /*e670*/  ULOP3.LUT UR7, URZ, UR7, URZ, 0x33, !UPT ;  /* 0x000000073f077292 */ /* 0x000fe2000f8e333f */
[----:B------:R-:W-:Y:S01]  /*e680*/  ULDC UR10, c[0x0][0xdb8] ;  /* 0x00036e00000a7ab9 */ /* 0x000fe20000000800 */
[----:B------:R-:W-:Y:S01]  /*e690*/  ULDC.64 UR4, c[0x0][0x9e0] ;  /* 0x0002780000047ab9 */ /* 0x000fe20000000a00 */
[----:B------:R-:W-:Y:S01]  /*e6a0*/  UISETP.NE.AND UP1, UPT, UR10, 0x1, UPT ;  /* 0x000000010a00788c */ /* 0x000fe2000bf25270 */
[----:B------:R-:W-:Y:S01]  /*e6b0*/  ULDC UR9, c[0x0][0xdc4] ;  /* 0x0003710000097ab9 */ /* 0x000fe20000000800 */
[----:B------:R-:W-:Y:S01]  /*e6c0*/  ULDC UR37, c[0x0][0xdac] ;  /* 0x00036b0000257ab9 */ /* 0x000fe20000000800 */
[----:B------:R-:W-:-:S02]  /*e6d0*/  UISETP.GE.AND UP2, UPT, UR5, 0x1, UPT ;  /* 0x000000010500788c */ /* 0x000fc4000bf46270 */
[----:B------:R-:W-:Y:S02]  /*e6e0*/  UIMAD UR9, UR6, UR9, UR8 ;  /* 0x00000009060972a4 */ /* 0x000fe4000f8e0208 */
[----:B------:R-:W-:Y:S02]  /*e6f0*/  UIADD3 UR37, UR7, UR37, URZ ;  /* 0x0000002507257290 */ /* 0x000fe4000fffe03f */
[----:B------:R-:W-:Y:S01]  /*e700*/  UISETP.NE.AND.EX UP0, UPT, UR11, URZ, UPT, UP0 ;  /* 0x0000003f0b00728c */ /* 0x000fe2000bf05300 */
[----:B------:R-:W-:Y:S01]  /*e710*/  PLOP3.LUT P1, PT, PT, PT, UP2, 0x80, 0x0 ;  /* 0x000000000000781c */ /* 0x000fe20003f2f028 */
[----:B------:R-:W-:Y:S01]  /*e720*/  @UP1 ULDC UR6, c[0x0][0xdbc] ;  /* 0x00036f0000061ab9 */ /* 0x000fe20000000800 */
[----:B------:R-:W-:Y:S02]  /*e730*/  UIMAD UR37, UR37, 0xc0, URZ ;  /* 0x000000c0252578a4 */ /* 0x000fe4000f8e023f */
[----:B------:R-:W-:Y:S01]  /*e740*/  UIMAD.WIDE.U32 UR6, UR9, UR6, URZ ;  /* 0x00000006090672a5 */ /* 0x000fe2000f8e003f */
[----:B------:R-:W-:Y:S01]  /*e750*/  ULDC UR11, c[0x0][0x404] ;  /* 0x00010100000b7ab9 */ /* 0x000fe20000000800 */
[----:B------:R-:W-:Y:S01]  /*e760*/  ULDC UR12, c[0x0][0x288] ;  /* 0x0000a200000c7ab9 */ /* 0x000fe20000000800 */
[----:B------:R-:W-:Y:S01]  /*e770*/  @UP1 ULDC UR14, c[0x0][0xdc0] ;  /* 0x00037000000e1ab9 */ /* 0x000fe20000000800 */
[----:B------:R-:W-:Y:S01]  /*e780*/  UMOV UR39, UR9 ;  /* 0x0000000900277c82 */ /* 0x000fe20008000000 */
[----:B------:R-:W-:-:S02]  /*e790*/  USEL UR11, UR11, 0x1, UP0 ;  /* 0x000000010b0b7887 */ /* 0x000fc40008000000 */
[----:B------:R-:W-:Y:S02]  /*e7a0*/  UIADD3 UR8, UR37, 0xc0, -UR12 ;  /* 0x000000c025087890 */ /* 0x000fe4000fffe80c */
[----:B------:R-:W-:Y:S01]  /*e7b0*/  @UP1 USHF.R.U32.HI UR39, URZ, UR14, UR7 ;  /* 0x0000000e3f271299 */ /* 0x000fe20008011607 */
[----:B------:R-:W-:Y:S02]  /*e7c0*/  ULDC UR13, c[0x0][0x2e0] ;  /* 0x0000b800000d7ab9 */ /* 0x000fe40000000800 */
[----:B------:R-:W-:Y:S02]  /*e7d0*/  UIMAD UR6, UR11, UR13, UR8 ;  /* 0x0000000d0b0672a4 */ /* 0x000fe4000f8e0208 */
[----:B------:R-:W-:Y:S02]  /*e7e0*/  UIADD3 UR38, -UR39, URZ, URZ ;  /* 0x0000003f27267290 */ /* 0x000fe4000fffe13f */
[----:B------:R-:W-:Y:S02]  /*e7f0*/  UIADD3 UR4, UR6, UR4, URZ ;  /* 0x0000000406047290 */ /* 0x000fe4000fffe03f */
[----:B------:R-:W-:Y:S01]  /*e800*/  UIMAD UR38, UR10, UR38, UR9 ;  /* 0x000000260a2672a4 */ /* 0x000fe2000f8e0209 */
[----:B------:R-:W-:Y:S11]  /*e810*/  @!P1 BRA `(.L_x_736) ;  /* 0x0000000000449947 */ /* 0x000ff60003800000 */
[----:B------:R-:W-:Y:S01]  /*e820*/  ISETP.LT.AND P0, PT, RZ, UR6, PT ;  /* 0x00000006ff007c0c */ /* 0x000fe2000bf01270 */
[----:B------:R-:W-:-:S12]  /*e830*/  UIADD3 UR8, UR6, -0x1, URZ ;  /* 0xffffffff06087890 */ /* 0x000fd8000fffe03f */
[----:B------:R-:W-:Y:S05]  /*e840*/  @P0 BRA `(.L_x_737) ;  /* 0x00000000001c0947 */ /* 0x000fea0003800000 */
[----:B------:R-:W-:Y:S02]  /*e850*/  UISETP.NE.AND UP0, UPT, UR5, 0x1, UPT ;  /* 0x000000010500788c */ /* 0x000fe4000bf05270 */
[----:B------:R-:W-:-:S09]  /*e860*/  UIADD3 UR8, -UR6, URZ, URZ ;  /* 0x0000003f06087290 */ /* 0x000fd2000fffe13f */
[----:B------:R-:W-:Y:S02]  /*e870*/  @UP0 ULDC.64 UR14, c[0x0][0x9e8] ;  /* 0x00027a00000e0ab9 */ /* 0x000fe40000000a00 */
[----:B------:R-:W-:-:S04]  /*e880*/  UIMAD.WIDE.U32 UR6, UR8, UR14, URZ ;  /* 0x0000000e080672a5 */ /* 0x000fc8000f8e003f */
[----:B------:R-:W-:-:S04]  /*e890*/  @UP0 USHF.R.U32.HI UR8, URZ, UR15, UR7 ;  /* 0x0000000f3f080299 */ /* 0x000fc80008011607 */
[----:B------:R-:W-:Y:S01]  /*e8a0*/  ULOP3.LUT UR8, URZ, UR8, URZ, 0x33, !UPT ;  /* 0x000000083f087292 */ /* 0x000fe2000f8e333f */
[----:B------:R-:W-:Y:S11]  /*e8b0*/  BRA `(.L_x_738) ;  /* 0x0000000000107947 */ /* 0x000ff60003800000 */
.L_x_737:
[----:B------:R-:W-:-:S11]  /*e8c0*/  UISETP.NE.AND UP0, UPT, UR5, 0x1, UPT ;  /* 0x000000010500788c */ /* 0x000fd6000bf05270 */
[----:B------:R-:W-:Y:S02]  /*e8d0*/  @UP0 ULDC.64 UR14, c[0x0][0x9e8] ;  /* 0x00027a00000e0ab9 */ /* 0x000fe40000000a00 */
[----:B------:R-:W-:-:S04]  /*e8e0*/  UIMAD.WIDE.U32 UR6, UR8, UR14, URZ ;  /* 0x0000000e080672a5 */ /* 0x000fc8000f8e003f */
[----:B------:R-:W-:-:S12]  /*e8f0*/  @UP0 USHF.R.U32.HI UR8, URZ, UR15, UR7 ;  /* 0x0000000f3f080299 */ /* 0x000fd80008011607 */
.L_x_738:
[----:B------:R-:W-:-:S04]  /*e900*/  UIMAD UR8, UR8, UR5, UR5 ;  /* 0x00000005080872a4 */ /* 0x000fc8000f8e0205 */
[----:B------:R-:W-:-:S04]  /*e910*/  UISETP.LT.AND UP0, UPT, UR4, UR8, UPT ;  /* 0x000000080400728c */ /* 0x000fc8000bf01270 */
[----:B------:R-:W-:-:S12]  /*e920*/  USEL UR4, UR4, UR8, UP0 ;  /* 0x0000000804047287 */ /* 0x000fd80008000000 */
.L_x_736:
[----:B------:R-:W-:Y:S02]  /*e930*/  UIMAD UR7, UR11, UR13, 0x7f ;  /* 0x0000007f0b0774a4 */ /* 0x000fe4000f8e020d */
[----:B------:R-:W-:Y:S02]  /*e940*/  UIADD3 UR4, UR4, 0x7f, URZ ;  /* 0x0000007f04047890 */ /* 0x000fe4000fffe03f */
[----:B------:R-:W-:Y:S02]  /*e950*/  USHF.R.S32.HI UR8, URZ, 0x1f, UR7 ;  /* 0x0000001f3f087899 */ /* 0x000fe40008011407 */
[----:B------:R-:W-:Y:S02]  /*e960*/  USHF.R.S32.HI UR6, URZ, 0x1f, UR4 ;  /* 0x0000001f3f067899 */ /* 0x000fe40008011404 */
[----:B------:R-:W-:Y:S02]  /*e970*/  ULEA.HI UR8, UR8, UR7, URZ, 0x7 ;  /* 0x0000000708087291 */ /* 0x000fe4000f8f383f */
[----:B------:R-:W-:-:S02]  /*e980*/  ULEA.HI UR6, UR6, UR4, URZ, 0x7 ;  /* 0x0000000406067291 */ /* 0x000fc4000f8f383f */
[----:B------:R-:W-:Y:S02]  /*e990*/  UIADD3 UR4, UR37, -UR12, URZ ;  /* 0x8000000c25047290 */ /* 0x000fe4000fffe03f */
[----:B------:R-:W-:Y:S02]  /*e9a0*/  USHF.R.S32.HI UR43, URZ, 0x7, UR8 ;  /* 0x000000073f2b7899 */ /* 0x000fe40008011408 */
[----:B------:R-:W-:Y:S02]  /*e9b0*/  USHF.R.S32.HI UR6, URZ, 0x7, UR6 ;  /* 0x000000073f067899 */ /* 0x000fe40008011406 */
[----:B------:R-:W-:Y:S02]  /*e9c0*/  UIMAD UR4, UR11, UR13, UR4 ;  /* 0x0000000d0b0472a4 */ /* 0x000fe4000f8e0204 */
[----:B------:R-:W-:Y:S01]  /*e9d0*/  UISETP.LT.AND UP0, UPT, UR43, UR6, UPT ;  /* 0x000000062b00728c */ /* 0x000fe2000bf01270 */
[----:B------:R-:W-:Y:S02]  /*e9e0*/  ULDC UR8, c[0x0][0x9dc] ;  /* 0x0002770000087ab9 */ /* 0x000fe40000000800 */
[----:B------:R-:W-:-:S02]  /*e9f0*/  UIADD3 UR8, UR4, -UR8, URZ ;  /* 0x8000000804087290 */ /* 0x000fc4000fffe03f */
[----:B------:R-:W-:Y:S01]  /*ea00*/  USEL UR43, UR43, UR6, UP0 ;  /* 0x000000062b2b7287 */ /* 0x000fe20008000000 */
[----:B------:R-:W-:Y:S11]  /*ea10*/  @!P1 BRA `(.L_x_739) ;  /* 0x0000000000449947 */ /* 0x000ff60003800000 */
[----:B------:R-:W-:-:S06]  /*ea20*/  UISETP.GT.AND UP0, UPT, UR4, -0x1, UPT ;  /* 0xffffffff0400788c */ /* 0x000fcc000bf04270 */
[----:B------:R-:W-:-:S13]  /*ea30*/  PLOP3.LUT P0, PT, PT, PT, UP0, 0x80, 0x0 ;  /* 0x000000000000781c */ /* 0x000fda0003f0f008 */
[----:B------:R-:W-:Y:S05]  /*ea40*/  @P0 BRA `(.L_x_740) ;  /* 0x00000000001c0947 */ /* 0x000fea0003800000 */
[----:B------:R-:W-:Y:S02]  /*ea50*/  UISETP.NE.AND UP0, UPT, UR5, 0x1, UPT ;  /* 0x000000010500788c */ /* 0x000fe4000bf05270 */
[----:B------:R-:W-:-:S09]  /*ea60*/  ULOP3.LUT UR4, URZ, UR4, URZ, 0x33, !UPT ;  /* 0x000000043f047292 */ /* 0x000fd2000f8e333f */
[----:B------:R-:W-:Y:S02]  /*ea70*/  @UP0 ULDC.64 UR10, c[0x0][0x9e8] ;  /* 0x00027a00000a0ab9 */ /* 0x000fe40000000a00 */
[----:B------:R-:W-:-:S04]  /*ea80*/  UIMAD.WIDE.U32 UR6, UR4, UR10, URZ ;  /* 0x0000000a040672a5 */ /* 0x000fc8000f8e003f */
[----:B------:R-:W-:-:S04]  /*ea90*/  @UP0 USHF.R.U32.HI UR4, URZ, UR11, UR7 ;  /* 0x0000000b3f040299 */ /* 0x000fc80008011607 */
[----:B------:R-:W-:Y:S01]  /*eaa0*/  ULOP3.LUT UR4, URZ, UR4, URZ, 0x33, !UPT ;  /* 0x000000043f047292 */ /* 0x000fe2000f8e333f */
[----:B------:R-:W-:Y:S11]  /*eab0*/  BRA `(.L_x_741) ;  /* 0x0000000000107947 */ /* 0x000ff60003800000 */
.L_x_740:
[----:B------:R-:W-:-:S11]  /*eac0*/  UISETP.NE.AND UP0, UPT, UR5, 0x1, UPT ;  /* 0x000000010500788c */ /* 0x000fd6000bf05270 */
[----:B------:R-:W-:Y:S02]  /*ead0*/  @UP0 ULDC.64 UR10, c[0x0][0x9e8] ;  /* 0x00027a00000a0ab9 */ /* 0x000fe40000000a00 */
[----:B------:R-:W-:-:S04]  /*eae0*/  UIMAD.WIDE.U32 UR6, UR4, UR10, URZ ;  /* 0x0000000a040672a5 */ /* 0x000fc8000f8e003f */
[----:B------:R-:W-:-:S12]  /*eaf0*/  @UP0 USHF.R.U32.HI UR4, URZ, UR11, UR7 ;  /* 0x0000000b3f040299 */ /* 0x000fd80008011607 */
.L_x_741:
[----:B------:R-:W-:-:S04]  /*eb00*/  UIMAD UR4, UR4, UR5, URZ ;  /* 0x00000005040472a4 */ /* 0x000fc8000f8e023f */
[----:B------:R-:W-:-:S04]  /*eb10*/  UISETP.LT.AND UP0, UPT, UR8, UR4, UPT ;  /* 0x000000040800728c */ /* 0x000fc8000bf01270 */
[----:B------:R-:W-:-:S12]  /*eb20*/  USEL UR8, UR8, UR4, !UP0 ;  /* 0x0000000408087287 */ /* 0x000fd8000c000000 */
.L_x_739:
[----:B------:R-:W-:Y:S01]  /*eb30*/  USHF.R.S32.HI UR4, URZ, 0x1f, UR8 ;  /* 0x0000001f3f047899 */ /* 0x000fe20008011408 */
[----:B------:R-:W-:Y:S03]  /*eb40*/  BSSY B6, `(.L_x_742) ;  /* 0x000026e000067945 */ /* 0x000fe60003800000 */
[----:B------:R-:W-:-:S04]  /*eb50*/  ULEA.HI UR4, UR4, UR8, URZ, 0x7 ;  /* 0x0000000804047291 */ /* 0x000fc8000f8f383f */
[----:B------:R-:W-:-:S04]  /*eb60*/  USHF.R.S32.HI UR4, URZ, 0x7, UR4 ;  /* 0x000000073f047899 */ /* 0x000fc80008011404 */
[----:B------:R-:W-:-:S04]  /*eb70*/  UISETP.LT.AND UP0, UPT, URZ, UR4, UPT ;  /* 0x000000043f00728c */ /* 0x000fc8000bf01270 */
[----:B------:R-:W-:-:S04]  /*eb80*/  USEL UR42, URZ, UR4, !UP0 ;  /* 0x000000043f2a7287 */ /* 0x000fc8000c000000 */
[----:B------:R-:W-:-:S06]  /*eb90*/  UISETP.GT.AND UP0, UPT, UR43, UR42, UPT ;  /* 0x0000002a2b00728c */ /* 0x000fcc000bf04270 */
[----:B------:R-:W-:-:S13]  /*eba0*/  PLOP3.LUT P0, PT, PT, PT, UP0, 0x80, 0x0 ;  /* 0x000000000000781c */ /* 0x000fda0003f0f008 */
[----:B------:R-:W-:Y:S05]  /*ebb0*/  @P0 BRA `(.L_x_743) ;  /* 0x00000000003c0947 */ /* 0x000fea0003800000 */
[----:B------:R-:W-:-:S13]  /*ebc0*/  ISETP.NE.AND P0, PT, R28, RZ, PT ;  /* 0x000000ff1c00720c */ /* 0x000fda0003f05270 */
[----:B------:R-:W-:Y:S05]  /*ebd0*/  @P0 BRA `(.L_x_744) ;  /* 0x0000002400900947 */ /* 0x000fea0003800000 */
[----:B------:R-:W1:Y:S01]  /*ebe0*/  S2R R7, SR_LANEID ;  /* 0x0000000000077919 */ /* 0x000e620000000000 */
[----:B------:R-:W-:Y:S01]  /*ebf0*/  VOTEU.ANY UR4, UPT, PT ;  /* 0x0000000000047886 */ /* 0x000fe200038e0100 */
[----:B------:R-:W2:Y:S01]  /*ec00*/  LDC.64 R2, c[0x0][0xdf0] ;  /* 0x00037c00ff027b82 */ /* 0x000ea20000000a00 */
[----:B------:R-:W1:Y:S08]  /*ec10*/  FLO.U32 R0, UR4 ;  /* 0x0000000400007d00 */ /* 0x000e7000080e0000 */
[----:B------:R-:W2:Y:S01]  /*ec20*/  POPC R5, UR4 ;  /* 0x0000000400057d09 */ /* 0x000ea20008000000 */
[----:B-1----:R-:W-:-:S13]  /*ec30*/  ISETP.EQ.U32.AND P0, PT, R0, R7, PT ;  /* 0x000000070000720c */ /* 0x002fda0003f02070 */
[----:B--2---:R-:W2:Y:S01]  /*ec40*/  @P0 ATOMG.E.ADD.STRONG.GPU PT, R3, desc[UR48][R2.64], R5 ;  /* 0x00000005020309a8 */ /* 0x004ea200081ee1f0 */
[----:B------:R-:W1:Y:S02]  /*ec50*/  S2R R4, SR_LTMASK ;  /* 0x0000000000047919 */ /* 0x000e640000003900 */
[----:B-1----:R-:W-:-:S04]  /*ec60*/  LOP3.LUT R4, R4, UR4, RZ, 0xc0, !PT ;  /* 0x0000000404047c12 */ /* 0x002fc8000f8ec0ff */
[----:B------:R-:W1:Y:S01]  /*ec70*/  POPC R25, R4 ;  /* 0x0000000400197309 */ /* 0x000e620000000000 */
[----:B--2---:R-:W1:Y:S02]  /*ec80*/  SHFL.IDX PT, R0, R3, R0, 0x1f ;  /* 0x00001f0003007589 */ /* 0x004e6400000e0000 */
[----:B-1----:R-:W-:Y:S01]  /*ec90*/  IADD3 R25, R0, UR44, R25 ;  /* 0x0000002c00197c10 */ /* 0x002fe2000fffe019 */
[----:B------:R-:W-:Y:S06]  /*eca0*/  BRA `(.L_x_744) ;  /* 0x00000024005c7947 */ /* 0x000fec0003800000 */
.L_x_743:
[----:B------:R-:W1:Y:S01]  /*ecb0*/  S2UR UR4, SR_CgaCtaId ;  /* 0x00000000000479c3 */ /* 0x000e620000008800 */
[----:B------:R-:W-:Y:S02]  /*ecc0*/  UMOV UR40, 0x400 ;  /* 0x0000040000287882 */ /* 0x000fe40000000000 */
[----:B-1----:R-:W-:-:S04]  /*ecd0*/  ULEA UR40, UR4, UR40, 0x18 ;  /* 0x0000002804287291 */ /* 0x002fc8000f8ec03f */
        /* <DEDUP_REMOVED lines=20> */
.L_x_745:
[----:B------:R-:W-:Y:S01]  /*ee20*/  UIADD3 UR4, UR40, 0x9000, URZ ;  /* 0x0000900028047890 */ /* 0x000fe2000fffe03f */
[----:B------:R-:W-:-:S05]  /*ee30*/  LOP3.LUT R18, R18, 0xfffffffe, RZ, 0xc0, !PT ;  /* 0xfffffffe12127812 */ /* 0x000fca00078ec0ff */
[----:B------:R-:W-:-:S05]  /*ee40*/  IMAD.U32 R16, RZ, RZ, UR4 ;  /* 0x00000004ff107e24 */ /* 0x000fca000f8e00ff */
[----:B------:R-:W-:-:S13]  /*ee50*/  LOP3.LUT P0, RZ, R16, 0x9f, RZ, 0xc0, !PT ;  /* 0x0000009f10ff7812 */ /* 0x000fda000780c0ff */
[----:B------:R-:W-:Y:S01]  /*ee60*/  @P0 LOP3.LUT R18, R18, 0x1, RZ, 0xfc, !PT ;  /* 0x0000000112120812 */ /* 0x000fe200078efcff */
[----:B------:R-:W-:Y:S06]  /*ee70*/  @!P0 BRA `(.L_x_746) ;  /* 0x0000000000408947 */ /* 0x000fec0003800000 */
        /* <DEDUP_REMOVED lines=16> */
.L_x_746:
        /* <DEDUP_REMOVED lines=20> */
.L_x_747:
        /* <DEDUP_REMOVED lines=18> */
.L_x_748:
[----:B------:R-:W-:Y:S01]  /*f1e0*/  ULDC.64 UR4, c[0x0][0x9f8] ;  /* 0x00027e0000047ab9 */ /* 0x000fe20000000a00 */
[----:B------:R-:W-:Y:S01]  /*f1f0*/  IMAD.U32 R5, RZ, RZ, UR39 ;  /* 0x00000027ff057e24 */ /* 0x000fe2000f8e00ff */
[----:B------:R-:W-:Y:S01]  /*f200*/  ISETP.NE.U32.AND P0, PT, RZ, UR4, PT ;  /* 0x00000004ff007c0c */ /* 0x000fe2000bf05070 */
[----:B------:R-:W-:Y:S01]  /*f210*/  IMAD.U32 R20, RZ, RZ, UR39 ;  /* 0x00000027ff147e24 */ /* 0x000fe2000f8e00ff */
[----:B------:R-:W1:Y:S02]  /*f220*/  LDC R0, c[0x0][0x428] ;  /* 0x00010a00ff007b82 */ /* 0x000e640000000800 */
[----:B------:R-:W-:-:S13]  /*f230*/  ISETP.NE.AND.EX P0, PT, RZ, UR5, PT, P0 ;  /* 0x00000005ff007c0c */ /* 0x000fda000bf05300 */
[----:B------:R-:W2:Y:S02]  /*f240*/  @P0 LDC.64 R2, c[0x0][0x9f8] ;  /* 0x00027e00ff020b82 */ /* 0x000ea40000000a00 */
[----:B--2---:R-:W-:-:S05]  /*f250*/  @P0 IMAD.WIDE R2, R5, 0x4, R2 ;  /* 0x0000000405020825 */ /* 0x004fca00078e0202 */
[----:B------:R2:W3:Y:S01]  /*f260*/  @P0 LDG.E R20, desc[UR48][R2.64] ;  /* 0x0000003002140981 */ /* 0x0004e2000c1e1900 */
[----:B-1----:R-:W-:Y:S01]  /*f270*/  ISETP.NE.AND P0, PT, R0, 0x1, PT ;  /* 0x000000010000780c */ /* 0x002fe20003f05270 */
[----:B------:R-:W-:Y:S01]  /*f280*/  UMOV UR36, URZ ;  /* 0x0000003f00247c82 */ /* 0x000fe20008000000 */
[----:B------:R-:W-:Y:S01]  /*f290*/  ISETP.NE.AND P2, PT, R28, RZ, PT ;  /* 0x000000ff1c00720c */ /* 0x000fe20003f45270 */
[----:B------:R-:W-:Y:S01]  /*f2a0*/  UMOV UR8, 0x20 ;  /* 0x0000002000087882 */ /* 0x000fe20000000000 */
[----:B------:R-:W-:Y:S01]  /*f2b0*/  UMOV UR9, UR37 ;  /* 0x0000002500097c82 */ /* 0x000fe20008000000 */
[----:B------:R-:W-:Y:S01]  /*f2c0*/  UMOV UR10, UR38 ;  /* 0x00000026000a7c82 */ /* 0x000fe20008000000 */
[----:B------:R-:W-:Y:S01]  /*f2d0*/  UMOV UR11, UR39 ;  /* 0x00000027000b7c82 */ /* 0x000fe20008000000 */
[----:B------:R-:W-:Y:S01]  /*f2e0*/  UMOV UR12, 0x40 ;  /* 0x00000040000c7882 */ /* 0x000fe20000000000 */
[----:B------:R-:W-:Y:S01]  /*f2f0*/  UMOV UR13, UR37 ;  /* 0x00000025000d7c82 */ /* 0x000fe20008000000 */
[----:B--2---:R-:W1:Y:S01]  /*f300*/  LDC.64 R2, c[0x0][0x3f8] ;  /* 0x0000fe00ff027b82 */ /* 0x004e620000000a00 */
[----:B------:R-:W-:Y:S01]  /*f310*/  UMOV UR14, UR38 ;  /* 0x00000026000e7c82 */ /* 0x000fe20008000000 */
[----:B------:R-:W-:Y:S01]  /*f320*/  UMOV UR15, UR39 ;  /* 0x00000027000f7c82 */ /* 0x000fe20008000000 */
[----:B------:R-:W-:Y:S01]  /*f330*/  UMOV UR6, 0xffffffff ;  /* 0xffffffff00067882 */ /* 0x000fe20000000000 */
[----:B------:R-:W-:-:S02]  /*f340*/  IMAD.U32 R16, RZ, RZ, UR38 ;  /* 0x00000026ff107e24 */ /* 0x000fc4000f8e00ff */
[----:B------:R-:W-:Y:S02]  /*f350*/  VOTEU.ALL UP1, P2 ;  /* 0x00000000003f7886 */ /* 0x000fe40001020000 */
[----:B------:R-:W2:Y:S03]  /*f360*/  @P0 LDC R0, c[0x0][0x42c] ;  /* 0x00010b00ff000b82 */ /* 0x000ea60000000800 */
[----:B------:R-:W-:-:S04]  /*f370*/  @!UP1 UIADD3 UR4, UP0, UR50, 0x270, URZ ;  /* 0x0000027032049890 */ /* 0x000fc8000ff1e03f */
[----:B------:R-:W-:Y:S01]  /*f380*/  @!UP1 UIADD3.X UR5, URZ, UR51, URZ, UP0, !UPT ;  /* 0x000000333f059290 */ /* 0x000fe200087fe43f */
[----:B------:R-:W4:Y:S01]  /*f390*/  @P0 LDC R5, c[0x0][0x430] ;  /* 0x00010c00ff050b82 */ /* 0x000f220000000800 */
[----:B-1----:R-:W-:-:S07]  /*f3a0*/  ISETP.NE.U32.AND P1, PT, R2, RZ, PT ;  /* 0x000000ff0200720c */ /* 0x002fce0003f25070 */
[----:B------:R1:W-:Y:S01]  /*f3b0*/  @!UP1 UTMAPF.L2.4D [UR36], [UR4] ;  /* 0x00000024040095b8 */ /* 0x0003e20008018000 */
[----:B------:R-:W-:Y:S01]  /*f3c0*/  ISETP.NE.AND.EX P1, PT, R3, RZ, PT, P1 ;  /* 0x000000ff0300720c */ /* 0x000fe20003f25310 */
[----:B--2---:R-:W-:Y:S01]  /*f3d0*/  @P0 IMAD.HI.U32 R0, R0, UR38, RZ ;  /* 0x0000002600000c27 */ /* 0x004fe2000f8e00ff */
[----:B------:R1:W-:Y:S04]  /*f3e0*/  @!UP1 UTMAPF.L2.4D [UR8], [UR4] ;  /* 0x00000008040095b8 */ /* 0x0003e80008018000 */
[----:B----4-:R-:W-:Y:S01]  /*f3f0*/  @P0 SHF.R.U32.HI R16, RZ, R5, R0 ;  /* 0x00000005ff100219 */ /* 0x010fe20000011600 */
[----:B------:R1:W-:Y:S01]  /*f400*/  @!UP1 UTMAPF.L2.4D [UR12], [UR4] ;  /* 0x0000000c040095b8 */ /* 0x0003e20008018000 */
[----:B---3--:R-:W-:Y:S02]  /*f410*/  SHF.R.S32.HI R21, RZ, 0x1f, R20 ;  /* 0x0000001fff157819 */ /* 0x008fe40000011414 */
[----:B------:R-:W-:Y:S01]  /*f420*/  SEL R0, R20, RZ, !P1 ;  /* 0x000000ff14007207 */ /* 0x000fe20004800000 */
[----:B-1----:R-:W-:Y:S06]  /*f430*/  BRA.DIV UR6, `(.L_x_749) ;  /* 0x0000002606987947 */ /* 0x002fec000b800000 */
[----:B------:R1:W2:Y:S02]  /*f440*/  SHFL.IDX PT, R14, R29, RZ, 0x1f ;  /* 0x00001fff1d0e7589 */ /* 0x0002a400000e0000 */
.L_x_814:
[----:B--2---:R-:W-:Y:S02]  /*f450*/  ISETP.NE.AND P0, PT, R14, RZ, PT ;  /* 0x000000ff0e00720c */ /* 0x004fe40003f05270 */
[----:B------:R-:W-:-:S11]  /*f460*/  PLOP3.LUT P6, PT, PT, PT, PT, 0x8, 0x0 ;  /* 0x000000000000781c */ /* 0x000fd60003fce170 */
[----:B------:R-:W-:Y:S05]  /*f470*/  @P0 BRA `(.L_x_750) ;  /* 0x0000000400f80947 */ /* 0x000fea0003800000 */
[----:B------:R-:W-:-:S06]  /*f480*/  UIADD3 UR4, UR43, -0x1, URZ ;  /* 0xffffffff2b047890 */ /* 0x000fcc000fffe03f */
[----:B------:R-:W-:Y:S01]  /*f490*/  IMAD.U32 R7, RZ, RZ, UR4 ;  /* 0x00000004ff077e24 */ /* 0x000fe2000f8e00ff */
[----:B------:R-:W-:-:S03]  /*f4a0*/  UMOV UR4, 0xffffffff ;  /* 0xffffffff00047882 */ /* 0x000fc60000000000 */
[----:B------:R-:W-:Y:S05]  /*f4b0*/  BRA.DIV UR4, `(.L_x_751) ;  /* 0x0000002604987947 */ /* 0x000fea000b800000 */
[----:B------:R-:W-:-:S13]  /*f4c0*/  ELECT P6, URZ, PT ;  /* 0x00000000003f782f */ /* 0x000fda00038c0000 */
.L_x_817:
        /* <DEDUP_REMOVED lines=21> */
.L_x_753:
[----:B------:R-:W-:Y:S02]  /*f620*/  LEA R5, R17, UR40, 0x3 ;  /* 0x0000002811057c11 */ /* 0x000fe4000f8e18ff */
[----:B--2---:R-:W-:Y:S02]  /*f630*/  SHF.L.U32 R2, R19, 0x1f, RZ ;  /* 0x0000001f13027819 */ /* 0x004fe400000006ff */
[----:B------:R-:W-:Y:S02]  /*f640*/  ISETP.NE.AND P0, PT, R28, RZ, PT ;  /* 0x000000ff1c00720c */ /* 0x000fe40003f05270 */
[----:B------:R-:W2:Y:S02]  /*f650*/  SYNCS.PHASECHK.TRANS64.TRYWAIT P3, [R5+URZ+0x19c80], R2 ;  /* 0x019c8002050075a7 */ /* 0x000ea4000806017f */
[----:B--2---:R-:W-:Y:S09]  /*f660*/  @!P3 BRA `(.L_x_754) ;  /* 0x00000024004cb947 */ /* 0x004ff20003800000 */
.L_x_818:
[----:B------:R-:W-:Y:S05]  /*f670*/  @P0 BRA `(.L_x_755) ;  /* 0x0000000000140947 */ /* 0x000fea0003800000 */
[----:B------:R-:W-:Y:S01]  /*f680*/  ISETP.NE.AND P3, PT, R27, RZ, PT ;  /* 0x000000ff1b00720c */ /* 0x000fe20003f65270 */
[----:B------:R-:W-:-:S04]  /*f690*/  IMAD.MOV.U32 R3, RZ, RZ, 0x3000 ;  /* 0x00003000ff037424 */ /* 0x000fc800078e00ff */
[----:B------:R3:W-:Y:S08]  /*f6a0*/  SYNCS.ARRIVE.TRANS64 RZ, [R5+URZ+0x19c70], R3 ;  /* 0x019c700305ff79a7 */ /* 0x0007f0000800003f */
[----:B------:R-:W-:Y:S05]  /*f6b0*/  @!P3 BRA `(.L_x_755) ;  /* 0x000000000004b947 */ /* 0x000fea0003800000 */
[----:B------:R-:W-:Y:S01]  /*f6c0*/  BPT.TRAP 0x1 ;  /* 0x000000040000795c */ /* 0x000fe20000300000 */
.L_x_755:
        /* <DEDUP_REMOVED lines=28> */
.L_x_819:
[----:B------:R-:W-:Y:S05]  /*f890*/  @P0 BRA `(.L_x_757) ;  /* 0x0000000000140947 */ /* 0x000fea0003800000 */
[----:B------:R-:W-:Y:S01]  /*f8a0*/  ISETP.NE.AND P0, PT, R27, RZ, PT ;  /* 0x000000ff1b00720c */ /* 0x000fe20003f05270 */
[----:B--23--:R-:W-:-:S04]  /*f8b0*/  IMAD.MOV.U32 R2, RZ, RZ, 0x3000 ;  /* 0x00003000ff027424 */ /* 0x00cfc800078e00ff */
[----:B------:R4:W-:Y:S08]  /*f8c0*/  SYNCS.ARRIVE.TRANS64 RZ, [R5+URZ+0x19c30], R2 ;  /* 0x019c300205ff79a7 */ /* 0x0009f0000800003f */
[----:B------:R-:W-:Y:S05]  /*f8d0*/  @!P0 BRA `(.L_x_757) ;  /* 0x0000000000048947 */ /* 0x000fea0003800000 */
[----:B------:R-:W-:Y:S01]  /*f8e0*/  BPT.TRAP 0x1 ;  /* 0x000000040000795c */ /* 0x000fe20000300000 */
.L_x_757:
        /* <DEDUP_REMOVED lines=24> */
.L_x_752:
[----:B------:R-:W-:Y:S05]  /*fa70*/  WARPSYNC.ALL ;  /* 0x0000000000007948 */ /* 0x000fea0003800000 */
[----:B------:R-:W-:Y:S01]  /*fa80*/  BAR.SYNC.DEFER_BLOCKING 0x8, 0x1a0 ;  /* 0x0206800000007b1d */ /* 0x000fe20000010000 */
[----:B------:R-:W-:Y:S01]  /*fa90*/  ELECT P0, URZ, PT ;  /* 0x00000000003f782f */ /* 0x000fe20003800000 */
[----:B------:R-:W-:Y:S02]  /*faa0*/  UIADD3 UR4, UP0, UR50, 0x270, URZ ;  /* 0x0000027032047890 */ /* 0x000fe4000ff1e03f */
[----:B------:R-:W-:Y:S02]  /*fab0*/  UIADD3 UR8, UR40, 0xf000, URZ ;  /* 0x0000f00028087890 */ /* 0x000fe4000fffe03f */
[----:B------:R-:W-:-:S02]  /*fac0*/  UIADD3 UR9, UR40, 0x19c00, URZ ;  /* 0x00019c0028097890 */ /* 0x000fc4000fffe03f */
[----:B------:R-:W-:Y:S02]  /*fad0*/  UIADD3.X UR5, URZ, UR51, URZ, UP0, !UPT ;  /* 0x000000333f057290 */ /* 0x000fe400087fe43f */
[----:B------:R-:W-:Y:S02]  /*fae0*/  UIADD3 UR24, UR40, 0x10800, URZ ;  /* 0x0001080028187890 */ /* 0x000fe4000fffe03f */
[----:B------:R-:W-:Y:S02]  /*faf0*/  UIADD3 UR16, UR40, 0x12000, URZ ;  /* 0x0001200028107890 */ /* 0x000fe4000fffe03f */
[----:B--234-:R-:W-:Y:S01]  /*fb00*/  @P0 IMAD.MOV.U32 R2, RZ, RZ, 0x4800 ;  /* 0x00004800ff020424 */ /* 0x01cfe200078e00ff */
[----:B------:R-:W-:Y:S01]  /*fb10*/  UMOV UR6, 0x0 ;  /* 0x0000000000067882 */ /* 0x000fe20000000000 */
[----:B------:R-:W-:Y:S01]  /*fb20*/  UMOV UR7, 0x12f00000 ;  /* 0x12f0000000077882 */ /* 0x000fe20000000000 */
[----:B------:R-:W-:Y:S01]  /*fb30*/  UMOV UR10, URZ ;  /* 0x0000003f000a7c82 */ /* 0x000fe20008000000 */
[----:B------:R-:W-:Y:S01]  /*fb40*/  UMOV UR11, UR37 ;  /* 0x00000025000b7c82 */ /* 0x000fe20008000000 */
[----:B------:R-:W-:Y:S01]  /*fb50*/  UMOV UR12, UR38 ;  /* 0x00000026000c7c82 */ /* 0x000fe20008000000 */
[----:B------:R-:W-:Y:S01]  /*fb60*/  UMOV UR13, UR39 ;  /* 0x00000027000d7c82 */ /* 0x000fe20008000000 */
[----:B------:R-:W-:Y:S01]  /*fb70*/  UMOV UR26, 0x20 ;  /* 0x00000020001a7882 */ /* 0x000fe20000000000 */
[----:B------:R-:W-:Y:S01]  /*fb80*/  UMOV UR27, UR37 ;  /* 0x00000025001b7c82 */ /* 0x000fe20008000000 */
[----:B------:R-:W-:Y:S01]  /*fb90*/  UMOV UR28, UR38 ;  /* 0x00000026001c7c82 */ /* 0x000fe20008000000 */
[----:B------:R-:W-:Y:S01]  /*fba0*/  UMOV UR29, UR39 ;  /* 0x00000027001d7c82 */ /* 0x000fe20008000000 */
[----:B------:R2:W-:Y:S01]  /*fbb0*/  @P0 SYNCS.ARRIVE.TRANS64 RZ, [UR40+0x19c00], R2 ;  /* 0x019c0002ffff09a7 */ /* 0x0005e20008000028 */
[----:B------:R-:W-:Y:S01]  /*fbc0*/  UMOV UR25, UR9 ;  /* 0x0000000900197c82 */ /* 0x000fe20008000000 */
[----:B------:R-:W-:Y:S01]  /*fbd0*/  UMOV UR18, 0x40 ;  /* 0x0000004000127882 */ /* 0x000fe20000000000 */
[----:B------:R-:W-:Y:S01]  /*fbe0*/  UMOV UR19, UR37 ;  /* 0x0000002500137c82 */ /* 0x000fe20008000000 */
[----:B------:R-:W-:Y:S01]  /*fbf0*/  UMOV UR20, UR38 ;  /* 0x0000002600147c82 */ /* 0x000fe20008000000 */
[----:B------:R-:W-:Y:S01]  /*fc00*/  UMOV UR21, UR39 ;  /* 0x0000002700157c82 */ /* 0x000fe20008000000 */
[----:B------:R2:W-:Y:S01]  /*fc10*/  UTMALDG.4D [UR8], [UR4], desc[UR6] ;  /* 0x00000608040075b4 */ /* 0x0005e20008019000 */
[----:B------:R-:W-:Y:S01]  /*fc20*/  UMOV UR17, UR9 ;  /* 0x0000000900117c82 */ /* 0x000fe20008000000 */
[----:B------:R2:W-:Y:S01]  /*fc30*/  UTMALDG.4D [UR24], [UR4], desc[UR6] ;  /* 0x00000618040075b4 */ /* 0x0005e20008019000 */
[----:B------:R2:W-:Y:S02]  /*fc40*/  UTMALDG.4D [UR16], [UR4], desc[UR6] ;  /* 0x00000610040075b4 */ /* 0x0005e40008019000 */
[----:B--2---:R-:W-:Y:S01]  /*fc50*/  NOP ;  /* 0x0000000000007918 */ /* 0x004fe20000000000 */
.L_x_750:
[----:B------:R-:W-:Y:S01]  /*fc60*/  VIADD R26, R26, 0x1 ;  /* 0x000000011a1a7836 */ /* 0x000fe20000000000 */
[----:B------:R-:W-:Y:S04]  /*fc70*/  BSSY B0, `(.L_x_758) ;  /* 0x0000007000007945 */ /* 0x000fe80003800000 */
[----:B------:R-:W-:-:S04]  /*fc80*/  LEA.HI R2, R26, R26, RZ, 0x1 ;  /* 0x0000001a1a027211 */ /* 0x000fc800078f08ff */
[----:B------:R-:W-:-:S05]  /*fc90*/  LOP3.LUT R3, R2, 0xfffffffe, RZ, 0xc0, !PT ;  /* 0xfffffffe02037812 */ /* 0x000fca00078ec0ff */
[----:B------:R-:W-:-:S05]  /*fca0*/  IMAD.IADD R2, R26, 0x1, -R3 ;  /* 0x000000011a027824 */ /* 0x000fca00078e0a03 */
[----:B------:R-:W-:-:S04]  /*fcb0*/  SHF.L.U32 R2, R2, 0x1f, RZ ;  /* 0x0000001f02027819 */ /* 0x000fc800000006ff */
[----:B------:R-:W2:Y:S02]  /*fcc0*/  SYNCS.PHASECHK.TRANS64.TRYWAIT P0, [UR40+0x19c20], R2 ;  /* 0x019c2002ff0075a7 */ /* 0x000ea40008000168 */
[----:B--2---:R-:W-:Y:S05]  /*fcd0*/  @!P0 BRA `(.L_x_759) ;  /* 0x0000001c00d88947 */ /* 0x004fea0003800000 */
.L_x_820:
[----:B------:R-:W-:Y:S05]  /*fce0*/  BSYNC B0 ;  /* 0x0000000000007941 */ /* 0x000fea0003800000 */
.L_x_758:
[----:B------:R-:W-:-:S04]  /*fcf0*/  UIADD3 UR4, UR43, -0x2, URZ ;  /* 0xfffffffe2b047890 */ /* 0x000fc8000fffe03f */
[----:B------:R-:W-:-:S06]  /*fd00*/  UISETP.GE.AND UP0, UPT, UR4, UR42, UPT ;  /* 0x0000002a0400728c */ /* 0x000fcc000bf06270 */
[----:B------:R-:W-:-:S13]  /*fd10*/  PLOP3.LUT P0, PT, PT, PT, UP0, 0x80, 0x0 ;  /* 0x000000000000781c */ /* 0x000fda0003f0f008 */
[----:B------:R-:W-:Y:S05]  /*fd20*/  @!P0 BRA `(.L_x_760) ;  /* 0x0000000c00c88947 */ /* 0x000fea0003800000 */
[----:B------:R-:W-:Y:S02]  /*fd30*/  IMAD.MOV.U32 R8, RZ, RZ, R17 ;  /* 0x000000ffff087224 */ /* 0x000fe400078e0011 */
[----:B--2---:R-:W-:Y:S02]  /*fd40*/  IMAD.MOV.U32 R3, RZ, RZ, R19 ;  /* 0x000000ffff037224 */ /* 0x004fe400078e0013 */
[----:B------:R-:W-:-:S07]  /*fd50*/  IMAD.U32 R2, RZ, RZ, UR4 ;  /* 0x00000004ff027e24 */ /* 0x000fce000f8e00ff */
.L_x_784:
        /* <DEDUP_REMOVED lines=8> */
[----:B------:R-:W-:Y:S01]  /*fde0*/  LEA R9, R17, UR40, 0x3 ;  /* 0x0000002811097c11 */ /* 0x000fe2000f8e18ff */
[----:B------:R-:W-:Y:S01]  /*fdf0*/  IMAD.MOV.U32 R11, RZ, RZ, R2 ;  /* 0x000000ffff0b7224 */ /* 0x000fe200078e0002 */
[----:B------:R-:W-:Y:S01]  /*fe00*/  SHF.L.U32 R10, R19, 0x1f, RZ ;  /* 0x0000001f130a7819 */ /* 0x000fe200000006ff */
        /* <DEDUP_REMOVED lines=20> */
.L_x_763:
[----:B------:R-:W3:Y:S01]  /*ff50*/  SYNCS.PHASECHK.TRANS64.TRYWAIT P0, [R9+URZ+0x19c80], R10 ;  /* 0x019c800a090075a7 */ /* 0x000ee2000800017f */
[----:B------:R-:W-:Y:S01]  /*ff60*/  BSSY B1, `(.L_x_764) ;  /* 0x0000003000017945 */ /* 0x000fe20003800000 */
[----:B------:R-:W-:-:S03]  /*ff70*/  ISETP.NE.AND P3, PT, R28, RZ, PT ;  /* 0x000000ff1c00720c */ /* 0x000fc60003f65270 */
[----:B---3--:R-:W-:Y:S10]  /*ff80*/  @!P0 BRA `(.L_x_765) ;  /* 0x0000001c00448947 */ /* 0x008ff40003800000 */
.L_x_821:
[----:B------:R-:W-:Y:S05]  /*ff90*/  BSYNC B1 ;  /* 0x0000000000017941 */ /* 0x000fea0003800000 */
.L_x_764:
[----:B------:R-:W-:Y:S04]  /*ffa0*/  BSSY B1, `(.L_x_766) ;  /* 0x0000007000017945 */ /* 0x000fe80003800000 */
[----:B------:R-:W-:Y:S05]  /*ffb0*/  @P3 BRA `(.L_x_767) ;  /* 0x0000000000143947 */ /* 0x000fea0003800000 */
[----:B------:R-:W-:Y:S01]  /*ffc0*/  ISETP.NE.AND P0, PT, R27, RZ, PT ;  /* 0x000000ff1b00720c */ /* 0x000fe20003f05270 */
[----:B------:R-:W-:-:S04]  /*ffd0*/  IMAD.MOV.U32 R4, RZ, RZ, 0x3000 ;  /* 0x00003000ff047424 */ /* 0x000fc800078e00ff */
[----:B------:R4:W-:Y:S08]  /*ffe0*/  SYNCS.ARRIVE.TRANS64 RZ, [R9+URZ+0x19c70], R4 ;  /* 0x019c700409ff79a7 */ /* 0x0009f0000800003f */
[----:B------:R-:W-:Y:S05]  /*fff0*/  @!P0 BRA `(.L_x_767) ;  /* 0x0000000000048947 */ /* 0x000fea0003800000 */
[----:B------:R-:W-:Y:S01]  /*10000*/  BPT.TRAP 0x1 ;  /* 0x000000040000795c */ /* 0x000fe20000300000 */
.L_x_767:
[----:B------:R-:W-:Y:S05]  /*10010*/  BSYNC B1 ;  /* 0x0000000000017941 */ /* 0x000fea0003800000 */
.L_x_766:
[----:B------:R-:W-:Y:S01]  /*10020*/  IMAD.MOV.U32 R12, RZ, RZ, RZ ;  /* 0x000000ffff0c7224 */ /* 0x000fe200078e00ff */
[----:B------:R-:W-:Y:S01]  /*10030*/  R2UR UR12, R16 ;  /* 0x00000000100c72ca */ /* 0x000fe200000e0000 */
[----:B--2---:R-:W-:Y:S01]  /*10040*/  IMAD.U32 R6, RZ, RZ, UR40 ;  /* 0x00000028ff067e24 */ /* 0x004fe2000f8e00ff */
[----:B------:R-:W-:Y:S01]  /*10050*/  UIADD3 UR4, UP0, UR50, 0x470, URZ ;  /* 0x0000047032047890 */ /* 0x000fe2000ff1e03f */
[----:B------:R-:W-:Y:S01]  /*10060*/  PLOP3.LUT P0, PT, PT, PT, PT, 0x80, 0x0 ;  /* 0x000000000000781c */ /* 0x000fe20003f0f070 */
[----:B------:R-:W-:Y:S01]  /*10070*/  IMAD.SHL.U32 R7, R11, 0x80, RZ ;  /* 0x000000800b077824 */ /* 0x000fe200078e00ff */
[----:B------:R-:W-:Y:S01]  /*10080*/  R2UR UR10, R12 ;  /* 0x000000000c0a72ca */ /* 0x000fe200000e0000 */
[----:B------:R-:W-:Y:S01]  /*10090*/  IMAD R6, R17, 0x3000, R6 ;  /* 0x0000300011067824 */ /* 0x000fe200078e0206 */
[----:B------:R-:W-:Y:S01]  /*100a0*/  UIADD3.X UR5, URZ, UR51, URZ, UP0, !UPT ;  /* 0x000000333f057290 */ /* 0x000fe200087fe43f */
[----:B------:R-:W-:Y:S01]  /*100b0*/  VIADD R5, R9, 0x19c70 ;  /* 0x00019c7009057836 */ /* 0x000fe20000000000 */
[----:B------:R-:W-:Y:S01]  /*100c0*/  UMOV UR6, 0x0 ;  /* 0x0000000000067882 */ /* 0x000fe20000000000 */
[----:B----4-:R-:W-:Y:S01]  /*100d0*/  VIADD R4, R6, 0x9000 ;  /* 0x0000900006047836 */ /* 0x010fe20000000000 */
[----:B------:R-:W-:-:S09]  /*100e0*/  UMOV UR7, 0x14f00000 ;  /* 0x14f0000000077882 */ /* 0x000fd20000000000 */
.L_x_768:
        /* <DEDUP_REMOVED lines=16> */
.L_x_769:
        /* <DEDUP_REMOVED lines=16> */
.L_x_770:
        /* <DEDUP_REMOVED lines=12> */
.L_x_822:
[----:B------:R-:W-:Y:S05]  /*103b0*/  BSYNC B1 ;  /* 0x0000000000017941 */ /* 0x000fea0003800000 */
.L_x_771:
        /* <DEDUP_REMOVED lines=9> */
.L_x_774:
[----:B------:R-:W-:Y:S05]  /*10450*/  BSYNC B1 ;  /* 0x0000000000017941 */ /* 0x000fea0003800000 */
.L_x_773:
        /* <DEDUP_REMOVED lines=9> */
.L_x_775:
        /* <DEDUP_REMOVED lines=15> */
.L_x_776:
        /* <DEDUP_REMOVED lines=15> */
.L_x_777:
        /* <DEDUP_REMOVED lines=9> */
.L_x_762:
[----:B------:R-:W-:Y:S05]  /*10760*/  BSYNC B0 ;  /* 0x0000000000007941 */ /* 0x000fea0003800000 */
.L_x_761:
[----:B------:R-:W-:-:S06]  /*10770*/  UISETP.NE.AND UP0, UPT, UR41, 0x3, UPT ;  /* 0x000000032900788c */ /* 0x000fcc000bf05270 */
[----:B------:R-:W-:-:S13]  /*10780*/  PLOP3.LUT P0, PT, PT, PT, UP0, 0x80, 0x0 ;  /* 0x000000000000781c */ /* 0x000fda0003f0f008 */
[----:B------:R-:W-:Y:S05]  /*10790*/  @!P0 BRA `(.L_x_778) ;  /* 0x0000000000048947 */ /* 0x000fea0003800000 */
[----:B------:R-:W-:Y:S01]  /*107a0*/  BPT.TRAP 0x1 ;  /* 0x000000040000795c */ /* 0x000fe20000300000 */
.L_x_778:
        /* <DEDUP_REMOVED lines=8> */
.L_x_823:
[----:B------:R-:W-:Y:S05]  /*10830*/  BSYNC B0 ;  /* 0x0000000000007941 */ /* 0x000fea0003800000 */
.L_x_779:
[----:B------:R-:W-:Y:S05]  /*10840*/  @!P0 BRA `(.L_x_781) ;  /* 0x0000000000048947 */ /* 0x000fea0003800000 */
[----:B------:R-:W-:Y:S01]  /*10850*/  BPT.TRAP 0x1 ;  /* 0x000000040000795c */ /* 0x000fe20000300000 */
.L_x_781:
[----:B------:R-:W-:Y:S01]  /*10860*/  SHF.L.U32 R3, R3, 0x1f, RZ ;  /* 0x0000001f03037819 */ /* 0x000fe200000006ff */
[----:B------:R-:W-:-:S03]  /*10870*/  IMAD R11, R8, 0x3000, RZ ;  /* 0x00003000080b7824 */ /* 0x000fc600078e02ff */
[----:B------:R-:W3:Y:S02]  /*10880*/  SYNCS.PHASECHK.TRANS64.TRYWAIT P3, [R12+URZ+0x19c60], R3 ;  /* 0x019c60030c0075a7 */ /* 0x000ee4000806017f */
[----:B---3--:R-:W-:Y:S05]  /*10890*/  @!P3 BRA `(.L_x_782) ;  /* 0x00000014003cb947 */ /* 0x008fea0003800000 */
.L_x_824:
[C---:B---3--:R-:W-:Y:S01]  /*108a0*/  LOP3.LUT R3, R11.reuse, R24, RZ, 0xfc, !PT ;  /* 0x000000180b037212 */ /* 0x048fe200078efcff */
        /* <DEDUP_REMOVED lines=48> */
.L_x_783:
[----:B---3--:R-:W-:Y:S01]  /*10bb0*/  SYNCS.ARRIVE.TRANS64.A1T0 RZ, [R12+URZ+0x19c50], RZ ;  /* 0x019c50ff0cff79a7 */ /* 0x008fe2000810003f */
[----:B------:R-:W-:Y:S01]  /*10bc0*/  BAR.SYNC.DEFER_BLOCKING 0x2, 0x80 ;  /* 0x0082000000007b1d */ /* 0x000fe20000010000 */
[----:B------:R-:W-:Y:S01]  /*10bd0*/  ISETP.GT.AND P0, PT, R2, UR42, PT ;  /* 0x0000002a02007c0c */ /* 0x000fe2000bf04270 */
[----:B------:R-:W-:Y:S02]  /*10be0*/  @!P2 VIADD R3, R12, 0x19c80 ;  /* 0x00019c800c03a836 */ /* 0x000fe40000000000 */
[----:B------:R-:W-:Y:S02]  /*10bf0*/  VIADD R2, R2, 0xffffffff ;  /* 0xffffffff02027836 */ /* 0x000fe40000000000 */
[----:B--2---:R-:W-:Y:S01]  /*10c00*/  IMAD.MOV.U32 R8, RZ, RZ, R17 ;  /* 0x000000ffff087224 */ /* 0x004fe200078e0011 */
[----:B------:R-:W-:-:S04]  /*10c10*/  @!P2 PRMT R3, RZ, 0x654, R3 ;  /* 0x00000654ff03a816 */ /* 0x000fc80000000003 */
[----:B------:R2:W-:Y:S02]  /*10c20*/  @!P2 SYNCS.ARRIVE.TRANS64.RED.A1T0 RZ, [R3+URZ], RZ ;  /* 0x000000ff03ffa9a7 */ /* 0x0005e4000810043f */
[----:B--2---:R-:W-:Y:S01]  /*10c30*/  IMAD.MOV.U32 R3, RZ, RZ, R19 ;  /* 0x000000ffff037224 */ /* 0x004fe200078e0013 */
[----:B------:R-:W-:Y:S06]  /*10c40*/  @P0 BRA `(.L_x_784) ;  /* 0xfffffff000440947 */ /* 0x000fec000383ffff */
.L_x_760:
[----:B------:R-:W-:Y:S04]  /*10c50*/  BSSY B0, `(.L_x_785) ;  /* 0x000000e000007945 */ /* 0x000fe80003800000 */
[----:B------:R-:W-:Y:S05]  /*10c60*/  @P2 BRA `(.L_x_786) ;  /* 0x0000000000302947 */ /* 0x000fea0003800000 */
[----:B------:R-:W3:Y:S01]  /*10c70*/  S2R R7, SR_LANEID ;  /* 0x0000000000077919 */ /* 0x000ee20000000000 */
[----:B------:R-:W-:Y:S01]  /*10c80*/  VOTEU.ANY UR4, UPT, PT ;  /* 0x0000000000047886 */ /* 0x000fe200038e0100 */
[----:B--2---:R-:W2:Y:S01]  /*10c90*/  LDC.64 R2, c[0x0][0xdf0] ;  /* 0x00037c00ff027b82 */ /* 0x004ea20000000a00 */
[----:B------:R-:W3:Y:S08]  /*10ca0*/  FLO.U32 R0, UR4 ;  /* 0x0000000400007d00 */ /* 0x000ef000080e0000 */
[----:B------:R-:W2:Y:S01]  /*10cb0*/  POPC R5, UR4 ;  /* 0x0000000400057d09 */ /* 0x000ea20008000000 */
[----:B---3--:R-:W-:-:S13]  /*10cc0*/  ISETP.EQ.U32.AND P0, PT, R0, R7, PT ;  /* 0x000000070000720c */ /* 0x008fda0003f02070 */
[----:B--2---:R-:W2:Y:S01]  /*10cd0*/  @P0 ATOMG.E.ADD.STRONG.GPU PT, R3, desc[UR48][R2.64], R5 ;  /* 0x00000005020309a8 */ /* 0x004ea200081ee1f0 */
[----:B------:R-:W3:Y:S02]  /*10ce0*/  S2R R4, SR_LTMASK ;  /* 0x0000000000047919 */ /* 0x000ee40000003900 */
[----:B---3--:R-:W-:-:S04]  /*10cf0*/  LOP3.LUT R4, R4, UR4, RZ, 0xc0, !PT ;  /* 0x0000000404047c12 */ /* 0x008fc8000f8ec0ff */
[----:B------:R-:W3:Y:S01]  /*10d00*/  POPC R25, R4 ;  /* 0x0000000400197309 */ /* 0x000ee20000000000 */
[----:B--2---:R-:W3:Y:S02]  /*10d10*/  SHFL.IDX PT, R0, R3, R0, 0x1f ;  /* 0x00001f0003007589 */ /* 0x004ee400000e0000 */
[----:B---3--:R-:W-:-:S07]  /*10d20*/  IADD3 R25, R0, UR44, R25 ;  /* 0x0000002c00197c10 */ /* 0x008fce000fffe019 */
.L_x_786:
[----:B------:R-:W-:Y:S05]  /*10d30*/  BSYNC B0 ;  /* 0x0000000000007941 */ /* 0x000fea0003800000 */
.L_x_785:
[----:B------:R-:W-:-:S06]  /*10d40*/  UISETP.NE.AND UP0, UPT, UR41, 0x3, UPT ;  /* 0x000000032900788c */ /* 0x000fcc000bf05270 */
[----:B------:R-:W-:-:S13]  /*10d50*/  PLOP3.LUT P0, PT, PT, PT, UP0, 0x80, 0x0 ;  /* 0x000000000000781c */ /* 0x000fda0003f0f008 */
[----:B------:R-:W-:Y:S05]  /*10d60*/  @!P0 BRA `(.L_x_787) ;  /* 0x0000000000048947 */ /* 0x000fea0003800000 */
[----:B------:R-:W-:Y:S01]  /*10d70*/  BPT.TRAP 0x1 ;  /* 0x000000040000795c */ /* 0x000fe20000300000 */
.L_x_787:
[----:B--2---:R-:W-:Y:S01]  /*10d80*/  LOP3.LUT R3, R19, 0x1, RZ, 0x3c, !PT ;  /* 0x0000000113037812 */ /* 0x004fe200078e3cff */
[----:B------:R-:W-:Y:S01]  /*10d90*/  IMAD.U32 R0, RZ, RZ, UR45 ;  /* 0x0000002dff007e24 */ /* 0x000fe2000f8e00ff */
[----:B------:R-:W-:Y:S01]  /*10da0*/  LEA R2, R17, UR40, 0x3 ;  /* 0x0000002811027c11 */ /* 0x000fe2000f8e18ff */
[----:B------:R-:W-:Y:S01]  /*10db0*/  BSSY B0, `(.L_x_788) ;  /* 0x0000005000007945 */ /* 0x000fe20003800000 */
[----:B------:R-:W-:Y:S02]  /*10dc0*/  SHF.L.U32 R3, R3, 0x1f, RZ ;  /* 0x0000001f03037819 */ /* 0x000fe400000006ff */
[----:B------:R-:W-:Y:S02]  /*10dd0*/  ISETP.NE.AND P1, PT, R0, 0x3, PT ;  /* 0x000000030000780c */ /* 0x000fe40003f25270 */
[----:B------:R-:W2:Y:S02]  /*10de0*/  SYNCS.PHASECHK.TRANS64.TRYWAIT P0, [R2+URZ+0x19c70], R3 ;  /* 0x019c7003020075a7 */ /* 0x000ea4000800017f */
[----:B--2---:R-:W-:Y:S09]  /*10df0*/  @!P0 BRA `(.L_x_789) ;  /* 0x0000000c00f88947 */ /* 0x004ff20003800000 */
.L_x_825:
[----:B------:R-:W-:Y:S05]  /*10e00*/  BSYNC B0 ;  /* 0x0000000000007941 */ /* 0x000fea0003800000 */
.L_x_788:
[----:B------:R-:W-:Y:S05]  /*10e10*/  @!P1 BRA `(.L_x_790) ;  /* 0x0000000000049947 */ /* 0x000fea0003800000 */
[----:B------:R-:W-:Y:S01]  /*10e20*/  BPT.TRAP 0x1 ;  /* 0x000000040000795c */ /* 0x000fe20000300000 */
.L_x_790:
[----:B------:R-:W-:Y:S01]  /*10e30*/  SHF.L.U32 R5, R19, 0x1f, RZ ;  /* 0x0000001f13057819 */ /* 0x000fe200000006ff */
[----:B--2---:R-:W-:-:S03]  /*10e40*/  IMAD R3, R17, 0x3000, RZ ;  /* 0x0000300011037824 */ /* 0x004fc600078e02ff */
[----:B------:R-:W2:Y:S02]  /*10e50*/  SYNCS.PHASECHK.TRANS64.TRYWAIT P0, [R2+URZ+0x19c60], R5 ;  /* 0x019c6005020075a7 */ /* 0x000ea4000800017f */
[----:B------:R-:W-:Y:S01]  /*10e60*/  LOP3.LUT R0, R3, R24, RZ, 0xfc, !PT ;  /* 0x0000001803007212 */ /* 0x000fe200078efcff */
[----:B--2---:R-:W-:Y:S06]  /*10e70*/  @!P0 BRA `(.L_x_791) ;  /* 0x0000000c00ec8947 */ /* 0x004fec0003800000 */
.L_x_826:
        /* <DEDUP_REMOVED lines=48> */
.L_x_792:
[----:B---3--:R-:W-:Y:S01]  /*11180*/  SYNCS.ARRIVE.TRANS64.A1T0 RZ, [R2+URZ+0x19c50], RZ ;  /* 0x019c50ff02ff79a7 */ /* 0x008fe2000810003f */
[----:B------:R-:W-:Y:S02]  /*11190*/  @!P2 VIADD R0, R2, 0x19c80 ;  /* 0x00019c800200a836 */ /* 0x000fe40000000000 */
[----:B------:R-:W-:-:S03]  /*111a0*/  VIADD R17, R17, 0x1 ;  /* 0x0000000111117836 */ /* 0x000fc60000000000 */
[----:B------:R-:W-:Y:S01]  /*111b0*/  @!P2 PRMT R0, RZ, 0x654, R0 ;  /* 0x00000654ff00a816 */ /* 0x000fe20000000000 */
[----:B------:R-:W-:Y:S01]  /*111c0*/  BAR.SYNC.DEFER_BLOCKING 0x2, 0x80 ;  /* 0x0082000000007b1d */ /* 0x000fe20000010000 */
[----:B------:R-:W-:-:S04]  /*111d0*/  ISETP.NE.AND P0, PT, R17, 0x2, PT ;  /* 0x000000021100780c */ /* 0x000fc80003f05270 */
[----:B------:R-:W-:Y:S01]  /*111e0*/  SEL R17, R17, RZ, P0 ;  /* 0x000000ff11117207 */ /* 0x000fe20000000000 */
[----:B------:R3:W-:Y:S02]  /*111f0*/  @!P2 SYNCS.ARRIVE.TRANS64.RED.A1T0 RZ, [R0+URZ], RZ ;  /* 0x000000ff00ffa9a7 */ /* 0x0007e4000810043f */
[----:B---3--:R-:W-:-:S04]  /*11200*/  SEL R0, RZ, 0x1, P0 ;  /* 0x00000001ff007807 */ /* 0x008fc80000000000 */
[----:B------:R-:W-:-:S07]  /*11210*/  LOP3.LUT R19, R19, R0, RZ, 0x3c, !PT ;  /* 0x0000000013137212 */ /* 0x000fce00078e3cff */
.L_x_744:
[----:B------:R-:W-:Y:S05]  /*11220*/  BSYNC B6 ;  /* 0x0000000000067941 */ /* 0x000fea0003800000 */
.L_x_742:
[----:B------:R-:W-:-:S13]  /*11230*/  LOP3.LUT P0, RZ, R18, 0x2, RZ, 0xc0, !PT ;  /* 0x0000000212ff7812 */ /* 0x000fda000780c0ff */
[----:B------:R-:W-:Y:S05]  /*11240*/  @!P0 BRA `(.L_x_793) ;  /* 0x00000000001c8947 */ /* 0x000fea0003800000 */
[----:B------:R-:W3:Y:S08]  /*11250*/  S2UR UR5, SR_CgaCtaId ;  /* 0x00000000000579c3 */ /* 0x000ef00000008800 */
[----:B------:R-:W-:Y:S06]  /*11260*/  BAR.SYNC.DEFER_BLOCKING 0x5, 0x200 ;  /* 0x0148000000007b1d */ /* 0x000fec0000010000 */
[----:B------:R-:W-:-:S02]  /*11270*/  UMOV UR4, 0x400 ;  /* 0x0000040000047882 */ /* 0x000fc40000000000 */
[----:B---3--:R-:W-:-:S09]  /*11280*/  ULEA UR4, UR5, UR4, 0x18 ;  /* 0x0000000405047291 */ /* 0x008fd2000f8ec03f */
[----:B------:R-:W3:Y:S01]  /*11290*/  LDS R25, [UR4+0x19cd0] ;  /* 0x019cd004ff197984 */ /* 0x000ee20008000800 */
[----:B------:R-:W-:Y:S06]  /*112a0*/  BAR.ARV 0x4, 0x200 ;  /* 0x0108000000007b1d */ /* 0x000fec0000002000 */
[----:B------:R-:W-:Y:S05]  /*112b0*/  BRA `(.L_x_794) ;  /* 0x0000000000247947 */ /* 0x000fea0003800000 */
.L_x_793:
[----:B------:R-:W-:Y:S01]  /*112c0*/  BAR.SYNC.DEFER_BLOCKING 0x4, 0x200 ;  /* 0x0108000000007b1d */ /* 0x000fe20000010000 */
[----:B------:R-:W-:-:S13]  /*112d0*/  ISETP.NE.AND P0, PT, R28, RZ, PT ;  /* 0x000000ff1c00720c */ /* 0x000fda0003f05270 */
[----:B--2---:R-:W2:Y:S01]  /*112e0*/  @!P0 S2R R3, SR_CgaCtaId ;  /* 0x0000000000038919 */ /* 0x004ea20000008800 */
[----:B------:R-:W-:-:S04]  /*112f0*/  @!P0 MOV R0, 0x400 ;  /* 0x0000040000008802 */ /* 0x000fc80000000f00 */
[----:B--2---:R-:W-:Y:S02]  /*11300*/  @!P0 LEA R2, R3, R0, 0x18 ;  /* 0x0000000003028211 */ /* 0x004fe400078ec0ff */
[----:B------:R-:W2:Y:S04]  /*11310*/  SHFL.IDX PT, R0, R25, RZ, 0x1f ;  /* 0x00001fff19007589 */ /* 0x000ea800000e0000 */
[----:B------:R2:W-:Y:S02]  /*11320*/  @!P0 STS [R2+0x19cd0], R25 ;  /* 0x019cd01902008388 */ /* 0x0005e40000000800 */
[----:B--2---:R-:W-:Y:S01]  /*11330*/  IMAD.MOV.U32 R25, RZ, RZ, R0 ;  /* 0x000000ffff197224 */ /* 0x004fe200078e0000 */
[----:B------:R-:W-:Y:S06]  /*11340*/  BAR.ARV 0x5, 0x200 ;  /* 0x0148000000007b1d */ /* 0x000fec0000002000 */
.L_x_794:
[----:B------:R-:W-:Y:S02]  /*11350*/  ULDC UR4, c[0x0][0xda8] ;  /* 0x00036a0000047ab9 */ /* 0x000fe40000000800 */
[----:B---3--:R-:W-:-:S13]  /*11360*/  ISETP.GE.AND P0, PT, R25, UR4, PT ;  /* 0x0000000419007c0c */ /* 0x008fda000bf06270 */
[----:B------:R-:W-:Y:S05]  /*11370*/  @!P0 BRA `(.L_x_795) ;  /* 0xffffffd000408947 */ /* 0x000fea000383ffff */
.L_x_733:
[----:B------:R-:W3:Y:S01]  /*11380*/  S2R R5, SR_CgaCtaId ;  /* 0x0000000000057919 */ /* 0x000ee20000008800 */
[----:B------:R-:W-:Y:S01]  /*11390*/  VIADD R26, R26, 0x1 ;  /* 0x000000011a1a7836 */ /* 0x000fe20000000000 */
[----:B------:R-:W-:Y:S01]  /*113a0*/  MOV R2, 0x400 ;  /* 0x0000040000027802 */ /* 0x000fe20000000f00 */
[----:B------:R-:W-:Y:S03]  /*113b0*/  BSSY B0, `(.L_x_796) ;  /* 0x0000008000007945 */ /* 0x000fe60003800000 */
[----:B------:R-:W-:-:S04]  /*113c0*/  LEA.HI R0, R26, R26, RZ, 0x1 ;  /* 0x0000001a1a007211 */ /* 0x000fc800078f08ff */
[----:B--2---:R-:W-:-:S05]  /*113d0*/  LOP3.LUT R3, R0, 0xfffffffe, RZ, 0xc0, !PT ;  /* 0xfffffffe00037812 */ /* 0x004fca00078ec0ff */
[----:B------:R-:W-:-:S05]  /*113e0*/  IMAD.IADD R0, R26, 0x1, -R3 ;  /* 0x000000011a007824 */ /* 0x000fca00078e0a03 */
[----:B------:R-:W-:Y:S02]  /*113f0*/  SHF.L.U32 R0, R0, 0x1f, RZ ;  /* 0x0000001f00007819 */ /* 0x000fe400000006ff */
[----:B---3--:R-:W-:-:S04]  /*11400*/  LEA R8, R5, R2, 0x18 ;  /* 0x0000000205087211 */ /* 0x008fc800078ec0ff */
[----:B------:R-:W2:Y:S02]  /*11410*/  SYNCS.PHASECHK.TRANS64.TRYWAIT P0, [R8+URZ+0x19c20], R0 ;  /* 0x019c2000080075a7 */ /* 0x000ea4000800017f */
[----:B--2---:R-:W-:Y:S05]  /*11420*/  @!P0 BRA `(.L_x_797) ;  /* 0x0000000800948947 */ /* 0x004fea0003800000 */
.L_x_827:
[----:B------:R-:W-:Y:S05]  /*11430*/  BSYNC B0 ;  /* 0x0000000000007941 */ /* 0x000fea0003800000 */
.L_x_796:
[----:B------:R-:W-:-:S03]  /*11440*/  UMOV UR4, 0xffffffff ;  /* 0xffffffff00047882 */ /* 0x000fc60000000000 */
[----:B------:R-:W-:Y:S05]  /*11450*/  BRA.DIV UR4, `(.L_x_798) ;  /* 0x0000000a049c7947 */ /* 0x000fea000b800000 */
[----:B------:R3:W4:Y:S02]  /*11460*/  SHFL.IDX PT, R14, R29, RZ, 0x1f ;  /* 0x00001fff1d0e7589 */ /* 0x00072400000e0000 */
.L_x_830:
[----:B----4-:R-:W-:Y:S01]  /*11470*/  ISETP.NE.AND P0, PT, R14, RZ, PT ;  /* 0x000000ff0e00720c */ /* 0x010fe20003f05270 */
[----:B------:R-:W-:-:S12]  /*11480*/  BSSY B0, `(.L_x_799) ;  /* 0x000002b000007945 */ /* 0x000fd80003800000 */
[----:B------:R-:W-:Y:S05]  /*11490*/  @P0 BRA `(.L_x_800) ;  /* 0x0000000000a40947 */ /* 0x000fea0003800000 */
[----:B------:R-:W-:-:S03]  /*114a0*/  UMOV UR4, 0xffffffff ;  /* 0xffffffff00047882 */ /* 0x000fc60000000000 */
[----:B------:R-:W-:Y:S05]  /*114b0*/  BRA.DIV UR4, `(.L_x_801) ;  /* 0x0000000a04ac7947 */ /* 0x000fea000b800000 */
[----:B------:R-:W-:-:S13]  /*114c0*/  ELECT P6, URZ, PT ;  /* 0x00000000003f782f */ /* 0x000fda00038c0000 */
.L_x_833:
[----:B------:R-:W-:Y:S05]  /*114d0*/  @!P6 BRA `(.L_x_800) ;  /* 0x000000000094e947 */ /* 0x000fea0003800000 */
[----:B------:R-:W-:-:S06]  /*114e0*/  ULOP3.LUT UR4, UR46, 0x2, URZ, 0xfc, !UPT ;  /* 0x000000022e047892 */ /* 0x000fcc000f8efc3f */
[----:B--2---:R-:W-:-:S05]  /*114f0*/  IMAD.U32 R0, RZ, RZ, UR4 ;  /* 0x00000004ff007e24 */ /* 0x004fca000f8e00ff */
[----:B------:R-:W-:-:S13]  /*11500*/  ISETP.NE.AND P0, PT, R0, 0x3, PT ;  /* 0x000000030000780c */ /* 0x000fda0003f05270 */
[----:B------:R-:W-:Y:S05]  /*11510*/  @!P0 BRA `(.L_x_802) ;  /* 0x0000000000048947 */ /* 0x000fea0003800000 */
[----:B------:R-:W-:Y:S01]  /*11520*/  BPT.TRAP 0x1 ;  /* 0x000000040000795c */ /* 0x000fe20000300000 */
.L_x_802:
[----:B------:R-:W-:Y:S01]  /*11530*/  VIADD R0, R8, 0x19c40 ;  /* 0x00019c4008007836 */ /* 0x000fe20000000000 */
[----:B------:R-:W-:Y:S01]  /*11540*/  SHF.L.U32 R3, R19, 0x1f, RZ ;  /* 0x0000001f13037819 */ /* 0x000fe200000006ff */
[C---:B------:R-:W-:Y:S02]  /*11550*/  VIADD R2, R17.reuse, 0x1 ;  /* 0x0000000111027836 */ /* 0x040fe40000000000 */
[----:B------:R-:W-:-:S03]  /*11560*/  IMAD R6, R17, 0x8, R0 ;  /* 0x0000000811067824 */ /* 0x000fc600078e0200 */
[C---:B------:R-:W-:Y:S01]  /*11570*/  ISETP.NE.AND P2, PT, R2.reuse, 0x2, PT ;  /* 0x000000020200780c */ /* 0x040fe20003f45270 */
[----:B------:R-:W2:Y:S03]  /*11580*/  SYNCS.PHASECHK.TRANS64.TRYWAIT P1, [R6+URZ], R3 ;  /* 0x00000003060075a7 */ /* 0x000ea6000802017f */
[----:B------:R-:W-:Y:S02]  /*11590*/  SEL R4, RZ, 0x1, P2 ;  /* 0x00000001ff047807 */ /* 0x000fe40001000000 */
[----:B------:R-:W-:Y:S02]  /*115a0*/  SEL R5, R2, RZ, P2 ;  /* 0x000000ff02057207 */ /* 0x000fe40001000000 */
[----:B------:R-:W-:-:S03]  /*115b0*/  LOP3.LUT R4, R19, R4, RZ, 0x3c, !PT ;  /* 0x0000000413047212 */ /* 0x000fc600078e3cff */
[----:B------:R-:W-:Y:S01]  /*115c0*/  IMAD R7, R5, 0x8, R0 ;  /* 0x0000000805077824 */ /* 0x000fe200078e0200 */
[----:B------:R-:W-:Y:S01]  /*115d0*/  SHF.L.U32 R0, R4, 0x1f, RZ ;  /* 0x0000001f04007819 */ /* 0x000fe200000006ff */
[----:B--2---:R-:W-:Y:S06]  /*115e0*/  @!P1 BRA `(.L_x_803) ;  /* 0x0000000800809947 */ /* 0x004fec0003800000 */
.L_x_834:
[----:B------:R-:W4:Y:S02]  /*115f0*/  SYNCS.PHASECHK.TRANS64.TRYWAIT P1, [R7+URZ], R0 ;  /* 0x00000000070075a7 */ /* 0x000f24000802017f */
[----:B----4-:R-:W-:Y:S05]  /*11600*/  @!P1 BRA `(.L_x_804) ;  /* 0x00000008008c9947 */ /* 0x010fea0003800000 */
.L_x_835:
[----:B------:R-:W-:Y:S05]  /*11610*/  @!P0 BRA `(.L_x_805) ;  /* 0x0000000000048947 */ /* 0x000fea0003800000 */
[----:B------:R-:W-:Y:S01]  /*11620*/  BPT.TRAP 0x1 ;  /* 0x000000040000795c */ /* 0x000fe20000300000 */
.L_x_805:
[----:B------:R-:W-:-:S04]  /*11630*/  IMAD R2, R17, 0x8, R8 ;  /* 0x0000000811027824 */ /* 0x000fc800078e0208 */
[----:B------:R-:W5:Y:S02]  /*11640*/  SYNCS.PHASECHK.TRANS64.TRYWAIT P1, [R2+URZ+0x19c60], R3 ;  /* 0x019c6003020075a7 */ /* 0x000f64000802017f */
[----:B-----5:R-:W-:Y:S05]  /*11650*/  @!P1 BRA `(.L_x_806) ;  /* 0x00000008008c9947 */ /* 0x020fea0003800000 */
.L_x_836:
[----:B------:R-:W-:Y:S05]  /*11660*/  @!P0 BRA `(.L_x_807) ;  /* 0x0000000000048947 */ /* 0x000fea0003800000 */
[----:B------:R-:W-:Y:S01]  /*11670*/  BPT.TRAP 0x1 ;  /* 0x000000040000795c */ /* 0x000fe20000300000 */
.L_x_807:
[----:B------:R-:W-:-:S04]  /*11680*/  IMAD R5, R5, 0x8, R8 ;  /* 0x0000000805057824 */ /* 0x000fc800078e0208 */
[----:B------:R-:W5:Y:S02]  /*11690*/  SYNCS.PHASECHK.TRANS64.TRYWAIT P1, [R5+URZ+0x19c60], R0 ;  /* 0x019c6000050075a7 */ /* 0x000f64000802017f */
[----:B-----5:R-:W-:Y:S05]  /*116a0*/  @!P1 BRA `(.L_x_808) ;  /* 0x00000008008c9947 */ /* 0x020fea0003800000 */
.L_x_837:
[----:B------:R-:W-:Y:S05]  /*116b0*/  @!P0 BRA `(.L_x_809) ;  /* 0x0000000000048947 */ /* 0x000fea0003800000 */
[----:B------:R-:W-:Y:S01]  /*116c0*/  BPT.TRAP 0x1 ;  /* 0x000000040000795c */ /* 0x000fe20000300000 */
.L_x_809:
[----:B------:R-:W5:Y:S02]  /*116d0*/  SYNCS.PHASECHK.TRANS64.TRYWAIT P0, [R2+URZ+0x19c80], R3 ;  /* 0x019c8003020075a7 */ /* 0x000f64000800017f */
[----:B-----5:R-:W-:Y:S05]  /*116e0*/  @!P0 BRA `(.L_x_810) ;  /* 0x0000000800908947 */ /* 0x020fea0003800000 */
.L_x_811:
[----:B------:R1:W1:Y:S02]  /*116f0*/  SYNCS.PHASECHK.TRANS64.TRYWAIT P0, [R5+URZ+0x19c80], R0 ;  /* 0x019c8000050075a7 */ /* 0x000264000800017f */
[----:B-1----:R-:W-:Y:S05]  /*11700*/  @!P0 NANOSLEEP.SYNCS 0x989680 ;  /* 0x009896800000895d */ /* 0x002fea0003900000 */
[----:B------:R-:W1:Y:S02]  /*11710*/  @!P0 SYNCS.PHASECHK.TRANS64 P0, [R5+URZ+0x19c80], R0 ;  /* 0x019c8000050085a7 */ /* 0x000e64000800007f */
[----:B-1----:R-:W-:Y:S05]  /*11720*/  @!P0 BRA `(.L_x_811) ;  /* 0xfffffffc00f08947 */ /* 0x002fea000383ffff */
.L_x_800:
[----:B------:R-:W-:Y:S05]  /*11730*/  BSYNC B0 ;  /* 0x0000000000007941 */ /* 0x000fea0003800000 */
.L_x_799:
[----:B------:R-:W-:Y:S05]  /*11740*/  EXIT ;  /* 0x000000000000794d */ /* 0x000fea0003800000 */
.L_x_650:
[----:B-1----:R-:W-:-:S04]  /*11750*/  IMAD.U32 R3, RZ, RZ, UR47 ;  /* 0x0000002fff037e24 */ /* 0x002fc8000f8e00ff */
[----:B------:R1:W2:Y:S03]  /*11760*/  SYNCS.PHASECHK.TRANS64.TRYWAIT P1, [R3+URZ+0x19c00], R0 ;  /* 0x019c0000030075a7 */ /* 0x0002a6000802017f */
[----:B--2---:R-:W-:Y:S05]  /*11770*/  @!P1 NANOSLEEP.SYNCS 0x989680 ;  /* 0x009896800000995d */ /* 0x004fea0003900000 */
[----:B------:R-:W2:Y:S02]  /*11780*/  @!P1 SYNCS.PHASECHK.TRANS64 P1, [R3+URZ+0x19c00], R0 ;  /* 0x019c0000030095a7 */ /* 0x000ea4000802007f */
[----:B--2---:R-:W-:Y:S05]  /*11790*/  @!P1 BRA `(.L_x_650) ;  /* 0xfffffffc00ec9947 */ /* 0x004fea000383ffff */
[----:B------:R-:W-:Y:S05]  /*117a0*/  BRA `(.L_x_812) ;  /* 0xffffff0400487947 */ /* 0x000fea000383ffff */
.L_x_654:
[----:B--2---:R2:W3:Y:S02]  /*117b0*/  SYNCS.PHASECHK.TRANS64.TRYWAIT P2, [R5+URZ+0x19c30], R0 ;  /* 0x019c3000050075a7 */ /* 0x0044e4000804017f */
[----:B---3--:R-:W-:Y:S05]  /*117c0*/  @!P2 NANOSLEEP.SYNCS 0x989680 ;  /* 0x009896800000a95d */ /* 0x008fea0003900000 */
[----:B------:R-:W3:Y:S02]  /*117d0*/  @!P2 SYNCS.PHASECHK.TRANS64 P2, [R5+URZ+0x19c30], R0 ;  /* 0x019c30000500a5a7 */ /* 0x000ee4000804007f */
[----:B---3--:R-:W-:Y:S05]  /*117e0*/  @!P2 BRA `(.L_x_654) ;  /* 0xfffffffc00f0a947 */ /* 0x008fea000383ffff */
[----:B------:R-:W-:Y:S05]  /*117f0*/  BRA `(.L_x_653) ;  /* 0xffffff04006c7947 */ /* 0x000fea000383ffff */
.L_x_670:
[----:B--2---:R-:W-:-:S04]  /*11800*/  IMAD.U32 R9, RZ, RZ, UR25 ;  /* 0x00000019ff097e24 */ /* 0x004fc8000f8e00ff */
[----:B------:R2:W3:Y:S03]  /*11810*/  SYNCS.PHASECHK.TRANS64.TRYWAIT P2, [R9+URZ+0x19c30], R8 ;  /* 0x019c3008090075a7 */ /* 0x0004e6000804017f */
[----:B---3--:R-:W-:Y:S05]  /*11820*/  @!P2 NANOSLEEP.SYNCS 0x989680 ;  /* 0x009896800000a95d */ /* 0x008fea0003900000 */
[----:B------:R-:W3:Y:S02]  /*11830*/  @!P2 SYNCS.PHASECHK.TRANS64 P2, [R9+URZ+0x19c30], R8 ;  /* 0x019c30080900a5a7 */ /* 0x000ee4000804007f */
[----:B---3--:R-:W-:Y:S05]  /*11840*/  @!P2 BRA `(.L_x_670) ;  /* 0xfffffffc00eca947 */ /* 0x008fea000383ffff */
[----:B------:R-:W-:Y:S05]  /*11850*/  BRA `(.L_x_669) ;  /* 0xffffff3400a47947 */ /* 0x000fea000383ffff */
.L_x_674:
[----:B--2---:R-:W-:-:S04]  /*11860*/  IMAD.U32 R9, RZ, RZ, UR11 ;  /* 0x0000000bff097e24 */ /* 0x004fc8000f8e00ff */
[----:B------:R2:W3:Y:S03]  /*11870*/  SYNCS.PHASECHK.TRANS64.TRYWAIT P2, [R9+URZ+0x19c50], R8 ;  /* 0x019c5008090075a7 */ /* 0x0004e6000804017f */
[----:B---3--:R-:W-:Y:S05]  /*11880*/  @!P2 NANOSLEEP.SYNCS 0x989680 ;  /* 0x009896800000a95d */ /* 0x008fea0003900000 */
[----:B------:R-:W3:Y:S02]  /*11890*/  @!P2 SYNCS.PHASECHK.TRANS64 P2, [R9+URZ+0x19c50], R8 ;  /* 0x019c50080900a5a7 */ /* 0x000ee4000804007f */
[----:B---3--:R-:W-:Y:S05]  /*118a0*/  @!P2 BRA `(.L_x_674) ;  /* 0xfffffffc00eca947 */ /* 0x008fea000383ffff */
[----:B------:R-:W-:Y:S05]  /*118b0*/  BRA `(.L_x_673) ;  /* 0xffffff3400f47947 */ /* 0x000fea000383ffff */
.L_x_692:
[----:B--2---:R-:W-:-:S04]  /*118c0*/  IMAD.U32 R13, RZ, RZ, UR20 ;  /* 0x00000014ff0d7e24 */ /* 0x004fc8000f8e00ff */
[----:B------:R2:W3:Y:S03]  /*118d0*/  SYNCS.PHASECHK.TRANS64.TRYWAIT P2, [R13+URZ+0x19c30], R0 ;  /* 0x019c30000d0075a7 */ /* 0x0004e6000804017f */
[----:B---3--:R-:W-:Y:S05]  /*118e0*/  @!P2 NANOSLEEP.SYNCS 0x989680 ;  /* 0x009896800000a95d */ /* 0x008fea0003900000 */
[----:B------:R-:W3:Y:S02]  /*118f0*/  @!P2 SYNCS.PHASECHK.TRANS64 P2, [R13+URZ+0x19c30], R0 ;  /* 0x019c30000d00a5a7 */ /* 0x000ee4000804007f */
[----:B---3--:R-:W-:Y:S05]  /*11900*/  @!P2 BRA `(.L_x_692) ;  /* 0xfffffffc00eca947 */ /* 0x008fea000383ffff */
[----:B------:R-:W-:Y:S05]  /*11910*/  BRA `(.L_x_691) ;  /* 0xffffff6000f47947 */ /* 0x000fea000383ffff */
.L_x_696:
[----:B--2---:R-:W-:-:S04]  /*11920*/  IMAD.U32 R13, RZ, RZ, UR11 ;  /* 0x0000000bff0d7e24 */ /* 0x004fc8000f8e00ff */
[----:B------:R2:W3:Y:S03]  /*11930*/  SYNCS.PHASECHK.TRANS64.TRYWAIT P2, [R13+URZ+0x19c50], R0 ;  /* 0x019c50000d0075a7 */ /* 0x0004e6000804017f */
[----:B---3--:R-:W-:Y:S05]  /*11940*/  @!P2 NANOSLEEP.SYNCS 0x989680 ;  /* 0x009896800000a95d */ /* 0x008fea0003900000 */
[----:B------:R-:W3:Y:S02]  /*11950*/  @!P2 SYNCS.PHASECHK.TRANS64 P2, [R13+URZ+0x19c50], R0 ;  /* 0x019c50000d00a5a7 */ /* 0x000ee4000804007f */
[----:B---3--:R-:W-:Y:S05]  /*11960*/  @!P2 BRA `(.L_x_696) ;  /* 0xfffffffc00eca947 */ /* 0x008fea000383ffff */
[----:B------:R-:W-:Y:S05]  /*11970*/  BRA `(.L_x_695) ;  /* 0xffffff6400447947 */ /* 0x000fea000383ffff */
.L_x_703:
[----:B--2---:R-:W-:-:S04]  /*11980*/  IMAD.U32 R11, RZ, RZ, UR24 ;  /* 0x00000018ff0b7e24 */ /* 0x004fc8000f8e00ff */
[----:B------:R2:W3:Y:S03]  /*11990*/  SYNCS.PHASECHK.TRANS64.TRYWAIT P2, [R11+URZ+0x19c30], R0 ;  /* 0x019c30000b0075a7 */ /* 0x0004e6000804017f */
[----:B---3--:R-:W-:Y:S05]  /*119a0*/  @!P2 NANOSLEEP.SYNCS 0x989680 ;  /* 0x009896800000a95d */ /* 0x008fea0003900000 */
[----:B------:R-:W3:Y:S02]  /*119b0*/  @!P2 SYNCS.PHASECHK.TRANS64 P2, [R11+URZ+0x19c30], R0 ;  /* 0x019c30000b00a5a7 */ /* 0x000ee4000804007f */
[----:B---3--:R-:W-:Y:S05]  /*119c0*/  @!P2 BRA `(.L_x_703) ;  /* 0xfffffffc00eca947 */ /* 0x008fea000383ffff */
[----:B------:R-:W-:Y:S05]  /*119d0*/  BRA `(.L_x_702) ;  /* 0xffffff7c00cc7947 */ /* 0x000fea000383ffff */
.L_x_707:
[----:B--2---:R-:W-:-:S04]  /*119e0*/  IMAD.U32 R11, RZ, RZ, UR11 ;  /* 0x0000000bff0b7e24 */ /* 0x004fc8000f8e00ff */
[----:B------:R2:W3:Y:S03]  /*119f0*/  SYNCS.PHASECHK.TRANS64.TRYWAIT P2, [R11+URZ+0x19c50], R0 ;  /* 0x019c50000b0075a7 */ /* 0x0004e6000804017f */
[----:B---3--:R-:W-:Y:S05]  /*11a00*/  @!P2 NANOSLEEP.SYNCS 0x989680 ;  /* 0x009896800000a95d */ /* 0x008fea0003900000 */
[----:B------:R-:W3:Y:S02]  /*11a10*/  @!P2 SYNCS.PHASECHK.TRANS64 P2, [R11+URZ+0x19c50], R0 ;  /* 0x019c50000b00a5a7 */ /* 0x000ee4000804007f */
[----:B---3--:R-:W-:Y:S05]  /*11a20*/  @!P2 BRA `(.L_x_707) ;  /* 0xfffffffc00eca947 */ /* 0x008fea000383ffff */
[----:B------:R-:W-:Y:S05]  /*11a30*/  BRA `(.L_x_706) ;  /* 0xffffff80001c7947 */ /* 0x000fea000383ffff */
.L_x_721:
[----:B--2---:R-:W-:-:S04]  /*11a40*/  IMAD.U32 R6, RZ, RZ, UR14 ;  /* 0x0000000eff067e24 */ /* 0x004fc8000f8e00ff */
[----:B------:R2:W3:Y:S03]  /*11a50*/  SYNCS.PHASECHK.TRANS64.TRYWAIT P1, [R6+URZ+0x19c50], R3 ;  /* 0x019c5003060075a7 */ /* 0x0004e6000802017f */
[----:B---3--:R-:W-:Y:S05]  /*11a60*/  @!P1 NANOSLEEP.SYNCS 0x989680 ;  /* 0x009896800000995d */ /* 0x008fea0003900000 */
[----:B------:R-:W3:Y:S02]  /*11a70*/  @!P1 SYNCS.PHASECHK.TRANS64 P1, [R6+URZ+0x19c50], R3 ;  /* 0x019c5003060095a7 */ /* 0x000ee4000802007f */
[----:B---3--:R-:W-:Y:S05]  /*11a80*/  @!P1 BRA `(.L_x_721) ;  /* 0xfffffffc00ec9947 */ /* 0x008fea000383ffff */
[----:B------:R-:W-:Y:S05]  /*11a90*/  BRA `(.L_x_720) ;  /* 0xffffffa800687947 */ /* 0x000fea000383ffff */
.L_x_749:
[----:B------:R-:W-:Y:S02]  /*11aa0*/  IMAD.MOV.U32 R13, RZ, RZ, R29 ;  /* 0x000000ffff0d7224 */ /* 0x000fe400078e001d */
[----:B------:R-:W-:Y:S02]  /*11ab0*/  IMAD.MOV.U32 R12, RZ, RZ, RZ ;  /* 0x000000ffff0c7224 */ /* 0x000fe400078e00ff */
[----:B------:R-:W-:Y:S02]  /*11ac0*/  IMAD.MOV.U32 R11, RZ, RZ, 0x1f ;  /* 0x0000001fff0b7424 */ /* 0x000fe400078e00ff */
[----:B------:R-:W-:-:S07]  /*11ad0*/  IMAD.MOV.U32 R15, RZ, RZ, -0x1 ;  /* 0xffffffffff0f7424 */ /* 0x000fce00078e00ff */
[----:B------:R-:W-:Y:S05]  /*11ae0*/  WARPSYNC.COLLECTIVE R15, `(.L_x_813) ;  /* 0x000000000f087348 */ /* 0x000fea0003c00000 */
[----:B------:R1:W2:Y:S02]  /*11af0*/  SHFL.IDX P6, R14, R13, R12, R11 ;  /* 0x0000000c0d0e7389 */ /* 0x0002a400000c000b */
[----:B-12---:R-:W-:Y:S01]  /*11b00*/  ENDCOLLECTIVE ;  /* 0x000000000000791b */ /* 0x006fe20003800000 */
.L_x_813:
[----:B------:R-:W-:Y:S05]  /*11b10*/  BRA `(.L_x_814) ;  /* 0xffffffd8004c7947 */ /* 0x000fea000383ffff */
.L_x_751:
[----:B------:R-:W-:Y:S01]  /*11b20*/  BSSY B0, `(.L_x_815) ;  /* 0x0000006000007945 */ /* 0x000fe20003800000 */
[----:B------:R-:W-:-:S07]  /*11b30*/  IMAD.MOV.U32 R15, RZ, RZ, -0x1 ;  /* 0xffffffffff0f7424 */ /* 0x000fce00078e00ff */
[----:B-1----:R-:W-:Y:S05]  /*11b40*/  WARPSYNC.COLLECTIVE R15, `(.L_x_816) ;  /* 0x000000000f0c7348 */ /* 0x002fea0003c00000 */
[----:B------:R-:W-:Y:S02]  /*11b50*/  ELECT P6, UR62, PT ;  /* 0x00000000003e782f */ /* 0x000fe400038c0000 */
[----:B------:R-:W-:Y:S01]  /*11b60*/  MOV R14, UR62 ;  /* 0x0000003e000e7c02 */ /* 0x000fe20008000f00 */
[----:B-1----:R-:W-:Y:S10]  /*11b70*/  ENDCOLLECTIVE ;  /* 0x000000000000791b */ /* 0x002ff40003800000 */
.L_x_816:
[----:B------:R-:W-:Y:S05]  /*11b80*/  BSYNC B0 ;  /* 0x0000000000007941 */ /* 0x000fea0003800000 */
.L_x_815:
[----:B------:R-:W-:Y:S05]  /*11b90*/  BRA `(.L_x_817) ;  /* 0xffffffd8004c7947 */ /* 0x000fea000383ffff */
.L_x_754:
[----:B--2---:R2:W3:Y:S02]  /*11ba0*/  SYNCS.PHASECHK.TRANS64.TRYWAIT P3, [R5+URZ+0x19c80], R2 ;  /* 0x019c8002050075a7 */ /* 0x0044e4000806017f */
[----:B---3--:R-:W-:Y:S05]  /*11bb0*/  @!P3 NANOSLEEP.SYNCS 0x989680 ;  /* 0x009896800000b95d */ /* 0x008fea0003900000 */
[----:B------:R-:W3:Y:S02]  /*11bc0*/  @!P3 SYNCS.PHASECHK.TRANS64 P3, [R5+URZ+0x19c80], R2 ;  /* 0x019c80020500b5a7 */ /* 0x000ee4000806007f */
[----:B---3--:R-:W-:Y:S05]  /*11bd0*/  @!P3 BRA `(.L_x_754) ;  /* 0xfffffffc00f0b947 */ /* 0x008fea000383ffff */
[----:B------:R-:W-:Y:S05]  /*11be0*/  BRA `(.L_x_818) ;  /* 0xffffffd800a07947 */ /* 0x000fea000383ffff */
.L_x_756:
[----:B---3--:R3:W4:Y:S02]  /*11bf0*/  SYNCS.PHASECHK.TRANS64.TRYWAIT P3, [R5+URZ+0x19c40], R2 ;  /* 0x019c4002050075a7 */ /* 0x008724000806017f */
[----:B----4-:R-:W-:Y:S05]  /*11c00*/  @!P3 NANOSLEEP.SYNCS 0x989680 ;  /* 0x009896800000b95d */ /* 0x010fea0003900000 */
[----:B------:R-:W4:Y:S02]  /*11c10*/  @!P3 SYNCS.PHASECHK.TRANS64 P3, [R5+URZ+0x19c40], R2 ;  /* 0x019c40020500b5a7 */ /* 0x000f24000806007f */
[----:B----4-:R-:W-:Y:S05]  /*11c20*/  @!P3 BRA `(.L_x_756) ;  /* 0xfffffffc00f0b947 */ /* 0x010fea000383ffff */
[----:B------:R-:W-:Y:S05]  /*11c30*/  BRA `(.L_x_819) ;  /* 0xffffffdc00147947 */ /* 0x000fea000383ffff */
.L_x_759:
[----:B--2---:R-:W-:-:S04]  /*11c40*/  IMAD.U32 R3, RZ, RZ, UR40 ;  /* 0x00000028ff037e24 */ /* 0x004fc8000f8e00ff */
[----:B------:R2:W3:Y:S03]  /*11c50*/  SYNCS.PHASECHK.TRANS64.TRYWAIT P0, [R3+URZ+0x19c20], R2 ;  /* 0x019c2002030075a7 */ /* 0x0004e6000800017f */
[----:B---3--:R-:W-:Y:S05]  /*11c60*/  @!P0 NANOSLEEP.SYNCS 0x989680 ;  /* 0x009896800000895d */ /* 0x008fea0003900000 */
[----:B------:R-:W3:Y:S02]  /*11c70*/  @!P0 SYNCS.PHASECHK.TRANS64 P0, [R3+URZ+0x19c20], R2 ;  /* 0x019c2002030085a7 */ /* 0x000ee4000800007f */
[----:B---3--:R-:W-:Y:S05]  /*11c80*/  @!P0 BRA `(.L_x_759) ;  /* 0xfffffffc00ec8947 */ /* 0x008fea000383ffff */
[----:B------:R-:W-:Y:S05]  /*11c90*/  BRA `(.L_x_820) ;  /* 0xffffffe000107947 */ /* 0x000fea000383ffff */
.L_x_765:
[----:B---3--:R3:W4:Y:S02]  /*11ca0*/  SYNCS.PHASECHK.TRANS64.TRYWAIT P0, [R9+URZ+0x19c80], R10 ;  /* 0x019c800a090075a7 */ /* 0x008724000800017f */
[----:B----4-:R-:W-:Y:S05]  /*11cb0*/  @!P0 NANOSLEEP.SYNCS 0x989680 ;  /* 0x009896800000895d */ /* 0x010fea0003900000 */
[----:B------:R-:W4:Y:S02]  /*11cc0*/  @!P0 SYNCS.PHASECHK.TRANS64 P0, [R9+URZ+0x19c80], R10 ;  /* 0x019c800a090085a7 */ /* 0x000f24000800007f */
[----:B----4-:R-:W-:Y:S05]  /*11cd0*/  @!P0 BRA `(.L_x_765) ;  /* 0xfffffffc00f08947 */ /* 0x010fea000383ffff */
[----:B------:R-:W-:Y:S05]  /*11ce0*/  BRA `(.L_x_821) ;  /* 0xffffffe000a87947 */ /* 0x000fea000383ffff */
.L_x_772:
[----:B--2---:R2:W4:Y:S02]  /*11cf0*/  SYNCS.PHASECHK.TRANS64.TRYWAIT P0, [R9+URZ+0x19c40], R10 ;  /* 0x019c400a090075a7 */ /* 0x004524000800017f */
[----:B----4-:R-:W-:Y:S05]  /*11d00*/  @!P0 NANOSLEEP.SYNCS 0x989680 ;  /* 0x009896800000895d */ /* 0x010fea0003900000 */
[----:B------:R-:W4:Y:S02]  /*11d10*/  @!P0 SYNCS.PHASECHK.TRANS64 P0, [R9+URZ+0x19c40], R10 ;  /* 0x019c400a090085a7 */ /* 0x000f24000800007f */
[----:B----4-:R-:W-:Y:S05]  /*11d20*/  @!P0 BRA `(.L_x_772) ;  /* 0xfffffffc00f08947 */ /* 0x010fea000383ffff */
[----:B------:R-:W-:Y:S05]  /*11d30*/  BRA `(.L_x_822) ;  /* 0xffffffe4009c7947 */ /* 0x000fea000383ffff */
.L_x_780:
[----:B--2---:R2:W3:Y:S02]  /*11d40*/  SYNCS.PHASECHK.TRANS64.TRYWAIT P3, [R12+URZ+0x19c70], R5 ;  /* 0x019c70050c0075a7 */ /* 0x0044e4000806017f */
[----:B---3--:R-:W-:Y:S05]  /*11d50*/  @!P3 NANOSLEEP.SYNCS 0x989680 ;  /* 0x009896800000b95d */ /* 0x008fea0003900000 */
[----:B------:R-:W3:Y:S02]  /*11d60*/  @!P3 SYNCS.PHASECHK.TRANS64 P3, [R12+URZ+0x19c70], R5 ;  /* 0x019c70050c00b5a7 */ /* 0x000ee4000806007f */
[----:B---3--:R-:W-:Y:S05]  /*11d70*/  @!P3 BRA `(.L_x_780) ;  /* 0xfffffffc00f0b947 */ /* 0x008fea000383ffff */
[----:B------:R-:W-:Y:S05]  /*11d80*/  BRA `(.L_x_823) ;  /* 0xffffffe800a87947 */ /* 0x000fea000383ffff */
.L_x_782:
[----:B---3--:R3:W4:Y:S02]  /*11d90*/  SYNCS.PHASECHK.TRANS64.TRYWAIT P3, [R12+URZ+0x19c60], R3 ;  /* 0x019c60030c0075a7 */ /* 0x008724000806017f */
[----:B----4-:R-:W-:Y:S05]  /*11da0*/  @!P3 NANOSLEEP.SYNCS 0x989680 ;  /* 0x009896800000b95d */ /* 0x010fea0003900000 */
[----:B------:R-:W4:Y:S02]  /*11db0*/  @!P3 SYNCS.PHASECHK.TRANS64 P3, [R12+URZ+0x19c60], R3 ;  /* 0x019c60030c00b5a7 */ /* 0x000f24000806007f */
[----:B----4-:R-:W-:Y:S05]  /*11dc0*/  @!P3 BRA `(.L_x_782) ;  /* 0xfffffffc00f0b947 */ /* 0x010fea000383ffff */
[----:B------:R-:W-:Y:S05]  /*11dd0*/  BRA `(.L_x_824) ;  /* 0xffffffe800b07947 */ /* 0x000fea000383ffff */
.L_x_789:
[----:B--2---:R2:W3:Y:S02]  /*11de0*/  SYNCS.PHASECHK.TRANS64.TRYWAIT P0, [R2+URZ+0x19c70], R3 ;  /* 0x019c7003020075a7 */ /* 0x0044e4000800017f */
[----:B---3--:R-:W-:Y:S05]  /*11df0*/  @!P0 NANOSLEEP.SYNCS 0x989680 ;  /* 0x009896800000895d */ /* 0x008fea0003900000 */
[----:B------:R-:W3:Y:S02]  /*11e00*/  @!P0 SYNCS.PHASECHK.TRANS64 P0, [R2+URZ+0x19c70], R3 ;  /* 0x019c7003020085a7 */ /* 0x000ee4000800007f */
[----:B---3--:R-:W-:Y:S05]  /*11e10*/  @!P0 BRA `(.L_x_789) ;  /* 0xfffffffc00f08947 */ /* 0x008fea000383ffff */
[----:B------:R-:W-:Y:S05]  /*11e20*/  BRA `(.L_x_825) ;  /* 0xffffffec00f47947 */ /* 0x000fea000383ffff */
.L_x_791:
[----:B--2---:R2:W3:Y:S02]  /*11e30*/  SYNCS.PHASECHK.TRANS64.TRYWAIT P0, [R2+URZ+0x19c60], R5 ;  /* 0x019c6005020075a7 */ /* 0x0044e4000800017f */
[----:B---3--:R-:W-:Y:S05]  /*11e40*/  @!P0 NANOSLEEP.SYNCS 0x989680 ;  /* 0x009896800000895d */ /* 0x008fea0003900000 */
[----:B------:R-:W3:Y:S02]  /*11e50*/  @!P0 SYNCS.PHASECHK.TRANS64 P0, [R2+URZ+0x19c60], R5 ;  /* 0x019c6005020085a7 */ /* 0x000ee4000800007f */
[----:B---3--:R-:W-:Y:S05]  /*11e60*/  @!P0 BRA `(.L_x_791) ;  /* 0xfffffffc00f08947 */ /* 0x008fea000383ffff */
[----:B------:R-:W-:Y:S05]  /*11e70*/  BRA `(.L_x_826) ;  /* 0xfffffff000007947 */ /* 0x000fea000383ffff */
.L_x_797:
[----:B--2---:R2:W3:Y:S02]  /*11e80*/  SYNCS.PHASECHK.TRANS64.TRYWAIT P0, [R8+URZ+0x19c20], R0 ;  /* 0x019c2000080075a7 */ /* 0x0044e4000800017f */
[----:B---3--:R-:W-:Y:S05]  /*11e90*/  @!P0 NANOSLEEP.SYNCS 0x989680 ;  /* 0x009896800000895d */ /* 0x008fea0003900000 */
[----:B------:R-:W3:Y:S02]  /*11ea0*/  @!P0 SYNCS.PHASECHK.TRANS64 P0, [R8+URZ+0x19c20], R0 ;  /* 0x019c2000080085a7 */ /* 0x000ee4000800007f */
[----:B---3--:R-:W-:Y:S05]  /*11eb0*/  @!P0 BRA `(.L_x_797) ;  /* 0xfffffffc00f08947 */ /* 0x008fea000383ffff */
[----:B------:R-:W-:Y:S05]  /*11ec0*/  BRA `(.L_x_827) ;  /* 0xfffffff400587947 */ /* 0x000fea000383ffff */
.L_x_798:
[----:B------:R-:W-:Y:S01]  /*11ed0*/  BSSY B0, `(.L_x_828) ;  /* 0x0000008000007945 */ /* 0x000fe20003800000 */
[----:B------:R-:W-:Y:S02]  /*11ee0*/  IMAD.MOV.U32 R13, RZ, RZ, R29 ;  /* 0x000000ffff0d7224 */ /* 0x000fe400078e001d */
[----:B------:R-:W-:Y:S02]  /*11ef0*/  IMAD.MOV.U32 R12, RZ, RZ, RZ ;  /* 0x000000ffff0c7224 */ /* 0x000fe400078e00ff */
[----:B------:R-:W-:Y:S02]  /*11f00*/  IMAD.MOV.U32 R11, RZ, RZ, 0x1f ;  /* 0x0000001fff0b7424 */ /* 0x000fe400078e00ff */
[----:B------:R-:W-:-:S07]  /*11f10*/  IMAD.MOV.U32 R15, RZ, RZ, -0x1 ;  /* 0xffffffffff0f7424 */ /* 0x000fce00078e00ff */
[----:B-12---:R-:W-:Y:S05]  /*11f20*/  WARPSYNC.COLLECTIVE R15, `(.L_x_829) ;  /* 0x000000000f087348 */ /* 0x006fea0003c00000 */
[----:B------:R3:W4:Y:S02]  /*11f30*/  SHFL.IDX P6, R14, R13, R12, R11 ;  /* 0x0000000c0d0e7389 */ /* 0x00072400000c000b */
[----:B-1234-:R-:W-:Y:S01]  /*11f40*/  ENDCOLLECTIVE ;  /* 0x000000000000791b */ /* 0x01efe20003800000 */
.L_x_829:
[----:B------:R-:W-:Y:S05]  /*11f50*/  BSYNC B0 ;  /* 0x0000000000007941 */ /* 0x000fea0003800000 */
.L_x_828:
[----:B------:R-:W-:Y:S05]  /*11f60*/  BRA `(.L_x_830) ;  /* 0xfffffff400407947 */ /* 0x000fea000383ffff */
.L_x_801:
[----:B------:R-:W-:Y:S01]  /*11f70*/  BSSY B1, `(.L_x_831) ;  /* 0x0000006000017945 */ /* 0x000fe20003800000 */
[----:B------:R-:W-:-:S07]  /*11f80*/  IMAD.MOV.U32 R15, RZ, RZ, -0x1 ;  /* 0xffffffffff0f7424 */ /* 0x000fce00078e00ff */
[----:B-123--:R-:W-:Y:S05]  /*11f90*/  WARPSYNC.COLLECTIVE R15, `(.L_x_832) ;  /* 0x000000000f0c7348 */ /* 0x00efea0003c00000 */
[----:B------:R-:W-:Y:S02]  /*11fa0*/  ELECT P6, UR62, PT ;  /* 0x00000000003e782f */ /* 0x000fe400038c0000 */
[----:B------:R-:W-:Y:S01]  /*11fb0*/  MOV R14, UR62 ;  /* 0x0000003e000e7c02 */ /* 0x000fe20008000f00 */
[----:B-123--:R-:W-:Y:S10]  /*11fc0*/  ENDCOLLECTIVE ;  /* 0x000000000000791b */ /* 0x00eff40003800000 */
.L_x_832:
[----:B------:R-:W-:Y:S05]  /*11fd0*/  BSYNC B1 ;  /* 0x0000000000017941 */ /* 0x000fea0003800000 */
.L_x_831:
[----:B------:R-:W-:Y:S05]  /*11fe0*/  BRA `(.L_x_833) ;  /* 0xfffffff400387947 */ /* 0x000fea000383ffff */
.L_x_803:
[----:B--2---:R2:W4:Y:S02]  /*11ff0*/  SYNCS.PHASECHK.TRANS64.TRYWAIT P1, [R6+URZ], R3 ;  /* 0x00000003060075a7 */ /* 0x004524000802017f */
[----:B----4-:R-:W-:Y:S05]  /*12000*/  @!P1 NANOSLEEP.SYNCS 0x989680 ;  /* 0x009896800000995d */ /* 0x010fea0003900000 */
[----:B------:R-:W4:Y:S02]  /*12010*/  @!P1 SYNCS.PHASECHK.TRANS64 P1, [R6+URZ], R3 ;  /* 0x00000003060095a7 */ /* 0x000f24000802007f */
[----:B----4-:R-:W-:Y:S05]  /*12020*/  @!P1 BRA `(.L_x_803) ;  /* 0xfffffffc00f09947 */ /* 0x010fea000383ffff */
[----:B------:R-:W-:Y:S05]  /*12030*/  BRA `(.L_x_834) ;  /* 0xfffffff4006c7947 */ /* 0x000fea000383ffff */
.L_x_804:
[----:B----4-:R4:W1:Y:S02]  /*12040*/  SYNCS.PHASECHK.TRANS64.TRYWAIT P1, [R7+URZ], R0 ;  /* 0x00000000070075a7 */ /* 0x010864000802017f */
[----:B-1----:R-:W-:Y:S05]  /*12050*/  @!P1 NANOSLEEP.SYNCS 0x989680 ;  /* 0x009896800000995d */ /* 0x002fea0003900000 */
[----:B------:R-:W1:Y:S02]  /*12060*/  @!P1 SYNCS.PHASECHK.TRANS64 P1, [R7+URZ], R0 ;  /* 0x00000000070095a7 */ /* 0x000e64000802007f */
[----:B-1----:R-:W-:Y:S05]  /*12070*/  @!P1 BRA `(.L_x_804) ;  /* 0xfffffffc00f09947 */ /* 0x002fea000383ffff */
[----:B------:R-:W-:Y:S05]  /*12080*/  BRA `(.L_x_835) ;  /* 0xfffffff400607947 */ /* 0x000fea000383ffff */
.L_x_806:
[----:B------:R1:W1:Y:S02]  /*12090*/  SYNCS.PHASECHK.TRANS64.TRYWAIT P1, [R2+URZ+0x19c60], R3 ;  /* 0x019c6003020075a7 */ /* 0x000264000802017f */
[----:B-1----:R-:W-:Y:S05]  /*120a0*/  @!P1 NANOSLEEP.SYNCS 0x989680 ;  /* 0x009896800000995d */ /* 0x002fea0003900000 */
[----:B------:R-:W1:Y:S02]  /*120b0*/  @!P1 SYNCS.PHASECHK.TRANS64 P1, [R2+URZ+0x19c60], R3 ;  /* 0x019c6003020095a7 */ /* 0x000e64000802007f */
[----:B-1----:R-:W-:Y:S05]  /*120c0*/  @!P1 BRA `(.L_x_806) ;  /* 0xfffffffc00f09947 */ /* 0x002fea000383ffff */
[----:B------:R-:W-:Y:S05]  /*120d0*/  BRA `(.L_x_836) ;  /* 0xfffffff400607947 */ /* 0x000fea000383ffff */
.L_x_808:
[----:B------:R1:W1:Y:S02]  /*120e0*/  SYNCS.PHASECHK.TRANS64.TRYWAIT P1, [R5+URZ+0x19c60], R0 ;  /* 0x019c6000050075a7 */ /* 0x000264000802017f */
[----:B-1----:R-:W-:Y:S05]  /*120f0*/  @!P1 NANOSLEEP.SYNCS 0x989680 ;  /* 0x009896800000995d */ /* 0x002fea0003900000 */
[----:B------:R-:W1:Y:S02]  /*12100*/  @!P1 SYNCS.PHASECHK.TRANS64 P1, [R5+URZ+0x19c60], R0 ;  /* 0x019c6000050095a7 */ /* 0x000e64000802007f */
[----:B-1----:R-:W-:Y:S05]  /*12110*/  @!P1 BRA `(.L_x_808) ;  /* 0xfffffffc00f09947 */ /* 0x002fea000383ffff */
[----:B------:R-:W-:Y:S05]  /*12120*/  BRA `(.L_x_837) ;  /* 0xfffffff400607947 */ /* 0x000fea000383ffff */
.L_x_810:
[----:B------:R1:W1:Y:S02]  /*12130*/  SYNCS.PHASECHK.TRANS64.TRYWAIT P0, [R2+URZ+0x19c80], R3 ;  /* 0x019c8003020075a7 */ /* 0x000264000800017f */
[----:B-1----:R-:W-:Y:S05]  /*12140*/  @!P0 NANOSLEEP.SYNCS 0x989680 ;  /* 0x009896800000895d */ /* 0x002fea0003900000 */
[----:B------:R-:W1:Y:S02]  /*12150*/  @!P0 SYNCS.PHASECHK.TRANS64 P0, [R2+URZ+0x19c80], R3 ;  /* 0x019c8003020085a7 */ /* 0x000e64000800007f */
[----:B-1----:R-:W-:Y:S05]  /*12160*/  @!P0 BRA `(.L_x_810) ;  /* 0xfffffffc00f08947 */ /* 0x002fea000383ffff */
[----:B------:R-:W-:Y:S05]  /*12170*/  BRA `(.L_x_811) ;  /* 0xfffffff4005c7947 */ /* 0x000fea000383ffff */
.L_x_838:
        /* <DEDUP_REMOVED lines=16> */
.L_x_2223:


//--------------------- .text._ZN7cutlass13device_kernelIN5flash11enable_sm90INS1_16FlashAttnFwdSm90INS1_25CollectiveMainloopFwdSm90ILi2EN4cute5tupleIJNS5_1CILi1EEES8_S8_EEENS6_IJNS7_ILi192EEENS7_ILi128EEENS7_ILi96EEEEEELi96ENS_12float_e4m3_tEfNS_4arch4Sm90ELb0ELb1ELb0ELb1ELb0ELb0ELb0ELb1ELb1ELb0ELb0ELb0EEENS1_21CollectiveEpilogueFwdINS6_IJSA_SC_SB_EEES9_NS_10bfloat16_tESG_Li384ELb1ELb0ELb0ELb1EEENS1_36VarlenDynamicPersistentTileSchedulerILi192ELi128ELi384ELi128ELb0ELb0ELb1ELb1ELb0ELb1EEEEEEEEEvNT_6ParamsE --------------------------
	.section	.text._ZN7cutlass13device_kernelIN5flash11enable_sm90INS1_16FlashAttnFwdSm90INS1_25CollectiveMainloopFwdSm90ILi2EN4cute5tupleIJNS5_1CILi1EEES8_S8_EEENS6_IJNS7_ILi192EEENS7_ILi128EEENS7_ILi96EEEEEELi96ENS_12float_e4m3_tEfNS_4arch4Sm90ELb0ELb1ELb0ELb1ELb0ELb0ELb0ELb1ELb1ELb0ELb0ELb0EEENS1_21CollectiveEpilogueFwdINS6_IJSA_SC_SB_EEES9_NS_10bfloat16_tESG_Li384ELb1ELb0ELb0ELb1EEENS1_36VarlenDynamicPersistentTileSchedulerILi192ELi128ELi384ELi128ELb0ELb0ELb1ELb1ELb0ELb1EEEEEEEEEvNT_6ParamsE,"ax",@progbits
	.align	128
.text._ZN7cutlass13device_kernelIN5flash11enable_sm90INS1_16FlashAttnFwdSm90INS1_25CollectiveMainloopFwdSm90ILi2EN4cute5tupleIJNS5_1CILi1EEES8_S8_EEENS6_IJNS7_ILi192EEENS7_ILi128EEENS7_ILi96EEEEEELi96ENS_12float_e4m3_tEfNS_4arch4Sm90ELb0ELb1ELb0ELb1ELb0ELb0ELb0ELb1ELb1ELb0ELb0ELb0EEENS1_21CollectiveEpilogueFwdINS6_IJSA_SC_SB_EEES9_NS_10bfloat16_tESG_Li384ELb1ELb0ELb0ELb1EEENS1_36VarlenDynamicPersistentTileSchedulerILi192ELi128ELi384ELi128ELb0ELb0ELb1ELb1ELb0ELb1EEEEEEEEEvNT_6ParamsE:
        .type           _ZN7cutlass13device_kernelIN5flash11enable_sm90INS1_16FlashAttnFwdSm90INS1_25CollectiveMainloopFwdSm90ILi2EN4cute5tupleIJNS5_1CILi1EEES8_S8_EEENS6_IJNS7_ILi192EEENS7_ILi128EEENS7_ILi96EEEEEELi96ENS_12float_e4m3_tEfNS_4arch4Sm90ELb0ELb1ELb0ELb1ELb0ELb0ELb0ELb1ELb1ELb0ELb0ELb0EEENS1_21CollectiveEpilogueFwdINS6_IJSA_SC_SB_EEES9_NS_10bfloat16_tESG_Li384ELb1ELb0ELb0ELb1EEENS1_36VarlenDynamicPersistentTileSchedulerILi192ELi128ELi384ELi128ELb0ELb0ELb1ELb1ELb0ELb1EEEEEEEEEvNT_6ParamsE,@function
        .size           _ZN7cutlass13device_kernelIN5flash11enable_sm90INS1_16FlashAttnFwdSm90INS1_25CollectiveMainloopFwdSm90ILi2EN4cute5tupleIJNS5_1CILi1EEES8_S8_EEENS6_IJNS7_ILi192EEENS7_ILi128EEENS7_ILi96EEEEEELi96ENS_12float_e4m3_tEfNS_4arch4Sm90ELb0ELb1ELb0ELb1ELb0ELb0ELb0ELb1ELb1ELb0ELb0ELb0EEENS1_21CollectiveEpilogueFwdINS6_IJSA_SC_SB_EEES9_NS_10bfloat16_tESG_Li384ELb1ELb0ELb0ELb1EEENS1_36VarlenDynamicPersistentTileSchedulerILi192ELi128ELi384ELi128ELb0ELb0ELb1ELb1ELb0ELb1EEEEEEEEEvNT_6ParamsE,(.L_x_2224 - _ZN7cutlass13device_kernelIN5flash11enable_sm90INS1_16FlashAttnFwdSm90INS1_25CollectiveMainloopFwdSm90ILi2EN4cute5tupleIJNS5_1CILi1EEES8_S8_EEENS6_IJNS7_ILi192EEENS7_ILi128EEENS7_ILi96EEEEEELi96ENS_12float_e4m3_tEfNS_4arch4Sm90ELb0ELb1ELb0ELb1ELb0ELb0ELb0ELb1ELb1ELb0ELb0ELb0EEENS1_21CollectiveEpilogueFwdINS6_IJSA_SC_SB_EEES9_NS_10bfloat16_tESG_Li384ELb1ELb0ELb0ELb1EEENS1_36VarlenDynamicPersistentTileSchedulerILi192ELi128ELi384ELi128ELb0ELb0ELb1ELb1ELb0ELb1EEEEEEEEEvNT_6ParamsE)
        .other          _ZN7cutlass13device_kernelIN5flash11enable_sm90INS1_16FlashAttnFwdSm90INS1_25CollectiveMainloopFwdSm90ILi2EN4cute5tupleIJNS5_1CILi1EEES8_S8_EEENS6_IJNS7_ILi192EEENS7_ILi128EEENS7_ILi96EEEEEELi96ENS_12float_e4m3_tEfNS_4arch4Sm90ELb0ELb1ELb0ELb1ELb0ELb0ELb0ELb1ELb1ELb0ELb0ELb0EEENS1_21CollectiveEpilogueFwdINS6_IJSA_SC_SB_EEES9_NS_10bfloat16_tESG_Li384ELb1ELb0ELb0ELb1EEENS1_36VarlenDynamicPersistentTileSchedulerILi192ELi128ELi384ELi128ELb0ELb0ELb1ELb1ELb0ELb1EEEEEEEEEvNT_6ParamsE,@"STO_CUDA_ENTRY STV_DEFAULT"
_ZN7cutlass13device_kernelIN5flash11enable_sm90INS1_16FlashAttnFwdSm90INS1_25CollectiveMainloopFwdSm90ILi2EN4cute5tupleIJNS5_1CILi1EEES8_S8_EEENS6_IJNS7_ILi192EEENS7_ILi128EEENS7_ILi96EEEEEELi96ENS_12float_e4m3_tEfNS_4arch4Sm90ELb0ELb1ELb0ELb1ELb0ELb0ELb0ELb1ELb1ELb0ELb0ELb0EEENS1_21CollectiveEpilogueFwdINS6_IJSA_SC_SB_EEES9_NS_10bfloat16_tESG_Li384ELb1ELb0ELb0ELb1EEENS1_36VarlenDynamicPersistentTileSchedulerILi192ELi128ELi384ELi128ELb0ELb0ELb1ELb1ELb0ELb1EEEEEEEEEvNT_6ParamsE:
        /* <DEDUP_REMOVED lines=21> */
.L_x_840:
[----:B------:R-:W-:Y:S05]  /*0150*/  BSYNC B0 ;  /* 0x0000000000007941 */ /* 0x000fea0003800000 */
.L_x_839:
        /* <DEDUP_REMOVED lines=41> */
.L_x_841:
        /* <DEDUP_REMOVED lines=22> */
.L_x_842:
        /* <DEDUP_REMOVED lines=18> */
.L_x_843:
        /* <DEDUP_REMOVED lines=22> */
.L_x_844:
        /* <DEDUP_REMOVED lines=22> */
.L_x_845:
[----:B------:R-:W-:Y:S01]  /*0930*/  PLOP3.LUT P0, PT, PT, PT, UP0, 0x80, 0x0 ;  /* 0x000000000000781c */ /* 0x000fe20003f0f008 */
[----:B------:R-:W-:Y:S01]  /*0940*/  UMOV UR43, 0x1 ;  /* 0x00000001002b7882 */ /* 0x000fe20000000000 */
[----:B------:R-:W-:Y:S01]  /*0950*/  NOP ;  /* 0x0000000000007918 */ /* 0x000fe20000000000 */
[----:B------:R-:W-:Y:S01]  /*0960*/  USEL UR43, UR43, 0x2, !UP0 ;  /* 0x000000022b2b7887 */ /* 0x000fe2000c000000 */
[----:B------:R-:W-:Y:S01]  /*0970*/  ULDC.64 UR48, c[0x0][0x208] ;  /* 0x0000820000307ab9 */ /* 0x000fe20000000a00 */
[----:B012-4-:R-:W-:Y:S08]  /*0980*/  BAR.SYNC.DEFER_BLOCKING 0x0 ;  /* 0x0000000000007b1d */ /* 0x017ff00000010000 */
[----:B------:R-:W-:Y:S05]  /*0990*/  @!P0 BRA `(.L_x_846) ;  /* 0x000000e0002c8947 */ /* 0x000fea0003800000 */
.L_x_847:
        /* <DEDUP_REMOVED lines=16> */
[----:B------:R-:W-:Y:S01]  /*0aa0*/  ULOP3.LUT UR47, UR43, 0x1, URZ, 0xfc, !UPT ;  /* 0x000000012b2f7892 */ /* 0x000fe2000f8efc3f */
[----:B------:R-:W-:Y:S01]  /*0ab0*/  R2UR UR50, R91 ;  /* 0x000000005b3272ca */ /* 0x000fe200000e0000 */
[----:B------:R-:W-:Y:S01]  /*0ac0*/  UMOV UR46, URZ ;  /* 0x0000003f002e7c82 */ /* 0x000fe20008000000 */
[----:B------:R-:W-:Y:S01]  /*0ad0*/  UMOV UR36, URZ ;  /* 0x0000003f00247c82 */ /* 0x000fe20008000000 */
[----:B------:R-:W-:Y:S01]  /*0ae0*/  UMOV UR37, URZ ;  /* 0x0000003f00257c82 */ /* 0x000fe20008000000 */
[----:B0-----:R-:W-:-:S05]  /*0af0*/  VIADD R11, R0, 0xffffff80 ;  /* 0xffffff80000b7836 */ /* 0x001fca0000000000 */
[----:B------:R-:W-:-:S04]  /*0b00*/  SHF.R.S32.HI R0, RZ, 0x1f, R11 ;  /* 0x0000001fff007819 */ /* 0x000fc8000001140b */
[CC--:B------:R-:W-:Y:S02]  /*0b10*/  LEA.HI R2, R0.reuse, R11.reuse, RZ, 0x4 ;  /* 0x0000000b00027211 */ /* 0x0c0fe400078f20ff */
[CC--:B------:R-:W-:Y:S02]  /*0b20*/  LEA.HI R3, R0.reuse, R11.reuse, RZ, 0x5 ;  /* 0x0000000b00037211 */ /* 0x0c0fe400078f28ff */
[----:B------:R-:W-:Y:S02]  /*0b30*/  LEA.HI R157, R0, R11, RZ, 0x7 ;  /* 0x0000000b009d7211 */ /* 0x000fe400078f38ff */
[----:B------:R-:W-:Y:S01]  /*0b40*/  SHF.R.S32.HI R5, RZ, 0x4, R2 ;  /* 0x00000004ff057819 */ /* 0x000fe20000011402 */
[----:B------:R-:W-:Y:S01]  /*0b50*/  IMAD.SHL.U32 R4, R3, 0x10, RZ ;  /* 0x0000001003047824 */ /* 0x000fe200078e00ff */
[----:B------:R-:W-:Y:S02]  /*0b60*/  LOP3.LUT R155, R157, 0xffffff80, RZ, 0xc0, !PT ;  /* 0xffffff809d9b7812 */ /* 0x000fe400078ec0ff */
[----:B------:R-:W-:-:S02]  /*0b70*/  LOP3.LUT R3, R2, 0x7fffff0, RZ, 0xc0, !PT ;  /* 0x07fffff002037812 */ /* 0x000fc400078ec0ff */
[----:B------:R-:W-:Y:S01]  /*0b80*/  LEA.HI R2, R2, R5, RZ, 0x1 ;  /* 0x0000000502027211 */ /* 0x000fe200078f08ff */
[C---:B------:R-:W-:Y:S01]  /*0b90*/  IMAD.IADD R155, R11.reuse, 0x1, -R155 ;  /* 0x000000010b9b7824 */ /* 0x040fe200078e0a9b */
[----:B------:R-:W-:Y:S01]  /*0ba0*/  LOP3.LUT R4, R4, 0xfffffe00, RZ, 0xc0, !PT ;  /* 0xfffffe0004047812 */ /* 0x000fe200078ec0ff */
[----:B------:R-:W-:Y:S01]  /*0bb0*/  IMAD.IADD R3, R11, 0x1, -R3 ;  /* 0x000000010b037824 */ /* 0x000fe200078e0a03 */
[----:B------:R-:W-:Y:S02]  /*0bc0*/  LOP3.LUT R2, R2, 0x1ffffffe, RZ, 0xc0, !PT ;  /* 0x1ffffffe02027812 */ /* 0x000fe400078ec0ff */
[----:B------:R-:W-:Y:S01]  /*0bd0*/  SHF.R.S32.HI R8, RZ, 0x1f, R155 ;  /* 0x0000001fff087819 */ /* 0x000fe2000001149b */
[----:B------:R-:W-:Y:S01]  /*0be0*/  IMAD R3, R3, 0x20, R4 ;  /* 0x0000002003037824 */ /* 0x000fe200078e0204 */
[----:B------:R-:W-:Y:S01]  /*0bf0*/  SHF.R.S32.HI R157, RZ, 0x7, R157 ;  /* 0x00000007ff9d7819 */ /* 0x000fe2000001149d */
[----:B------:R-:W-:Y:S01]  /*0c00*/  IMAD.IADD R2, R5, 0x1, -R2 ;  /* 0x0000000105027824 */ /* 0x000fe200078e0a02 */
[----:B------:R-:W-:-:S02]  /*0c10*/  LEA.HI R7, R8, R155, RZ, 0x2 ;  /* 0x0000009b08077211 */ /* 0x000fc400078f10ff */
[----:B------:R-:W-:Y:S01]  /*0c20*/  LEA.HI R8, R8, R155, RZ, 0x5 ;  /* 0x0000009b08087211 */ /* 0x000fe200078f28ff */
[----:B------:R-:W-:Y:S01]  /*0c30*/  IMAD R3, R2, 0x8, R3 ;  /* 0x0000000802037824 */ /* 0x000fe200078e0203 */
[--C-:B------:R-:W-:Y:S02]  /*0c40*/  SHF.R.S32.HI R9, RZ, 0x2, R7.reuse ;  /* 0x00000002ff097819 */ /* 0x100fe40000011407 */
[----:B------:R-:W-:Y:S02]  /*0c50*/  SHF.R.S32.HI R6, RZ, 0x1f, R7 ;  /* 0x0000001fff067819 */ /* 0x000fe40000011407 */
[----:B------:R0:W-:Y:S01]  /*0c60*/  STL [R1], R3 ;  /* 0x0000000301007387 */ /* 0x0001e20000100800 */
[----:B------:R-:W-:Y:S02]  /*0c70*/  LEA.HI R0, R0, R11, RZ, 0x2 ;  /* 0x0000000b00007211 */ /* 0x000fe400078f10ff */
[----:B------:R-:W-:Y:S01]  /*0c80*/  LEA.HI R10, R6, R9, RZ, 0x3 ;  /* 0x00000009060a7211 */ /* 0x000fe200078f18ff */
[----:B------:R-:W-:Y:S01]  /*0c90*/  IMAD.HI R6, R157, 0x55555556, RZ ;  /* 0x555555569d067827 */ /* 0x000fe200078e02ff */
[----:B------:R-:W-:-:S02]  /*0ca0*/  SHF.R.S32.HI R8, RZ, 0x5, R8 ;  /* 0x00000005ff087819 */ /* 0x000fc40000011408 */
[----:B------:R-:W-:Y:S02]  /*0cb0*/  LOP3.LUT R10, R10, 0xfffffff8, RZ, 0xc0, !PT ;  /* 0xfffffff80a0a7812 */ /* 0x000fe400078ec0ff */
[----:B------:R-:W-:Y:S02]  /*0cc0*/  LEA.HI R6, R6, R6, RZ, 0x1 ;  /* 0x0000000606067211 */ /* 0x000fe400078f08ff */
[----:B------:R-:W-:Y:S01]  /*0cd0*/  LOP3.LUT R2, R0, 0x1ffffffc, RZ, 0xc0, !PT ;  /* 0x1ffffffc00027812 */ /* 0x000fe200078ec0ff */
[----:B------:R-:W-:Y:S01]  /*0ce0*/  IMAD.IADD R9, R9, 0x1, -R10 ;  /* 0x0000000109097824 */ /* 0x000fe200078e0a0a */
[----:B------:R-:W-:Y:S01]  /*0cf0*/  LOP3.LUT R16, R7, 0x7ffffffc, RZ, 0xc0, !PT ;  /* 0x7ffffffc07107812 */ /* 0x000fe200078ec0ff */
[----:B------:R-:W-:Y:S01]  /*0d00*/  IMAD R6, R6, -0x3, R157 ;  /* 0xfffffffd06067824 */ /* 0x000fe200078e029d */
[----:B------:R-:W-:Y:S01]  /*0d10*/  SHF.R.S32.HI R152, RZ, 0x2, R0 ;  /* 0x00000002ff987819 */ /* 0x000fe20000011400 */
[----:B------:R-:W-:Y:S02]  /*0d20*/  IMAD R9, R8, 0x10, R9 ;  /* 0x0000001008097824 */ /* 0x000fe400078e0209 */
[----:B------:R-:W-:-:S02]  /*0d30*/  IMAD.IADD R2, R11, 0x1, -R2 ;  /* 0x000000010b027824 */ /* 0x000fc400078e0a02 */
[----:B------:R-:W-:Y:S02]  /*0d40*/  IMAD R156, R6, 0x40, R9 ;  /* 0x00000040069c7824 */ /* 0x000fe400078e0209 */
[----:B------:R-:W-:Y:S02]  /*0d50*/  IMAD.SHL.U32 R22, R2, 0x8, RZ ;  /* 0x0000000802167824 */ /* 0x000fe400078e00ff */
[----:B0-----:R-:W-:-:S07]  /*0d60*/  IMAD.IADD R16, R155, 0x1, -R16 ;  /* 0x000000019b107824 */ /* 0x001fce00078e0a10 */
.L_x_943:
[----:B------:R-:W-:Y:S01]  /*0d70*/  ULDC.64 UR4, c[0x0][0xa28] ;  /* 0x00028a0000047ab9 */ /* 0x000fe20000000a00 */
[----:B0-----:R-:W0:Y:S01]  /*0d80*/  LDC R19, c[0x0][0x288] ;  /* 0x0000a200ff137b82 */ /* 0x001e220000000800 */
[----:B------:R-:W-:Y:S01]  /*0d90*/  UISETP.NE.U32.AND UP0, UPT, UR4, URZ, UPT ;  /* 0x0000003f0400728c */ /* 0x000fe2000bf05070 */
[----:B------:R-:W-:-:S03]  /*0da0*/  IMAD.MOV.U32 R6, RZ, RZ, RZ ;  /* 0x000000ffff067224 */ /* 0x000fc600078e00ff */
[----:B------:R-:W-:-:S03]  /*0db0*/  UISETP.NE.AND.EX UP0, UPT, UR5, URZ, UPT, UP0 ;  /* 0x0000003f0500728c */ /* 0x000fc6000bf05300 */
[----:B------:R-:W-:Y:S01]  /*0dc0*/  ULDC.64 UR4, c[0x0][0xa18] ;  /* 0x0002860000047ab9 */ /* 0x000fe20000000a00 */
[----:B-12--5:R-:W1:Y:S01]  /*0dd0*/  LDC.64 R8, c[0x0][0x3f8] ;  /* 0x0000fe00ff087b82 */ /* 0x026e620000000a00 */
[----:B------:R-:W-:Y:S01]  /*0de0*/  UISETP.NE.U32.AND UP1, UPT, UR4, URZ, UPT ;  /* 0x0000003f0400728c */ /* 0x000fe2000bf25070 */
[----:B------:R-:W-:-:S03]  /*0df0*/  PLOP3.LUT P0, PT, PT, PT, UP0, 0x80, 0x0 ;  /* 0x000000000000781c */ /* 0x000fc60003f0f008 */
[----:B------:R-:W-:-:S03]  /*0e00*/  UISETP.NE.AND.EX UP1, UPT, UR5, URZ, UPT, UP1 ;  /* 0x0000003f0500728c */ /* 0x000fc6000bf25310 */
[----:B------:R-:W-:Y:S01]  /*0e10*/  @UP0 ULDC.64 UR4, c[0x0][0xa28] ;  /* 0x00028a0000040ab9 */ /* 0x000fe20000000a00 */
[----:B------:R-:W2:Y:S01]  /*0e20*/  LDC R0, c[0x0][0x404] ;  /* 0x00010100ff007b82 */ /* 0x000ea20000000800 */
[----:B------:R-:W-:Y:S01]  /*0e30*/  @UP0 UIMAD.WIDE UR4, UR50, 0x4, UR4 ;  /* 0x00000004320408a5 */ /* 0x000fe2000f8e0204 */
[----:B------:R-:W-:-:S05]  /*0e40*/  PLOP3.LUT P2, PT, PT, PT, UP1, 0x80, 0x0 ;  /* 0x000000000000781c */ /* 0x000fca0003f4f018 */
[----:B------:R-:W-:Y:S01]  /*0e50*/  @UP1 ULDC.64 UR6, c[0x0][0xa18] ;  /* 0x0002860000061ab9 */ /* 0x000fe20000000a00 */
[----:B------:R-:W-:Y:S01]  /*0e60*/  IMAD.U32 R2, RZ, RZ, UR4 ;  /* 0x00000004ff027e24 */ /* 0x000fe2000f8e00ff */
[----:B---3--:R-:W3:Y:S01]  /*0e70*/  LDC R17, c[0x0][0x2e0] ;  /* 0x0000b800ff117b82 */ /* 0x008ee20000000800 */
[----:B------:R-:W-:Y:S01]  /*0e80*/  IMAD.U32 R3, RZ, RZ, UR5 ;  /* 0x00000005ff037e24 */ /* 0x000fe2000f8e00ff */
[----:B------:R-:W-:-:S04]  /*0e90*/  @UP1 UIMAD.WIDE UR4, UR50, 0x4, UR6 ;  /* 0x00000004320418a5 */ /* 0x000fc8000f8e0206 */
[----:B----4-:R4:W5:Y:S02]  /*0ea0*/  @P0 LDG.E R6, desc[UR48][R2.64] ;  /* 0x0000003002060981 */ /* 0x010964000c1e1900 */
[----:B------:R-:W-:Y:S02]  /*0eb0*/  IMAD.U32 R4, RZ, RZ, UR4 ;  /* 0x00000004ff047e24 */ /* 0x000fe4000f8e00ff */
[----:B------:R-:W-:Y:S01]  /*0ec0*/  IMAD.U32 R5, RZ, RZ, UR5 ;  /* 0x00000005ff057e24 */ /* 0x000fe2000f8e00ff */
[----:B------:R-:W-:-:S04]  /*0ed0*/  ULDC.64 UR4, c[0x0][0xa20] ;  /* 0x0002880000047ab9 */ /* 0x000fc80000000a00 */
[----:B0-----:R4:W5:Y:S01]  /*0ee0*/  @P2 LDG.E R19, desc[UR48][R4.64] ;  /* 0x0000003004132981 */ /* 0x001962000c1e1900 */
[----:B-1----:R-:W-:Y:S02]  /*0ef0*/  ISETP.NE.U32.AND P0, PT, R8, RZ, PT ;  /* 0x000000ff0800720c */ /* 0x002fe40003f05070 */
[----:B------:R-:W-:Y:S02]  /*0f00*/  ISETP.NE.U32.AND P1, PT, RZ, UR4, PT ;  /* 0x00000004ff007c0c */ /* 0x000fe4000bf25070 */
[----:B------:R-:W-:Y:S02]  /*0f10*/  ISETP.NE.AND.EX P0, PT, R9, RZ, PT, P0 ;  /* 0x000000ff0900720c */ /* 0x000fe40003f05300 */
[----:B------:R-:W-:Y:S02]  /*0f20*/  ISETP.NE.AND.EX P1, PT, RZ, UR5, PT, P1 ;  /* 0x00000005ff007c0c */ /* 0x000fe4000bf25310 */
[----:B--2---:R-:W-:Y:S01]  /*0f30*/  SEL R0, R0, 0x1, P0 ;  /* 0x0000000100007807 */ /* 0x004fe20000000000 */
[----:B----4-:R-:W-:Y:S10]  /*0f40*/  @P2 BRA `(.L_x_848) ;  /* 0x00000000002c2947 */ /* 0x010ff40003800000 */
        /* <DEDUP_REMOVED lines=8> */
[----:B-----5:R-:W2:Y:S04]  /*0fd0*/  LDG.E R19, desc[UR48][R2.64] ;  /* 0x0000003002137981 */ /* 0x020ea8000c1e1900 */
[----:B------:R-:W2:Y:S02]  /*0fe0*/  LDG.E R4, desc[UR48][R2.64+0x4] ;  /* 0x0000043002047981 */ /* 0x000ea4000c1e1900 */
[----:B--2---:R-:W-:-:S07]  /*0ff0*/  IMAD.IADD R19, R4, 0x1, -R19 ;  /* 0x0000000104137824 */ /* 0x004fce00078e0a13 */
.L_x_848:
[----:B------:R-:W-:Y:S01]  /*1000*/  UMOV UR38, UR41 ;  /* 0x0000002900267c82 */ /* 0x000fe20008000000 */
[----:B------:R-:W-:Y:S01]  /*1010*/  UMOV UR39, UR50 ;  /* 0x0000003200277c82 */ /* 0x000fe20008000000 */
[----:B---3--:R-:W-:Y:S02]  /*1020*/  IMAD R17, R0, R17, RZ ;  /* 0x0000001100117224 */ /* 0x008fe400078e02ff */
[----:B------:R-:W-:Y:S01]  /*1030*/  IMAD.MOV.U32 R154, RZ, RZ, R89 ;  /* 0x000000ffff9a7224 */ /* 0x000fe200078e0059 */
[----:B------:R-:W-:Y:S06]  /*1040*/  @!P1 BRA `(.L_x_849) ;  /* 0x0000000000189947 */ /* 0x000fec0003800000 */
[----:B------:R-:W-:Y:S02]  /*1050*/  ULDC.64 UR4, c[0x0][0xa20] ;  /* 0x0002880000047ab9 */ /* 0x000fe40000000a00 */
[----:B------:R-:W-:-:S06]  /*1060*/  UIMAD.WIDE UR4, UR50, 0x4, UR4 ;  /* 0x00000004320478a5 */ /* 0x000fcc000f8e0204 */
[----:B------:R-:W-:Y:S02]  /*1070*/  IMAD.U32 R2, RZ, RZ, UR4 ;  /* 0x00000004ff027e24 */ /* 0x000fe4000f8e00ff */
[----:B------:R-:W-:-:S05]  /*1080*/  IMAD.U32 R3, RZ, RZ, UR5 ;  /* 0x00000005ff037e24 */ /* 0x000fca000f8e00ff */
[----:B------:R0:W5:Y:S01]  /*1090*/  LDG.E R17, desc[UR48][R2.64] ;  /* 0x0000003002117981 */ /* 0x000162000c1e1900 */
[----:B------:R-:W-:Y:S05]  /*10a0*/  BRA `(.L_x_850) ;  /* 0x00000000002c7947 */ /* 0x000fea0003800000 */
.L_x_849:
        /* <DEDUP_REMOVED lines=9> */
[----:B------:R-:W2:Y:S02]  /*1140*/  LDG.E R0, desc[UR48][R2.64+0x4] ;  /* 0x0000043002007981 */ /* 0x000ea4000c1e1900 */
[----:B--2---:R-:W-:-:S07]  /*1150*/  IMAD.IADD R17, R0, 0x1, -R17 ;  /* 0x0000000100117824 */ /* 0x004fce00078e0a11 */
.L_x_850:
[----:B------:R-:W-:Y:S01]  /*1160*/  ULDC.64 UR6, c[0x0][0x990] ;  /* 0x0002640000067ab9 */ /* 0x000fe20000000a00 */
[----:B------:R-:W-:Y:S01]  /*1170*/  ULDC.64 UR4, c[0x0][0x998] ;  /* 0x0002660000047ab9 */ /* 0x000fe20000000a00 */
[----:B------:R-:W-:Y:S01]  /*1180*/  UISETP.NE.U32.AND UP0, UPT, UR6, URZ, UPT ;  /* 0x0000003f0600728c */ /* 0x000fe2000bf05070 */
[----:B------:R-:W-:Y:S01]  /*1190*/  IMAD.MOV.U32 R7, RZ, RZ, 0x3f800000 ;  /* 0x3f800000ff077424 */ /* 0x000fe200078e00ff */
[----:B------:R-:W-:Y:S01]  /*11a0*/  UISETP.NE.U32.AND UP1, UPT, UR4, URZ, UPT ;  /* 0x0000003f0400728c */ /* 0x000fe2000bf25070 */
[----:B------:R-:W-:Y:S01]  /*11b0*/  IMAD.MOV.U32 R0, RZ, RZ, 0x3f800000 ;  /* 0x3f800000ff007424 */ /* 0x000fe200078e00ff */
[----:B------:R-:W-:Y:S01]  /*11c0*/  UISETP.NE.AND.EX UP0, UPT, UR7, URZ, UPT, UP0 ;  /* 0x0000003f0700728c */ /* 0x000fe2000bf05300 */
[----:B------:R-:W1:Y:S01]  /*11d0*/  LDC.64 R8, c[0x0][0x9e0] ;  /* 0x00027800ff087b82 */ /* 0x000e620000000a00 */
[----:B------:R-:W-:Y:S01]  /*11e0*/  UISETP.NE.AND.EX UP1, UPT, UR5, URZ, UPT, UP1 ;  /* 0x0000003f0500728c */ /* 0x000fe2000bf25310 */
[----:B------:R-:W-:Y:S02]  /*11f0*/  ULDC UR8, c[0x0][0x428] ;  /* 0x00010a0000087ab9 */ /* 0x000fe40000000800 */
[----:B------:R-:W-:Y:S01]  /*1200*/  UISETP.NE.AND UP2, UPT, UR8, 0x1, UPT ;  /* 0x000000010800788c */ /* 0x000fe2000bf45270 */
[----:B------:R-:W-:-:S02]  /*1210*/  PLOP3.LUT P0, PT, PT, PT, UP0, 0x80, 0x0 ;  /* 0x000000000000781c */ /* 0x000fc40003f0f008 */
[----:B------:R-:W-:-:S03]  /*1220*/  PLOP3.LUT P1, PT, PT, PT, UP1, 0x80, 0x0 ;  /* 0x000000000000781c */ /* 0x000fc60003f2f018 */
[----:B------:R-:W-:Y:S01]  /*1230*/  @UP0 USHF.R.S32.HI UR8, URZ, 0x1f, UR50 ;  /* 0x0000001f3f080899 */ /* 0x000fe20008011432 */
[----:B------:R-:W-:Y:S01]  /*1240*/  @UP0 ULDC.64 UR14, c[0x0][0x9a8] ;  /* 0x00026a00000e0ab9 */ /* 0x000fe20000000a00 */
[----:B------:R-:W-:Y:S02]  /*1250*/  @UP1 ULDC.64 UR16, c[0x0][0x9b8] ;  /* 0x00026e0000101ab9 */ /* 0x000fe40000000a00 */
[----:B------:R-:W-:Y:S02]  /*1260*/  @UP0 UIMAD UR10, UR8, UR14, URZ ;  /* 0x0000000e080a02a4 */ /* 0x000fe4000f8e023f */
[----:B------:R-:W-:Y:S02]  /*1270*/  @UP0 UIMAD.WIDE.U32 UR8, UR50, UR14, URZ ;  /* 0x0000000e320802a5 */ /* 0x000fe4000f8e003f */
[----:B------:R-:W-:Y:S01]  /*1280*/  @UP1 USHF.R.S32.HI UR14, URZ, 0x1f, UR50 ;  /* 0x0000001f3f0e1899 */ /* 0x000fe20008011432 */
[----:B------:R-:W-:Y:S01]  /*1290*/  @UP2 ULDC UR12, c[0x0][0x42c] ;  /* 0x00010b00000c2ab9 */ /* 0x000fe20000000800 */
[----:B------:R-:W-:-:S02]  /*12a0*/  @UP0 UIMAD UR15, UR50, UR15, UR10 ;  /* 0x0000000f320f02a4 */ /* 0x000fc4000f8e020a */
[----:B------:R-:W-:Y:S02]  /*12b0*/  @UP1 UIMAD UR14, UR14, UR16, URZ ;  /* 0x000000100e0e12a4 */ /* 0x000fe4000f8e023f */
[----:B------:R-:W-:Y:S02]  /*12c0*/  UIMAD.WIDE.U32 UR12, UR41, UR12, URZ ;  /* 0x0000000c290c72a5 */ /* 0x000fe4000f8e003f */
[----:B------:R-:W-:Y:S02]  /*12d0*/  @UP1 UIMAD.WIDE.U32 UR10, UR50, UR16, URZ ;  /* 0x00000010320a12a5 */ /* 0x000fe4000f8e003f */
[----:B------:R-:W-:Y:S01]  /*12e0*/  @UP1 UIMAD UR16, UR50, UR17, UR14 ;  /* 0x00000011321012a4 */ /* 0x000fe2000f8e020e */
[----:B------:R-:W-:Y:S02]  /*12f0*/  @UP0 ULDC.64 UR18, c[0x0][0x9b0] ;  /* 0x00026c0000120ab9 */ /* 0x000fe40000000a00 */
[----:B------:R-:W-:Y:S01]  /*1300*/  @UP2 ULDC UR17, c[0x0][0x430] ;  /* 0x00010c0000112ab9 */ /* 0x000fe20000000800 */
[----:B------:R-:W-:Y:S01]  /*1310*/  UMOV UR14, UR41 ;  /* 0x00000029000e7c82 */ /* 0x000fe20008000000 */
[----:B------:R-:W-:Y:S01]  /*1320*/  @UP2 USHF.R.U32.HI UR14, URZ, UR17, UR13 ;  /* 0x000000113f0e2299 */ /* 0x000fe2000801160d */
[----:B------:R-:W-:Y:S01]  /*1330*/  @UP1 ULDC.64 UR20, c[0x0][0x9c0] ;  /* 0x0002700000141ab9 */ /* 0x000fe20000000a00 */
[----:B------:R-:W-:-:S02]  /*1340*/  @UP0 UIADD3 UR9, UR9, UR15, URZ ;  /* 0x0000000f09090290 */ /* 0x000fc4000fffe03f */
[----:B------:R-:W-:Y:S02]  /*1350*/  @UP0 USHF.R.S32.HI UR12, URZ, 0x1f, UR14 ;  /* 0x0000001f3f0c0899 */ /* 0x000fe4000801140e */
[----:B------:R-:W-:Y:S02]  /*1360*/  @UP1 USHF.R.S32.HI UR13, URZ, 0x1f, UR14 ;  /* 0x0000001f3f0d1899 */ /* 0x000fe4000801140e */
[----:B------:R-:W-:Y:S02]  /*1370*/  @UP0 UIMAD UR12, UR12, UR18, URZ ;  /* 0x000000120c0c02a4 */ /* 0x000fe4000f8e023f */
[----:B------:R-:W-:Y:S02]  /*1380*/  @UP1 UIADD3 UR11, UR11, UR16, URZ ;  /* 0x000000100b0b1290 */ /* 0x000fe4000fffe03f */
[----:B------:R-:W-:Y:S02]  /*1390*/  @UP1 UIMAD UR13, UR13, UR20, URZ ;  /* 0x000000140d0d12a4 */ /* 0x000fe4000f8e023f */
[----:B------:R-:W-:-:S02]  /*13a0*/  @UP0 UIMAD.WIDE.U32 UR8, UR14, UR18, UR8 ;  /* 0x000000120e0802a5 */ /* 0x000fc4000f8e0008 */
[----:B------:R-:W-:Y:S02]  /*13b0*/  @UP0 UIMAD UR12, UR14, UR19, UR12 ;  /* 0x000000130e0c02a4 */ /* 0x000fe4000f8e020c */
[----:B------:R-:W-:Y:S02]  /*13c0*/  @UP1 UIMAD.WIDE.U32 UR10, UR14, UR20, UR10 ;  /* 0x000000140e0a12a5 */ /* 0x000fe4000f8e000a */
[----:B------:R-:W-:Y:S02]  /*13d0*/  @UP1 UIMAD UR13, UR14, UR21, UR13 ;  /* 0x000000150e0d12a4 */ /* 0x000fe4000f8e020d */
[----:B------:R-:W-:Y:S02]  /*13e0*/  @UP0 UIADD3 UR12, UR9, UR12, URZ ;  /* 0x0000000c090c0290 */ /* 0x000fe4000fffe03f */
[----:B------:R-:W-:Y:S02]  /*13f0*/  @UP0 ULEA UR6, UP3, UR8, UR6, 0x2 ;  /* 0x0000000608060291 */ /* 0x000fe4000f86103f */
[----:B------:R-:W-:-:S02]  /*1400*/  @UP1 UIADD3 UR9, UR11, UR13, URZ ;  /* 0x0000000d0b091290 */ /* 0x000fc4000fffe03f */
[----:B------:R-:W-:Y:S02]  /*1410*/  @UP1 ULEA UR4, UP4, UR10, UR4, 0x2 ;  /* 0x000000040a041291 */ /* 0x000fe4000f88103f */
[----:B------:R-:W-:Y:S01]  /*1420*/  @UP0 ULEA.HI.X UR7, UR8, UR7, UR12, 0x2, UP3 ;  /* 0x0000000708070291 */ /* 0x000fe200098f140c */
[----:B0-----:R-:W-:Y:S01]  /*1430*/  IMAD.U32 R2, RZ, RZ, UR6 ;  /* 0x00000006ff027e24 */ /* 0x001fe2000f8e00ff */
[----:B------:R-:W-:Y:S02]  /*1440*/  @UP1 ULEA.HI.X UR5, UR10, UR5, UR9, 0x2, UP4 ;  /* 0x000000050a051291 */ /* 0x000fe4000a0f1409 */
[----:B------:R-:W-:Y:S01]  /*1450*/  IMAD.U32 R4, RZ, RZ, UR4 ;  /* 0x00000004ff047e24 */ /* 0x000fe2000f8e00ff */
[----:B------:R-:W-:Y:S01]  /*1460*/  ULDC UR4, c[0x0][0x988] ;  /* 0x0002620000047ab9 */ /* 0x000fe20000000800 */
[----:B------:R-:W-:Y:S01]  /*1470*/  IMAD.U32 R3, RZ, RZ, UR7 ;  /* 0x00000007ff037e24 */ /* 0x000fe2000f8e00ff */
[----:B------:R-:W-:Y:S01]  /*1480*/  @UP2 ULDC UR6, c[0x0][0x430] ;  /* 0x00010c0000062ab9 */ /* 0x000fe20000000800 */
[----:B------:R-:W-:-:S03]  /*1490*/  IMAD.U32 R5, RZ, RZ, UR5 ;  /* 0x00000005ff057e24 */ /* 0x000fc6000f8e00ff */
[----:B------:R-:W2:Y:S04]  /*14a0*/  @P0 LDG.E R7, desc[UR48][R2.64] ;  /* 0x0000003002070981 */ /* 0x000ea8000c1e1900 */
[----:B------:R-:W2:Y:S01]  /*14b0*/  @P1 LDG.E R0, desc[UR48][R4.64] ;  /* 0x0000003004001981 */ /* 0x000ea2000c1e1900 */
[----:B-1----:R-:W-:Y:S01]  /*14c0*/  ISETP.GE.AND P1, PT, R9, 0x1, PT ;  /* 0x000000010900780c */ /* 0x002fe20003f26270 */
[----:B-----5:R-:W-:Y:S02]  /*14d0*/  IMAD.IADD R17, R17, 0x1, -R6 ;  /* 0x0000000111117824 */ /* 0x020fe400078e0a06 */
[----:B--2---:R-:W-:-:S04]  /*14e0*/  FMUL.FTZ R0, R7, R0 ;  /* 0x0000000007007220 */ /* 0x004fc80000410000 */
[----:B------:R-:W-:Y:S01]  /*14f0*/  FMUL.FTZ R6, R0, UR4 ;  /* 0x0000000400067c20 */ /* 0x000fe20008410000 */
[----:B------:R-:W-:Y:S01]  /*1500*/  @UP2 ULDC UR4, c[0x0][0x42c] ;  /* 0x00010b0000042ab9 */ /* 0x000fe20000000800 */
[----:B------:R-:W-:Y:S01]  /*1510*/  IADD3 R0, R17, 0xc0, -R19 ;  /* 0x000000c011007810 */ /* 0x000fe20007ffe813 */
[----:B------:R-:W-:Y:S02]  /*1520*/  UIMAD.WIDE.U32 UR4, UR41, UR4, URZ ;  /* 0x00000004290472a5 */ /* 0x000fe4000f8e003f */
[----:B------:R-:W-:Y:S02]  /*1530*/  R2UR UR40, R6 ;  /* 0x00000000062872ca */ /* 0x000fe400000e0000 */
[----:B------:R-:W-:Y:S01]  /*1540*/  IMAD R23, R89, 0xc0, R0 ;  /* 0x000000c059177824 */ /* 0x000fe200078e0200 */
[----:B------:R-:W-:-:S03]  /*1550*/  @UP2 USHF.R.U32.HI UR41, URZ, UR6, UR5 ;  /* 0x000000063f292299 */ /* 0x000fc60008011605 */
[----:B------:R-:W-:Y:S01]  /*1560*/  IMAD.IADD R0, R23, 0x1, R8 ;  /* 0x0000000117007824 */ /* 0x000fe200078e0208 */
[----:B------:R-:W-:Y:S08]  /*1570*/  @!P1 BRA `(.L_x_851) ;  /* 0x0000000000409947 */ /* 0x000ff00003800000 */
[C---:B------:R-:W-:Y:S01]  /*1580*/  ISETP.GT.AND P0, PT, R23.reuse, RZ, PT ;  /* 0x000000ff1700720c */ /* 0x040fe20003f04270 */
[----:B------:R-:W-:-:S12]  /*1590*/  VIADD R2, R23, 0xffffffff ;  /* 0xffffffff17027836 */ /* 0x000fd80000000000 */
[----:B------:R-:W-:Y:S05]  /*15a0*/  @P0 BRA `(.L_x_852) ;  /* 0x00000000001c0947 */ /* 0x000fea0003800000 */
[----:B------:R-:W-:Y:S01]  /*15b0*/  ISETP.NE.AND P0, PT, R9, 0x1, PT ;  /* 0x000000010900780c */ /* 0x000fe20003f05270 */
[----:B------:R-:W-:-:S12]  /*15c0*/  IMAD.MOV R3, RZ, RZ, -R23 ;  /* 0x000000ffff037224 */ /* 0x000fd800078e0a17 */
[----:B------:R-:W0:Y:S02]  /*15d0*/  @P0 LDC.64 R4, c[0x0][0x9e8] ;  /* 0x00027a00ff040b82 */ /* 0x000e240000000a00 */
[----:B0-----:R-:W-:-:S05]  /*15e0*/  @P0 IMAD.HI.U32 R2, R3, R4, RZ ;  /* 0x0000000403020227 */ /* 0x001fca00078e00ff */
[----:B------:R-:W-:-:S04]  /*15f0*/  @P0 SHF.R.U32.HI R3, RZ, R5, R2 ;  /* 0x00000005ff030219 */ /* 0x000fc80000011602 */
[----:B------:R-:W-:Y:S01]  /*1600*/  LOP3.LUT R2, RZ, R3, RZ, 0x33, !PT ;  /* 0x00000003ff027212 */ /* 0x000fe200078e33ff */
[----:B------:R-:W-:Y:S06]  /*1610*/  BRA `(.L_x_853) ;  /* 0x0000000000107947 */ /* 0x000fec0003800000 */
.L_x_852:
[----:B------:R-:W-:-:S13]  /*1620*/  ISETP.NE.AND P0, PT, R9, 0x1, PT ;  /* 0x000000010900780c */ /* 0x000fda0003f05270 */
[----:B------:R-:W0:Y:S02]  /*1630*/  @P0 LDC.64 R4, c[0x0][0x9e8] ;  /* 0x00027a00ff040b82 */ /* 0x000e240000000a00 */
[----:B0-----:R-:W-:-:S05]  /*1640*/  @P0 IMAD.HI.U32 R4, R2, R4, RZ ;  /* 0x0000000402040227 */ /* 0x001fca00078e00ff */
[----:B------:R-:W-:-:S07]  /*1650*/  @P0 SHF.R.U32.HI R2, RZ, R5, R4 ;  /* 0x00000005ff020219 */ /* 0x000fce0000011604 */
.L_x_853:
[----:B------:R-:W-:-:S05]  /*1660*/  IMAD R3, R2, R9, R9 ;  /* 0x0000000902037224 */ /* 0x000fca00078e0209 */
[----:B------:R-:W-:-:S07]  /*1670*/  VIMNMX R0, R0, R3, PT ;  /* 0x0000000300007248 */ /* 0x000fce0003fe0100 */
.L_x_851:
[----:B------:R-:W-:Y:S01]  /*1680*/  VIADD R2, R0, 0x7f ;  /* 0x0000007f00027836 */ /* 0x000fe20000000000 */
[----:B------:R-:W-:Y:S01]  /*1690*/  ULDC UR4, c[0x0][0x9dc] ;  /* 0x0002770000047ab9 */ /* 0x000fe20000000800 */
[C---:B------:R-:W-:Y:S02]  /*16a0*/  VIADD R0, R17.reuse, 0x7f ;  /* 0x0000007f11007836 */ /* 0x040fe40000000000 */
[----:B------:R-:W-:Y:S01]  /*16b0*/  IMAD.IADD R4, R17, 0x1, -R19 ;  /* 0x0000000111047824 */ /* 0x000fe200078e0a13 */
[----:B------:R-:W-:Y:S02]  /*16c0*/  SHF.R.S32.HI R5, RZ, 0x1f, R2 ;  /* 0x0000001fff057819 */ /* 0x000fe40000011402 */
[----:B------:R-:W-:Y:S01]  /*16d0*/  SHF.R.S32.HI R3, RZ, 0x1f, R0 ;  /* 0x0000001fff037819 */ /* 0x000fe20000011400 */
[----:B------:R-:W-:Y:S01]  /*16e0*/  IMAD R91, R89, 0xc0, R4 ;  /* 0x000000c0595b7824 */ /* 0x000fe200078e0204 */
        /* <DEDUP_REMOVED lines=12> */
[----:B------:R-:W0:Y:S02]  /*17b0*/  @P0 LDC.64 R4, c[0x0][0x9e8] ;  /* 0x00027a00ff040b82 */ /* 0x000e240000000a00 */
[----:B0-----:R-:W-:-:S05]  /*17c0*/  @P0 IMAD.HI.U32 R0, R3, R4, RZ ;  /* 0x0000000403000227 */ /* 0x001fca00078e00ff */
[----:B------:R-:W-:-:S04]  /*17d0*/  @P0 SHF.R.U32.HI R3, RZ, R5, R0 ;  /* 0x00000005ff030219 */ /* 0x000fc80000011600 */
[----:B------:R-:W-:Y:S01]  /*17e0*/  LOP3.LUT R0, RZ, R3, RZ, 0x33, !PT ;  /* 0x00000003ff007212 */ /* 0x000fe200078e33ff */
[----:B------:R-:W-:Y:S06]  /*17f0*/  BRA `(.L_x_856) ;  /* 0x0000000000147947 */ /* 0x000fec0003800000 */
.L_x_855:
[----:B------:R-:W-:Y:S01]  /*1800*/  ISETP.NE.AND P0, PT, R9, 0x1, PT ;  /* 0x000000010900780c */ /* 0x000fe20003f05270 */
[----:B------:R-:W-:-:S12]  /*1810*/  IMAD.MOV.U32 R0, RZ, RZ, R91 ;  /* 0x000000ffff007224 */ /* 0x000fd800078e005b */
[----:B------:R-:W0:Y:S02]  /*1820*/  @P0 LDC.64 R2, c[0x0][0x9e8] ;  /* 0x00027a00ff020b82 */ /* 0x000e240000000a00 */
[----:B0-----:R-:W-:-:S05]  /*1830*/  @P0 IMAD.HI.U32 R2, R91, R2, RZ ;  /* 0x000000025b020227 */ /* 0x001fca00078e00ff */
[----:B------:R-:W-:-:S07]  /*1840*/  @P0 SHF.R.U32.HI R0, RZ, R3, R2 ;  /* 0x00000003ff000219 */ /* 0x000fce0000011602 */
.L_x_856:
[----:B------:R-:W-:-:S05]  /*1850*/  IMAD R0, R0, R9, RZ ;  /* 0x0000000900007224 */ /* 0x000fca00078e02ff */
[----:B------:R-:W-:-:S13]  /*1860*/  R2UR UR5, R0 ;  /* 0x00000000000572ca */ /* 0x000fda00000e0000 */
[----:B------:R-:W-:-:S04]  /*1870*/  UISETP.LT.AND UP0, UPT, UR4, UR5, UPT ;  /* 0x000000050400728c */ /* 0x000fc8000bf01270 */
[----:B------:R-:W-:-:S12]  /*1880*/  USEL UR4, UR4, UR5, !UP0 ;  /* 0x0000000504047287 */ /* 0x000fd8000c000000 */
.L_x_854:
[----:B------:R-:W-:Y:S01]  /*1890*/  USHF.R.S32.HI UR5, URZ, 0x1f, UR4 ;  /* 0x0000001f3f057899 */ /* 0x000fe20008011404 */
[----:B------:R-:W-:Y:S02]  /*18a0*/  PLOP3.LUT P0, PT, PT, PT, PT, 0x80, 0x0 ;  /* 0x000000000000781c */ /* 0x000fe40003f0f070 */
[----:B------:R-:W-:Y:S01]  /*18b0*/  CS2R R4, SRZ ;  /* 0x0000000000047805 */ /* 0x000fe2000001ff00 */
[----:B------:R-:W-:Y:S01]  /*18c0*/  IMAD.MOV.U32 R3, RZ, RZ, RZ ;  /* 0x000000ffff037224 */ /* 0x000fe200078e00ff */
        /* <DEDUP_REMOVED lines=28> */
[----:B------:R-:W-:Y:S01]  /*1a90*/  IMAD.MOV.U32 R36, RZ, RZ, RZ ;  /* 0x000000ffff247224 */ /* 0x000fe200078e00ff */
[----:B------:R-:W-:Y:S06]  /*1aa0*/  @!P1 BRA `(.L_x_857) ;  /* 0x000000b000989947 */ /* 0x000fec0003800000 */
[----:B------:R-:W0:Y:S01]  /*1ab0*/  SHFL.IDX PT, R0, R157, RZ, 0x1f ;  /* 0x00001fff9d007589 */ /* 0x000e2200000e0000 */
[----:B------:R-:W1:Y:S01]  /*1ac0*/  S2UR UR44, SR_CgaCtaId ;  /* 0x00000000002c79c3 */ /* 0x000e620000008800 */
[----:B------:R-:W-:Y:S01]  /*1ad0*/  UMOV UR45, 0x400 ;  /* 0x00000400002d7882 */ /* 0x000fe20000000000 */
        /* <DEDUP_REMOVED lines=28> */
.L_x_858:
[----:B------:R-:W-:Y:S01]  /*1ca0*/  ULEA.HI UR4, UR46, UR46, URZ, 0x1 ;  /* 0x0000002e2e047291 */ /* 0x000fe2000f8f083f */
[----:B------:R-:W-:-:S03]  /*1cb0*/  IMAD.U32 R2, RZ, RZ, UR47 ;  /* 0x0000002fff027e24 */ /* 0x000fc6000f8e00ff */
[----:B------:R-:W-:Y:S02]  /*1cc0*/  ULOP3.LUT UR4, UR4, 0xfffffffe, URZ, 0xc0, !UPT ;  /* 0xfffffffe04047892 */ /* 0x000fe4000f8ec03f */
[----:B------:R-:W-:Y:S02]  /*1cd0*/  ISETP.NE.AND P0, PT, R2, 0x3, PT ;  /* 0x000000030200780c */ /* 0x000fe40003f05270 */
[----:B------:R-:W-:-:S06]  /*1ce0*/  UIADD3 UR4, UR46, -UR4, URZ ;  /* 0x800000042e047290 */ /* 0x000fcc000fffe03f */
[----:B------:R-:W-:-:S05]  /*1cf0*/  IMAD.U32 R0, RZ, RZ, UR4 ;  /* 0x00000004ff007e24 */ /* 0x000fca000f8e00ff */
[----:B------:R-:W-:-:S04]  /*1d00*/  SHF.L.U32 R0, R0, 0x1f, RZ ;  /* 0x0000001f00007819 */ /* 0x000fc800000006ff */
[----:B------:R-:W0:Y:S02]  /*1d10*/  SYNCS.PHASECHK.TRANS64.TRYWAIT P1, [UR45+0x19c00], R0 ;  /* 0x019c0000ff0075a7 */ /* 0x000e24000802016d */
[----:B0-----:R-:W-:Y:S05]  /*1d20*/  @!P1 BRA `(.L_x_859) ;  /* 0x0000011c00409947 */ /* 0x001fea0003800000 */
.L_x_1040:
[----:B------:R-:W-:Y:S05]  /*1d30*/  @!P0 BRA `(.L_x_860) ;  /* 0x0000000000048947 */ /* 0x000fea0003800000 */
[----:B------:R-:W-:Y:S01]  /*1d40*/  BPT.TRAP 0x1 ;  /* 0x000000040000795c */ /* 0x000fe20000300000 */
.L_x_860:
[----:B------:R-:W-:Y:S02]  /*1d50*/  IMAD.U32 R5, RZ, RZ, UR37 ;  /* 0x00000025ff057e24 */ /* 0x000fe4000f8e00ff */
[----:B0-----:R-:W-:-:S03]  /*1d60*/  IMAD.U32 R0, RZ, RZ, UR36 ;  /* 0x00000024ff007e24 */ /* 0x001fc6000f8e00ff */
[----:B------:R-:W-:Y:S02]  /*1d70*/  LEA R5, R5, UR45, 0x3 ;  /* 0x0000002d05057c11 */ /* 0x000fe4000f8e18ff */
[----:B------:R-:W-:-:S04]  /*1d80*/  SHF.L.U32 R0, R0, 0x1f, RZ ;  /* 0x0000001f00007819 */ /* 0x000fc800000006ff */
[----:B------:R0:W1:Y:S01]  /*1d90*/  SYNCS.PHASECHK.TRANS64.TRYWAIT P2, [R5+URZ+0x19c30], R0 ;  /* 0x019c3000050075a7 */ /* 0x000062000804017f */
[----:B------:R-:W-:Y:S05]  /*1da0*/  @!P0 BRA `(.L_x_861) ;  /* 0x0000000000048947 */ /* 0x000fea0003800000 */
[----:B------:R-:W-:Y:S01]  /*1db0*/  BPT.TRAP 0x1 ;  /* 0x000000040000795c */ /* 0x000fe20000300000 */
.L_x_861:
[----:B------:R-:W2:Y:S02]  /*1dc0*/  S2R R2, SR_TID.X ;  /* 0x0000000000027919 */ /* 0x000ea40000002100 */
[----:B--2---:R-:W-:Y:S01]  /*1dd0*/  LOP3.LUT P1, RZ, R2, 0x7f, RZ, 0xc0, !PT ;  /* 0x0000007f02ff7812 */ /* 0x004fe2000782c0ff */
[----:B-1----:R-:W-:-:S12]  /*1de0*/  @P2 BRA `(.L_x_862) ;  /* 0x0000000000082947 */ /* 0x002fd80003800000 */
[----:B------:R-:W1:Y:S02]  /*1df0*/  SYNCS.PHASECHK.TRANS64.TRYWAIT P2, [R5+URZ+0x19c30], R0 ;  /* 0x019c3000050075a7 */ /* 0x000e64000804017f */
[----:B-1----:R-:W-:Y:S05]  /*1e00*/  @!P2 BRA `(.L_x_863) ;  /* 0x0000011c0020a947 */ /* 0x002fea0003800000 */
.L_x_862:
[----:B------:R-:W-:Y:S05]  /*1e10*/  WARPSYNC.ALL ;  /* 0x0000000000007948 */ /* 0x000fea0003800000 */
[----:B------:R-:W-:Y:S01]  /*1e20*/  UIADD3 UR4, UR45, 0x13800, URZ ;  /* 0x000138002d047890 */ /* 0x000fe2000fffe03f */
[----:B------:R-:W-:Y:S01]  /*1e30*/  WARPGROUP.ARRIVE ;  /* 0x00000000000079c5 */ /* 0x000fe20000000000 */
[----:B------:R-:W-:Y:S01]  /*1e40*/  ULOP3.LUT UR12, UR51, 0x10000, URZ, 0xfc, !UPT ;  /* 0x00010000330c7892 */ /* 0x000fe2000f8efc3f */
[----:B------:R-:W-:Y:S01]  /*1e50*/  IMAD.MOV.U32 R3, RZ, RZ, -0x80 ;  /* 0xffffff80ff037424 */ /* 0x000fe200078e00ff */
[----:B------:R-:W-:Y:S01]  /*1e60*/  USHF.R.U32.HI UR4, URZ, 0x4, UR4 ;  /* 0x000000043f047899 */ /* 0x000fe20008011604 */
[----:B01----:R-:W-:Y:S01]  /*1e70*/  @!P1 VIADD R0, R5, 0x19c40 ;  /* 0x00019c4005009836 */ /* 0x003fe20000000000 */
[----:B------:R-:W-:Y:S01]  /*1e80*/  UMOV UR13, 0xc0000010 ;  /* 0xc0000010000d7882 */ /* 0x000fe20000000000 */
[----:B------:R-:W-:Y:S01]  /*1e90*/  UMOV UR15, 0xc0000010 ;  /* 0xc0000010000f7882 */ /* 0x000fe20000000000 */
[----:B------:R-:W-:Y:S01]  /*1ea0*/  ULOP3.LUT UR4, UR4, 0x3fff, URZ, 0xc0, !UPT ;  /* 0x00003fff04047892 */ /* 0x000fe2000f8ec03f */
[----:B------:R-:W-:Y:S01]  /*1eb0*/  IMAD R4, R88, R3, 0x80 ;  /* 0x0000008058047424 */ /* 0x000fe200078e0203 */
[----:B------:R-:W-:Y:S01]  /*1ec0*/  UMOV UR5, 0xc0000010 ;  /* 0xc000001000057882 */ /* 0x000fe20000000000 */
[----:B------:R-:W-:Y:S01]  /*1ed0*/  UMOV UR7, 0xc0000010 ;  /* 0xc000001000077882 */ /* 0x000fe20000000000 */
[----:B------:R-:W-:Y:S01]  /*1ee0*/  ULOP3.LUT UR16, UR4, 0x10000, URZ, 0xfc, !UPT ;  /* 0x0001000004107892 */ /* 0x000fe2000f8efc3f */
[----:B------:R-:W-:Y:S01]  /*1ef0*/  IMAD.IADD R2, R17, 0x1, R4 ;  /* 0x0000000111027824 */ /* 0x000fe200078e0204 */
[----:B------:R-:W-:Y:S01]  /*1f00*/  UIADD3 UR4, UR12, 0x180, URZ ;  /* 0x000001800c047890 */ /* 0x000fe2000fffe03f */
[----:B------:R-:W-:Y:S01]  /*1f10*/  @!P1 PRMT R0, RZ, 0x654, R0 ;  /* 0x00000654ff009816 */ /* 0x000fe20000000000 */
[----:B------:R-:W-:Y:S01]  /*1f20*/  UIMAD UR14, UR37, 0x300, UR16 ;  /* 0x00000300250e78a4 */ /* 0x000fe2000f8e0210 */
[----:B------:R-:W-:Y:S01]  /*1f30*/  IMAD R7, R89, 0xc0, R156 ;  /* 0x000000c059077824 */ /* 0x000fe200078e029c */
[----:B------:R-:W-:Y:S01]  /*1f40*/  UIADD3 UR8, UR12, 0x300, URZ ;  /* 0x000003000c087890 */ /* 0x000fe2000fffe03f */
[--C-:B------:R-:W-:Y:S01]  /*1f50*/  IADD3 R3, -R19, 0x1, R2.reuse ;  /* 0x0000000113037810 */ /* 0x100fe20007ffe102 */
[----:B------:R-:W-:Y:S01]  /*1f60*/  UIADD3 UR6, UR14, 0x100, URZ ;  /* 0x000001000e067890 */ /* 0x000fe2000fffe03f */
[----:B------:R-:W-:Y:S01]  /*1f70*/  IMAD R8, R16, -0x2, R2 ;  /* 0xfffffffe10087824 */ /* 0x000fe200078e0202 */
[----:B------:R-:W-:Y:S01]  /*1f80*/  UIADD3 UR10, UR14, 0x200, URZ ;  /* 0x000002000e0a7890 */ /* 0x000fe2000fffe03f */
[----:B------:R-:W-:Y:S01]  /*1f90*/  LEA R5, R88, 0xffffff80, 0x7 ;  /* 0xffffff8058057811 */ /* 0x000fe200078e38ff */
[----:B------:R-:W-:Y:S01]  /*1fa0*/  UMOV UR9, 0xc0000010 ;  /* 0xc000001000097882 */ /* 0x000fe20000000000 */
[----:B------:R-:W-:Y:S01]  /*1fb0*/  QGMMA.64x128x32.F32.E4M3.E4M3 R24, gdesc[UR12], RZ, !UPT, gsb0 ;  /* 0x01e000000c1879f3 */ /* 0x000fe2000c0008ff */
[----:B------:R-:W-:Y:S01]  /*1fc0*/  UMOV UR11, 0xc0000010 ;  /* 0xc0000010000b7882 */ /* 0x000fe20000000000 */
[----:B------:R-:W-:Y:S01]  /*1fd0*/  ULDC UR18, c[0x0][0x9dc] ;  /* 0x0002770000127ab9 */ /* 0x000fe20000000800 */
[----:B------:R-:W-:Y:S01]  /*1fe0*/  IMAD R3, R16, -0x2, R3 ;  /* 0xfffffffe10037824 */ /* 0x000fe200078e0203 */
[----:B------:R-:W-:-:S02]  /*1ff0*/  WARPGROUP.DEPBAR.LE gsb0, 0x0 ;  /* 0x00008000000079c5 */ /* 0x000fc40000010000 */
[----:B------:R-:W-:-:S06]  /*2000*/  WARPGROUP.ARRIVE ;  /* 0x00000000000079c5 */ /* 0x000fcc0000000000 */
[----:B------:R-:W-:Y:S01]  /*2010*/  QGMMA.64x128x32.F32.E4M3.E4M3 R24, gdesc[UR4], R24, gsb0 ;  /* 0x01e00000041879f3 */ /* 0x000fe20008000818 */
[----:B------:R-:W-:Y:S02]  /*2020*/  ULDC.64 UR6, c[0x0][0x9e0] ;  /* 0x0002780000067ab9 */ /* 0x000fe40000000a00 */
[----:B------:R-:W-:Y:S01]  /*2030*/  UISETP.GE.AND UP0, UPT, UR7, 0x1, UPT ;  /* 0x000000010700788c */ /* 0x000fe2000bf06270 */
[----:B------:R-:W-:-:S05]  /*2040*/  VIADD R9, R3, UR6 ;  /* 0x0000000603097c36 */ /* 0x000fca0008000000 */
[----:B------:R-:W-:Y:S01]  /*2050*/  PLOP3.LUT P2, PT, PT, PT, UP0, 0x40, 0x0 ;  /* 0x000000000000781c */ /* 0x000fe20003f4e808 */
[----:B------:R-:W-:Y:S02]  /*2060*/  WARPGROUP.DEPBAR.LE gsb0, 0x0 ;  /* 0x00008000000079c5 */ /* 0x000fe40000010000 */
[----:B------:R-:W-:-:S06]  /*2070*/  WARPGROUP.ARRIVE ;  /* 0x00000000000079c5 */ /* 0x000fcc0000000000 */
[----:B------:R-:W-:Y:S01]  /*2080*/  QGMMA.64x128x32.F32.E4M3.E4M3 R24, gdesc[UR8], R24, gsb0 ;  /* 0x01e00000081879f3 */ /* 0x000fe20008000818 */
[----:B------:R-:W-:-:S06]  /*2090*/  ULOP3.LUT UR10, URZ, UR18, URZ, 0x33, !UPT ;  /* 0x000000123f0a7292 */ /* 0x000fcc000f8e333f */
[----:B------:R-:W-:-:S04]  /*20a0*/  VIADD R10, R3, UR10 ;  /* 0x0000000a030a7c36 */ /* 0x000fc80008000000 */
[----:B------:R-:W-:Y:S01]  /*20b0*/  IMAD.IADD R2, R10, 0x1, R7 ;  /* 0x000000010a027824 */ /* 0x000fe200078e0207 */
[----:B------:R-:W-:Y:S02]  /*20c0*/  WARPGROUP.DEPBAR.LE gsb0, 0x0 ;  /* 0x00008000000079c5 */ /* 0x000fe40000010000 */
[----:B------:R0:W-:Y:S02]  /*20d0*/  @!P1 SYNCS.ARRIVE.TRANS64.RED.A1T0 RZ, [R0+URZ], RZ ;  /* 0x000000ff00ff99a7 */ /* 0x0001e4000810043f */
[----:B0-----:R-:W-:Y:S01]  /*20e0*/  VIADDMNMX R0, R7, R9, R8, PT ;  /* 0x0000000907007246 */ /* 0x001fe20003800108 */
[----:B------:R-:W-:Y:S06]  /*20f0*/  @P2 BRA `(.L_x_864) ;  /* 0x0000000000582947 */ /* 0x000fec0003800000 */
[----:B------:R-:W-:Y:S01]  /*2100*/  IADD3 R3, -R19, R17, R7 ;  /* 0x0000001113037210 */ /* 0x000fe20007ffe107 */
[----:B------:R-:W-:Y:S03]  /*2110*/  BSSY B0, `(.L_x_865) ;  /* 0x0000010000007945 */ /* 0x000fe60003800000 */
        /* <DEDUP_REMOVED lines=10> */
.L_x_866:
[----:B------:R-:W-:-:S06]  /*21c0*/  UISETP.NE.AND UP1, UPT, UR7, 0x1, UPT ;  /* 0x000000010700788c */ /* 0x000fcc000bf25270 */
[----:B------:R-:W-:-:S05]  /*21d0*/  PLOP3.LUT P2, PT, PT, PT, UP1, 0x80, 0x0 ;  /* 0x000000000000781c */ /* 0x000fca0003f4f018 */
[----:B------:R-:W-:-:S08]  /*21e0*/  @UP1 ULDC.64 UR10, c[0x0][0x9e8] ;  /* 0x00027a00000a1ab9 */ /* 0x000fd00000000a00 */
[----:B------:R-:W-:-:S05]  /*21f0*/  @P2 IMAD.HI.U32 R6, R3, UR10, RZ ;  /* 0x0000000a03062c27 */ /* 0x000fca000f8e00ff */
[----:B------:R-:W-:-:S07]  /*2200*/  @P2 SHF.R.U32.HI R3, RZ, UR11, R6 ;  /* 0x0000000bff032c19 */ /* 0x000fce0008011606 */
.L_x_867:
[----:B------:R-:W-:Y:S05]  /*2210*/  BSYNC B0 ;  /* 0x0000000000007941 */ /* 0x000fea0003800000 */
.L_x_865:
[----:B------:R-:W-:-:S04]  /*2220*/  IMAD R3, R3, UR7, -R5 ;  /* 0x0000000703037c24 */ /* 0x000fc8000f8e0a05 */
[----:B------:R-:W-:-:S05]  /*2230*/  IMAD R3, R16, -0x2, R3 ;  /* 0xfffffffe10037824 */ /* 0x000fca00078e0203 */
[----:B------:R-:W-:Y:S02]  /*2240*/  VIMNMX R2, R2, R3, !PT ;  /* 0x0000000302027248 */ /* 0x000fe40007fe0100 */
[----:B------:R-:W-:-:S07]  /*2250*/  VIADDMNMX R0, R3, UR7, R0, PT ;  /* 0x0000000703007c46 */ /* 0x000fce000b800100 */
.L_x_864:
        /* <DEDUP_REMOVED lines=180> */
[----:B------:R-:W-:Y:S01]  /*2da0*/  ISETP.GE.AND P6, PT, R4, 0x7a, PT ;  /* 0x0000007a0400780c */ /* 0x000fe20003fc6270 */
[----:B------:R-:W-:-:S12]  /*2db0*/  IMAD.IADD R4, R10, 0x1, R6 ;  /* 0x000000010a047824 */ /* 0x000fd800078e0206 */
[----:B------:R-:W-:Y:S02]  /*2dc0*/  @P6 LOP3.LUT R18, R18, 0x8000000, RZ, 0xfc, !PT ;  /* 0x0800000012126812 */ /* 0x000fe400078efcff */
[----:B------:R-:W-:-:S04]  /*2dd0*/  ISETP.GT.AND P6, PT, R2, 0x79, !P6 ;  /* 0x000000790200780c */ /* 0x000fc800077c4270 */
[----:B------:R-:W-:Y:S02]  /*2de0*/  ISETP.LT.OR P6, PT, R0, 0x7a, P6 ;  /* 0x0000007a0000780c */ /* 0x000fe400037c1670 */
[----:B------:R-:W-:Y:S02]  /*2df0*/  VIADDMNMX R0, R6, R9, R8, PT ;  /* 0x0000000906007246 */ /* 0x000fe40003800108 */
[----:B------:R-:W-:Y:S02]  /*2e00*/  FSEL R85, R85, -INF , !P6 ;  /* 0xff80000055557808 */ /* 0x000fe40007000000 */
[----:B------:R-:W-:-:S13]  /*2e10*/  PLOP3.LUT P6, PT, PT, PT, UP0, 0x40, 0x0 ;  /* 0x000000000000781c */ /* 0x000fda0003fce808 */
[----:B------:R-:W-:Y:S05]  /*2e20*/  @P6 BRA `(.L_x_868) ;  /* 0x0000000000646947 */ /* 0x000fea0003800000 */
[----:B------:R-:W-:Y:S01]  /*2e30*/  IADD3 R2, R17, 0x8, R7 ;  /* 0x0000000811027810 */ /* 0x000fe20007ffe007 */
[----:B------:R-:W-:Y:S04]  /*2e40*/  BSSY B0, `(.L_x_869) ;  /* 0x0000013000007945 */ /* 0x000fe80003800000 */
        /* <DEDUP_REMOVED lines=12> */
.L_x_870:
[----:B------:R-:W-:-:S06]  /*2f10*/  UISETP.NE.AND UP1, UPT, UR7, 0x1, UPT ;  /* 0x000000010700788c */ /* 0x000fcc000bf25270 */
[----:B------:R-:W-:-:S05]  /*2f20*/  PLOP3.LUT P6, PT, PT, PT, UP1, 0x80, 0x0 ;  /* 0x000000000000781c */ /* 0x000fca0003fcf018 */
[----:B------:R-:W-:-:S08]  /*2f30*/  @UP1 ULDC.64 UR10, c[0x0][0x9e8] ;  /* 0x00027a00000a1ab9 */ /* 0x000fd00000000a00 */
[----:B------:R-:W-:Y:S01]  /*2f40*/  @P6 IMAD.HI.U32 R8, R2, UR10, RZ ;  /* 0x0000000a02086c27 */ /* 0x000fe2000f8e00ff */
[----:B------:R-:W-:-:S13]  /*2f50*/  PLOP3.LUT P6, PT, PT, PT, UP1, 0x80, 0x0 ;  /* 0x000000000000781c */ /* 0x000fda0003fcf018 */
[----:B------:R-:W-:-:S07]  /*2f60*/  @P6 SHF.R.U32.HI R2, RZ, UR11, R8 ;  /* 0x0000000bff026c19 */ /* 0x000fce0008011608 */
.L_x_871:
[----:B------:R-:W-:Y:S05]  /*2f70*/  BSYNC B0 ;  /* 0x0000000000007941 */ /* 0x000fea0003800000 */
.L_x_869:
[----:B------:R-:W-:-:S04]  /*2f80*/  IMAD R5, R2, UR7, -R5 ;  /* 0x0000000702057c24 */ /* 0x000fc8000f8e0a05 */
[----:B------:R-:W-:-:S05]  /*2f90*/  IMAD R5, R16, -0x2, R5 ;  /* 0xfffffffe10057824 */ /* 0x000fca00078e0205 */
[----:B------:R-:W-:Y:S02]  /*2fa0*/  VIMNMX R4, R4, R5, !PT ;  /* 0x0000000504047248 */ /* 0x000fe40007fe0100 */
[----:B------:R-:W-:-:S07]  /*2fb0*/  VIADDMNMX R0, R5, UR7, R0, PT ;  /* 0x0000000705007c46 */ /* 0x000fce000b800100 */
.L_x_868:
[----:B------:R-:W-:Y:S02]  /*2fc0*/  ISETP.GT.AND P2, PT, R4, 0x1, !P2 ;  /* 0x000000010400780c */ /* 0x000fe40005744270 */
        /* <DEDUP_REMOVED lines=78> */
[----:B------:R-:W0:Y:S01]  /*34b0*/  SHFL.BFLY PT, R2, R5, 0x2, 0x1f ;  /* 0x0c401f0005027f89 */ /* 0x000e2200000e0000 */
        /* <DEDUP_REMOVED lines=13> */
[----:B0-----:R-:W-:Y:S02]  /*3590*/  FMNMX.FTZ R8, R5, R2, !PT ;  /* 0x0000000205087209 */ /* 0x001fe40007810000 */
[----:B------:R-:W-:Y:S02]  /*35a0*/  FSEL R54, R54, -INF , !P2 ;  /* 0xff80000036367808 */ /* 0x000fe40005000000 */
[----:B------:R-:W-:Y:S01]  /*35b0*/  ISETP.GT.AND P2, PT, R4, 0x39, !P6 ;  /* 0x000000390400780c */ /* 0x000fe20007744270 */
[----:B------:R-:W0:Y:S01]  /*35c0*/  SHFL.BFLY PT, R9, R8, 0x1, 0x1f ;  /* 0x0c201f0008097f89 */ /* 0x000e2200000e0000 */
        /* <DEDUP_REMOVED lines=12> */
[----:B0-----:R-:W-:Y:S01]  /*3690*/  FMNMX.FTZ R2, R8, R9, !PT ;  /* 0x0000000908027209 */ /* 0x001fe20007810000 */
[----:B------:R-:W-:Y:S01]  /*36a0*/  IMAD.U32 R9, RZ, RZ, UR40 ;  /* 0x00000028ff097e24 */ /* 0x000fe2000f8e00ff */
        /* <DEDUP_REMOVED lines=73> */
[----:B------:R-:W0:Y:S01]  /*3b40*/  MUFU.EX2 R3, R3 ;  /* 0x0000000300037308 */ /* 0x000e220000000800 */
        /* <DEDUP_REMOVED lines=17> */
[----:B0-----:R-:W-:-:S03]  /*3c60*/  FADD.FTZ R68, R3, R8 ;  /* 0x0000000803447221 */ /* 0x001fc60000010000 */
[----:B------:R-:W-:-:S03]  /*3c70*/  FMNMX.FTZ R15, R51, R28, !PT ;  /* 0x0000001c330f7209 */ /* 0x000fc60007810000 */
[----:B------:R-:W0:Y:S01]  /*3c80*/  MUFU.EX2 R10, R10 ;  /* 0x0000000a000a7308 */ /* 0x000e220000000800 */
        /* <DEDUP_REMOVED lines=8> */
[--C-:B-1----:R-:W-:Y:S01]  /*3d10*/  FFMA.FTZ R44, R65, UR40, -R24.reuse ;  /* 0x00000028412c7c23 */ /* 0x102fe20008010818 */
[----:B0-----:R-:W-:Y:S02]  /*3d20*/  F2FP.SATFINITE.E4M3.F32.PACK_AB_MERGE_C R148, R10, R5, RZ ;  /* 0x000000050a94723e */ /* 0x001fe400048070ff */
[----:B------:R-:W-:Y:S01]  /*3d30*/  FMNMX.FTZ R25, R63, R32, !PT ;  /* 0x000000203f197209 */ /* 0x000fe20007810000 */
[----:B------:R-:W-:-:S01]  /*3d40*/  FFMA.FTZ R32, R49, UR40, -R24 ;  /* 0x0000002831207c23 */ /* 0x000fc20008010818 */
[----:B------:R-:W-:Y:S01]  /*3d50*/  F2FP.SATFINITE.E4M3.F32.PACK_AB_MERGE_C R148, R8, R3, R148 ;  /* 0x000000030894723e */ /* 0x000fe20004807094 */
[----:B------:R-:W0:Y:S01]  /*3d60*/  MUFU.EX2 R14, R14 ;  /* 0x0000000e000e7308 */ /* 0x000e220000000800 */
        /* <DEDUP_REMOVED lines=8> */
[----:B-1----:R-:W-:Y:S01]  /*3df0*/  FFMA.FTZ R48, R69, UR40, -R24 ;  /* 0x0000002845307c23 */ /* 0x002fe20008010818 */
[----:B0-----:R-:W-:Y:S02]  /*3e00*/  F2FP.SATFINITE.E4M3.F32.PACK_AB_MERGE_C R150, R14, R11, RZ ;  /* 0x0000000b0e96723e */ /* 0x001fe400048070ff */
        /* <DEDUP_REMOVED lines=15> */
[----:B0-----:R-:W-:-:S01]  /*3f00*/  FFMA.FTZ R52, R73, UR40, -R24 ;  /* 0x0000002849347c23 */ /* 0x001fc20008010818 */
[----:B------:R-:W0:Y:S06]  /*3f10*/  SHFL.BFLY PT, R45, R0, 0x2, 0x1f ;  /* 0x0c401f00002d7f89 */ /* 0x000e2c00000e0000 */
[----:B------:R2:W-:Y:S01]  /*3f20*/  MUFU.EX2 R29, R56 ;  /* 0x00000038001d7308 */ /* 0x0005e20000000800 */
[----:B-1----:R-:W-:-:S07]  /*3f30*/  FFMA.FTZ R53, R80, UR40, -R24 ;  /* 0x0000002850357c23 */ /* 0x002fce0008010818 */
[----:B------:R1:W-:Y:S01]  /*3f40*/  MUFU.EX2 R33, R60 ;  /* 0x0000003c00217308 */ /* 0x0003e20000000800 */
[----:B--2---:R-:W-:-:S07]  /*3f50*/  FFMA.FTZ R56, R77, UR40, -R24 ;  /* 0x000000284d387c23 */ /* 0x004fce0008010818 */
[----:B------:R-:W-:Y:S01]  /*3f60*/  MUFU.EX2 R40, R40 ;  /* 0x0000002800287308 */ /* 0x000fe20000000800 */
[----:B-1----:R-:W-:-:S01]  /*3f70*/  FFMA.FTZ R60, R81, UR40, -R24 ;  /* 0x00000028513c7c23 */ /* 0x002fc20008010818 */
[----:B0-----:R-:W-:-:S05]  /*3f80*/  FMNMX.FTZ R57, R0, R45, !PT ;  /* 0x0000002d00397209 */ /* 0x001fca0007810000 */
[----:B------:R-:W0:Y:S01]  /*3f90*/  SHFL.BFLY PT, R0, R57, 0x1, 0x1f ;  /* 0x0c201f0039007f89 */ /* 0x000e2200000e0000 */
[----:B------:R-:W-:Y:S08]  /*3fa0*/  MUFU.EX2 R36, R36 ;  /* 0x0000002400247308 */ /* 0x000ff00000000800 */
[----:B------:R-:W-:Y:S08]  /*3fb0*/  MUFU.EX2 R41, R41 ;  /* 0x0000002900297308 */ /* 0x000ff00000000800 */
[----:B------:R-:W-:Y:S01]  /*3fc0*/  MUFU.EX2 R48, R48 ;  /* 0x0000003000307308 */ /* 0x000fe20000000800 */
[----:B0-----:R-:W-:-:S07]  /*3fd0*/  FMNMX.FTZ R0, R57, R0, !PT ;  /* 0x0000000039007209 */ /* 0x001fce0007810000 */
        /* <DEDUP_REMOVED lines=24> */
[----:B------:R-:W-:Y:S01]  /*4160*/  FADD.FTZ R59, R5, R68 ;  /* 0x00000044053b7221 */ /* 0x000fe20000010000 */
[----:B------:R-:W-:-:S01]  /*4170*/  FFMA.FTZ R46, R51, UR40, -R61 ;  /* 0x00000028332e7c23 */ /* 0x000fc2000801083d */
[--C-:B------:R-:W-:Y:S01]  /*4180*/  FFMA.FTZ R51, R58, UR40, -R61.reuse ;  /* 0x000000283a337c23 */ /* 0x100fe2000801083d */
[----:B------:R-:W-:-:S01]  /*4190*/  FFMA.FTZ R58, R62, UR40, -R61 ;  /* 0x000000283e3a7c23 */ /* 0x000fc2000801083d */
[----:B------:R-:W-:Y:S01]  /*41a0*/  FADD.FTZ R62, R10, R59 ;  /* 0x0000003b0a3e7221 */ /* 0x000fe20000010000 */
        /* <DEDUP_REMOVED lines=10> */
[----:B0-----:R-:W-:-:S01]  /*4250*/  FADD.FTZ R59, R26, R27 ;  /* 0x0000001b1a3b7221 */ /* 0x001fc20000010000 */
[----:B------:R-:W-:Y:S01]  /*4260*/  FADD.FTZ R69, R11, R68 ;  /* 0x000000440b457221 */ /* 0x000fe20000010000 */
[----:B------:R-:W-:-:S01]  /*4270*/  FFMA.FTZ R75, R75, UR40, -R61 ;  /* 0x000000284b4b7c23 */ /* 0x000fc2000801083d */
[--C-:B------:R-:W-:Y:S01]  /*4280*/  FFMA.FTZ R78, R78, UR40, -R61.reuse ;  /* 0x000000284e4e7c23 */ /* 0x100fe2000801083d */
[----:B------:R-:W-:-:S01]  /*4290*/  FFMA.FTZ R79, R79, UR40, -R61 ;  /* 0x000000284f4f7c23 */ /* 0x000fc2000801083d */
[--C-:B------:R-:W-:Y:S01]  /*42a0*/  FFMA.FTZ R82, R82, UR40, -R61.reuse ;  /* 0x0000002852527c23 */ /* 0x100fe2000801083d */
[----:B------:R-:W-:-:S01]  /*42b0*/  FFMA.FTZ R83, R83, UR40, -R61 ;  /* 0x0000002853537c23 */ /* 0x000fc2000801083d */
[----:B------:R-:W0:Y:S01]  /*42c0*/  MUFU.EX2 R31, R31 ;  /* 0x0000001f001f7308 */ /* 0x000e220000000800 */
[----:B-1----:R-:W-:-:S01]  /*42d0*/  FADD.FTZ R62, R30, R59 ;  /* 0x0000003b1e3e7221 */ /* 0x002fc20000010000 */
[----:B------:R-:W-:Y:S01]  /*42e0*/  FFMA.FTZ R59, R66, UR40, -R61 ;  /* 0x00000028423b7c23 */ /* 0x000fe2000801083d */
[----:B------:R-:W-:-:S01]  /*42f0*/  FADD.FTZ R66, R14, R69 ;  /* 0x000000450e427221 */ /* 0x000fc20000010000 */
[----:B------:R-:W-:-:S04]  /*4300*/  FFMA.FTZ R86, R86, UR40, -R61 ;  /* 0x0000002856567c23 */ /* 0x000fc8000801083d */
[----:B------:R-:W1:Y:S01]  /*4310*/  MUFU.EX2 R34, R34 ;  /* 0x0000002200227308 */ /* 0x000e620000000800 */
[----:B--2---:R-:W-:-:S01]  /*4320*/  FADD.FTZ R62, R65, R62 ;  /* 0x0000003e413e7221 */ /* 0x004fc20000010000 */
[----:B------:R-:W-:-:S04]  /*4330*/  F2FP.SATFINITE.E4M3.F32.PACK_AB_MERGE_C R30, R65, R30, RZ ;  /* 0x0000001e411e723e */ /* 0x000fc800048070ff */
[----:B------:R-:W-:Y:S02]  /*4340*/  F2FP.SATFINITE.E4M3.F32.PACK_AB_MERGE_C R149, R27, R26, R30 ;  /* 0x0000001a1b95723e */ /* 0x000fe4000480701e */
[----:B------:R-:W2:Y:S01]  /*4350*/  MUFU.EX2 R35, R35 ;  /* 0x0000002300237308 */ /* 0x000ea20000000800 */
[----:B0-----:R-:W-:-:S01]  /*4360*/  FADD.FTZ R69, R31, R62 ;  /* 0x0000003e1f457221 */ /* 0x001fc20000010000 */
[----:B------:R-:W-:Y:S01]  /*4370*/  FFMA.FTZ R62, R67, UR40, -R61 ;  /* 0x00000028433e7c23 */ /* 0x000fe2000801083d */
[----:B------:R-:W-:-:S01]  /*4380*/  FADD.FTZ R67, R13, R66 ;  /* 0x000000420d437221 */ /* 0x000fc20000010000 */
[----:B------:R-:W-:-:S03]  /*4390*/  FFMA.FTZ R61, R87, UR40, -R61 ;  /* 0x00000028573d7c23 */ /* 0x000fc6000801083d */
[----:B------:R-:W-:Y:S01]  /*43a0*/  FADD.FTZ R68, R20, R67 ;  /* 0x0000004314447221 */ /* 0x000fe20000010000 */
[----:B------:R-:W0:Y:S01]  /*43b0*/  MUFU.EX2 R64, R64 ;  /* 0x0000004000407308 */ /* 0x000e220000000800 */
[----:B-1----:R-:W-:-:S02]  /*43c0*/  FADD.FTZ R66, R34, R69 ;  /* 0x0000004522427221 */ /* 0x002fc40000010000 */
[----:B------:R-:W-:Y:S01]  /*43d0*/  FADD.FTZ R5, R15, R68 ;  /* 0x000000440f057221 */ /* 0x000fe20000010000 */
[----:B------:R-:W-:-:S03]  /*43e0*/  F2FP.SATFINITE.E4M3.F32.PACK_AB_MERGE_C R15, R28, R15, RZ ;  /* 0x0000000f1c0f723e */ /* 0x000fc600048070ff */
[----:B------:R-:W-:Y:S01]  /*43f0*/  FADD.FTZ R14, R28, R5 ;  /* 0x000000051c0e7221 */ /* 0x000fe20000010000 */
[----:B------:R-:W1:Y:S01]  /*4400*/  MUFU.EX2 R38, R38 ;  /* 0x0000002600267308 */ /* 0x000e620000000800 */
[----:B--2---:R-:W-:-:S01]  /*4410*/  FADD.FTZ R67, R35, R66 ;  /* 0x0000004223437221 */ /* 0x004fc20000010000 */
[----:B------:R-:W-:Y:S01]  /*4420*/  F2FP.SATFINITE.E4M3.F32.PACK_AB_MERGE_C R144, R20, R13, R15 ;  /* 0x0000000d1490723e */ /* 0x000fe2000480700f */
[----:B------:R-:W-:-:S05]  /*4430*/  FADD.FTZ R11, R21, R14 ;  /* 0x0000000e150b7221 */ /* 0x000fca0000010000 */
[----:B------:R-:W2:Y:S01]  /*4440*/  MUFU.EX2 R39, R39 ;  /* 0x0000002700277308 */ /* 0x000ea20000000800 */
[----:B0-----:R-:W-:-:S01]  /*4450*/  FADD.FTZ R67, R64, R67 ;  /* 0x0000004340437221 */ /* 0x001fc20000010000 */
[----:B------:R-:W-:-:S04]  /*4460*/  F2FP.SATFINITE.E4M3.F32.PACK_AB_MERGE_C R35, R64, R35, RZ ;  /* 0x000000234023723e */ /* 0x000fc800048070ff */
[----:B------:R-:W-:Y:S02]  /*4470*/  F2FP.SATFINITE.E4M3.F32.PACK_AB_MERGE_C R151, R34, R31, R35 ;  /* 0x0000001f2297723e */ /* 0x000fe40004807023 */
[----:B------:R-:W0:Y:S01]  /*4480*/  MUFU.EX2 R42, R42 ;  /* 0x0000002a002a7308 */ /* 0x000e220000000800 */
[----:B-1----:R-:W-:-:S07]  /*4490*/  FADD.FTZ R10, R38, R67 ;  /* 0x00000043260a7221 */ /* 0x002fce0000010000 */
[----:B------:R-:W1:Y:S01]  /*44a0*/  MUFU.EX2 R47, R47 ;  /* 0x0000002f002f7308 */ /* 0x000e620000000800 */
[----:B--2---:R-:W-:-:S01]  /*44b0*/  FADD.FTZ R5, R39, R10 ;  /* 0x0000000a27057221 */ /* 0x004fc20000010000 */
[----:B------:R-:W-:-:S04]  /*44c0*/  FADD.FTZ R10, R32, R11 ;  /* 0x0000000b200a7221 */ /* 0x000fc80000010000 */
[----:B------:R-:W-:Y:S01]  /*44d0*/  FADD.FTZ R3, R25, R10 ;  /* 0x0000000a19037221 */ /* 0x000fe20000010000 */
[----:B------:R-:W-:Y:S01]  /*44e0*/  F2FP.SATFINITE.E4M3.F32.PACK_AB_MERGE_C R25, R4, R25, RZ ;  /* 0x000000190419723e */ /* 0x000fe200048070ff */
[----:B------:R-:W2:Y:S01]  /*44f0*/  MUFU.EX2 R43, R43 ;  /* 0x0000002b002b7308 */ /* 0x000ea20000000800 */
[----:B0-----:R-:W-:-:S01]  /*4500*/  FADD.FTZ R8, R42, R5 ;  /* 0x000000052a087221 */ /* 0x001fc20000010000 */
[----:B------:R-:W-:Y:S01]  /*4510*/  FADD.FTZ R4, R4, R3 ;  /* 0x0000000304047221 */ /* 0x000fe20000010000 */
[----:B------:R-:W-:-:S03]  /*4520*/  F2FP.SATFINITE.E4M3.F32.PACK_AB_MERGE_C R146, R32, R21, R25 ;  /* 0x000000152092723e */ /* 0x000fc60004807019 */
[----:B------:R-:W-:Y:S02]  /*4530*/  FADD.FTZ R5, R29, R4 ;  /* 0x000000041d057221 */ /* 0x000fe40000010000 */
[----:B------:R-:W0:Y:S01]  /*4540*/  MUFU.EX2 R46, R46 ;  /* 0x0000002e002e7308 */ /* 0x000e220000000800 */
[----:B-1----:R-:W-:-:S01]  /*4550*/  FADD.FTZ R8, R47, R8 ;  /* 0x000000082f087221 */ /* 0x002fc20000010000 */
[----:B------:R-:W-:-:S04]  /*4560*/  F2FP.SATFINITE.E4M3.F32.PACK_AB_MERGE_C R42, R47, R42, RZ ;  /* 0x0000002a2f2a723e */ /* 0x000fc800048070ff */
[----:B------:R-:W-:Y:S02]  /*4570*/  F2FP.SATFINITE.E4M3.F32.PACK_AB_MERGE_C R145, R39, R38, R42 ;  /* 0x000000262791723e */ /* 0x000fe4000480702a */
[----:B------:R-:W1:Y:S01]  /*4580*/  MUFU.EX2 R50, R50 ;  /* 0x0000003200327308 */ /* 0x000e620000000800 */
[----:B--2---:R-:W-:-:S01]  /*4590*/  FADD.FTZ R3, R43, R8 ;  /* 0x000000082b037221 */ /* 0x004fc20000010000 */
[----:B------:R-:W-:Y:S01]  /*45a0*/  FADD.FTZ R8, R36, R5 ;  /* 0x0000000524087221 */ /* 0x000fe20000010000 */
[----:B------:R-:W-:-:S04]  /*45b0*/  F2FP.SATFINITE.E4M3.F32.PACK_AB_MERGE_C R5, R48, R41, RZ ;  /* 0x000000293005723e */ /* 0x000fc800048070ff */
[----:B------:R-:W-:Y:S01]  /*45c0*/  F2FP.SATFINITE.E4M3.F32.PACK_AB_MERGE_C R142, R44, R37, R5 ;  /* 0x000000252c8e723e */ /* 0x000fe20004807005 */
[----:B------:R-:W2:Y:S01]  /*45d0*/  MUFU.EX2 R55, R55 ;  /* 0x0000003700377308 */ /* 0x000ea20000000800 */
[----:B0-----:R-:W-:-:S07]  /*45e0*/  FADD.FTZ R3, R46, R3 ;  /* 0x000000032e037221 */ /* 0x001fce0000010000 */
[----:B------:R-:W0:Y:S01]  /*45f0*/  MUFU.EX2 R51, R51 ;  /* 0x0000003300337308 */ /* 0x000e220000000800 */
[----:B-1----:R-:W-:-:S01]  /*4600*/  FADD.FTZ R4, R50, R3 ;  /* 0x0000000332047221 */ /* 0x002fc20000010000 */
[----:B------:R-:W-:Y:S01]  /*4610*/  F2FP.SATFINITE.E4M3.F32.PACK_AB_MERGE_C R3, R40, R33, RZ ;  /* 0x000000212803723e */ /* 0x000fe200048070ff */
[----:B------:R-:W-:-:S03]  /*4620*/  FADD.FTZ R33, R33, R8 ;  /* 0x0000000821217221 */ /* 0x000fc60000010000 */
[----:B------:R-:W-:Y:S01]  /*4630*/  F2FP.SATFINITE.E4M3.F32.PACK_AB_MERGE_C R140, R36, R29, R3 ;  /* 0x0000001d248c723e */ /* 0x000fe20004807003 */
[----:B------:R-:W-:-:S01]  /*4640*/  FADD.FTZ R40, R40, R33 ;  /* 0x0000002128287221 */ /* 0x000fc20000010000 */
[----:B------:R-:W1:Y:S01]  /*4650*/  MUFU.EX2 R54, R54 ;  /* 0x0000003600367308 */ /* 0x000e620000000800 */
[----:B--2---:R-:W-:-:S01]  /*4660*/  FADD.FTZ R4, R55, R4 ;  /* 0x0000000437047221 */ /* 0x004fc20000010000 */
[----:B------:R-:W-:Y:S01]  /*4670*/  F2FP.SATFINITE.E4M3.F32.PACK_AB_MERGE_C R50, R55, R50, RZ ;  /* 0x000000323732723e */ /* 0x000fe200048070ff */
[----:B------:R-:W-:-:S03]  /*4680*/  FADD.FTZ R37, R37, R40 ;  /* 0x0000002825257221 */ /* 0x000fc60000010000 */
[----:B------:R-:W-:Y:S01]  /*4690*/  F2FP.SATFINITE.E4M3.F32.PACK_AB_MERGE_C R147, R46, R43, R50 ;  /* 0x0000002b2e93723e */ /* 0x000fe20004807032 */
[----:B------:R-:W-:-:S01]  /*46a0*/  FADD.FTZ R44, R44, R37 ;  /* 0x000000252c2c7221 */ /* 0x000fc20000010000 */
[----:B------:R-:W2:Y:S01]  /*46b0*/  MUFU.EX2 R58, R58 ;  /* 0x0000003a003a7308 */ /* 0x000ea20000000800 */
[----:B0-----:R-:W-:-:S02]  /*46c0*/  FADD.FTZ R3, R51, R4 ;  /* 0x0000000433037221 */ /* 0x001fc40000010000 */
[----:B------:R-:W-:-:S04]  /*46d0*/  FADD.FTZ R41, R41, R44 ;  /* 0x0000002c29297221 */ /* 0x000fc80000010000 */
[----:B------:R-:W-:Y:S01]  /*46e0*/  FADD.FTZ R48, R48, R41 ;  /* 0x0000002930307221 */ /* 0x000fe20000010000 */
[----:B------:R-:W0:Y:S01]  /*46f0*/  MUFU.EX2 R63, R63 ;  /* 0x0000003f003f7308 */ /* 0x000e220000000800 */
[----:B-1----:R-:W-:-:S07]  /*4700*/  FADD.FTZ R3, R54, R3 ;  /* 0x0000000336037221 */ /* 0x002fce0000010000 */
[----:B------:R-:W1:Y:S01]  /*4710*/  MUFU.EX2 R59, R59 ;  /* 0x0000003b003b7308 */ /* 0x000e620000000800 */
[----:B--2---:R-:W-:-:S07]  /*4720*/  FADD.FTZ R4, R58, R3 ;  /* 0x000000033a047221 */ /* 0x004fce0000010000 */
[----:B------:R-:W2:Y:S01]  /*4730*/  MUFU.EX2 R62, R62 ;  /* 0x0000003e003e7308 */ /* 0x000ea20000000800 */
[----:B0-----:R-:W-:-:S01]  /*4740*/  FADD.FTZ R4, R63, R4 ;  /* 0x000000043f047221 */ /* 0x001fc20000010000 */
[----:B------:R-:W-:-:S04]  /*4750*/  F2FP.SATFINITE.E4M3.F32.PACK_AB_MERGE_C R58, R63, R58, RZ ;  /* 0x0000003a3f3a723e */ /* 0x000fc800048070ff */
[----:B------:R-:W-:Y:S02]  /*4760*/  F2FP.SATFINITE.E4M3.F32.PACK_AB_MERGE_C R141, R54, R51, R58 ;  /* 0x00000033368d723e */ /* 0x000fe4000480703a */
[----:B------:R-:W0:Y:S01]  /*4770*/  MUFU.EX2 R70, R70 ;  /* 0x0000004600467308 */ /* 0x000e220000000800 */
[----:B-1----:R-:W-:-:S07]  /*4780*/  FADD.FTZ R3, R59, R4 ;  /* 0x000000043b037221 */ /* 0x002fce0000010000 */
[----:B------:R-:W-:Y:S01]  /*4790*/  MUFU.EX2 R49, R49 ;  /* 0x0000003100317308 */ /* 0x000fe20000000800 */
[----:B--2---:R-:W-:-:S07]  /*47a0*/  FADD.FTZ R3, R62, R3 ;  /* 0x000000033e037221 */ /* 0x004fce0000010000 */
[----:B------:R-:W1:Y:S01]  /*47b0*/  MUFU.EX2 R56, R56 ;  /* 0x0000003800387308 */ /* 0x000e620000000800 */
[----:B0-----:R-:W-:-:S07]  /*47c0*/  FADD.FTZ R4, R70, R3 ;  /* 0x0000000346047221 */ /* 0x001fce0000010000 */
[----:B------:R-:W0:Y:S08]  /*47d0*/  MUFU.EX2 R71, R71 ;  /* 0x0000004700477308 */ /* 0x000e300000000800 */
[----:B------:R-:W-:Y:S01]  /*47e0*/  MUFU.EX2 R45, R72 ;  /* 0x00000048002d7308 */ /* 0x000fe20000000800 */
[----:B-1----:R-:W-:-:S07]  /*47f0*/  F2FP.SATFINITE.E4M3.F32.PACK_AB_MERGE_C R5, R56, R49, RZ ;  /* 0x000000313805723e */ /* 0x002fce00048070ff */
[----:B------:R-:W1:Y:S01]  /*4800*/  MUFU.EX2 R52, R52 ;  /* 0x0000003400347308 */ /* 0x000e620000000800 */
[----:B0-----:R-:W-:-:S01]  /*4810*/  FADD.FTZ R3, R71, R4 ;  /* 0x0000000447037221 */ /* 0x001fc20000010000 */
[----:B------:R-:W-:-:S04]  /*4820*/  F2FP.SATFINITE.E4M3.F32.PACK_AB_MERGE_C R70, R71, R70, RZ ;  /* 0x000000464746723e */ /* 0x000fc800048070ff */
[----:B------:R-:W-:Y:S02]  /*4830*/  F2FP.SATFINITE.E4M3.F32.PACK_AB_MERGE_C R143, R62, R59, R70 ;  /* 0x0000003b3e8f723e */ /* 0x000fe40004807046 */
[----:B------:R-:W0:Y:S08]  /*4840*/  MUFU.EX2 R74, R74 ;  /* 0x0000004a004a7308 */ /* 0x000e300000000800 */
[----:B------:R-:W2:Y:S01]  /*4850*/  MUFU.EX2 R75, R75 ;  /* 0x0000004b004b7308 */ /* 0x000ea20000000800 */
[----:B-1----:R-:W-:Y:S01]  /*4860*/  F2FP.SATFINITE.E4M3.F32.PACK_AB_MERGE_C R136, R52, R45, R5 ;  /* 0x0000002d3488723e */ /* 0x002fe20004807005 */
[----:B------:R-:W-:-:S04]  /*4870*/  FADD.FTZ R45, R45, R48 ;  /* 0x000000302d2d7221 */ /* 0x000fc80000010000 */
[----:B------:R-:W-:Y:S02]  /*4880*/  FADD.FTZ R52, R52, R45 ;  /* 0x0000002d34347221 */ /* 0x000fe40000010000 */
[----:B------:R-:W1:Y:S01]  /*4890*/  MUFU.EX2 R78, R78 ;  /* 0x0000004e004e7308 */ /* 0x000e620000000800 */
[----:B0-----:R-:W-:-:S01]  /*48a0*/  FADD.FTZ R4, R74, R3 ;  /* 0x000000034a047221 */ /* 0x001fc20000010000 */
[----:B------:R-:W-:-:S04]  /*48b0*/  FADD.FTZ R49, R49, R52 ;  /* 0x0000003431317221 */ /* 0x000fc80000010000 */
[----:B------:R-:W-:Y:S02]  /*48c0*/  FADD.FTZ R56, R56, R49 ;  /* 0x0000003138387221 */ /* 0x000fe40000010000 */
[----:B------:R-:W-:Y:S01]  /*48d0*/  MUFU.EX2 R57, R57 ;  /* 0x0000003900397308 */ /* 0x000fe20000000800 */
[----:B--2---:R-:W-:-:S07]  /*48e0*/  FADD.FTZ R3, R75, R4 ;  /* 0x000000044b037221 */ /* 0x004fce0000010000 */
[----:B------:R-:W0:Y:S01]  /*48f0*/  MUFU.EX2 R24, R24 ;  /* 0x0000001800187308 */ /* 0x000e220000000800 */
[----:B-1----:R-:W-:-:S07]  /*4900*/  FADD.FTZ R4, R78, R3 ;  /* 0x000000034e047221 */ /* 0x002fce0000010000 */
[----:B------:R-:W1:Y:S08]  /*4910*/  MUFU.EX2 R79, R79 ;  /* 0x0000004f004f7308 */ /* 0x000e700000000800 */
[----:B------:R-:W-:Y:S01]  /*4920*/  MUFU.EX2 R53, R53 ;  /* 0x0000003500357308 */ /* 0x000fe20000000800 */
[----:B0-----:R-:W-:-:S07]  /*4930*/  F2FP.SATFINITE.E4M3.F32.PACK_AB_MERGE_C R3, R24, R57, RZ ;  /* 0x000000391803723e */ /* 0x001fce00048070ff */
[----:B------:R-:W0:Y:S01]  /*4940*/  MUFU.EX2 R60, R60 ;  /* 0x0000003c003c7308 */ /* 0x000e220000000800 */
[C---:B-1----:R-:W-:Y:S01]  /*4950*/  F2FP.SATFINITE.E4M3.F32.PACK_AB_MERGE_C R78, R79.reuse, R78, RZ ;  /* 0x0000004e4f4e723e */ /* 0x042fe200048070ff */
[----:B------:R-:W-:-:S03]  /*4960*/  FADD.FTZ R79, R79, R4 ;  /* 0x000000044f4f7221 */ /* 0x000fc60000010000 */
[----:B------:R-:W-:-:S03]  /*4970*/  F2FP.SATFINITE.E4M3.F32.PACK_AB_MERGE_C R137, R75, R74, R78 ;  /* 0x0000004a4b89723e */ /* 0x000fc6000480704e */
[----:B------:R-:W1:Y:S08]  /*4980*/  MUFU.EX2 R82, R82 ;  /* 0x0000005200527308 */ /* 0x000e700000000800 */
[----:B------:R-:W2:Y:S01]  /*4990*/  MUFU.EX2 R83, R83 ;  /* 0x0000005300537308 */ /* 0x000ea20000000800 */
[----:B0-----:R-:W-:Y:S01]  /*49a0*/  F2FP.SATFINITE.E4M3.F32.PACK_AB_MERGE_C R138, R60, R53, R3 ;  /* 0x000000353c8a723e */ /* 0x001fe20004807003 */
[----:B------:R-:W-:-:S04]  /*49b0*/  FADD.FTZ R53, R53, R56 ;  /* 0x0000003835357221 */ /* 0x000fc80000010000 */
[----:B------:R-:W-:Y:S02]  /*49c0*/  FADD.FTZ R60, R60, R53 ;  /* 0x000000353c3c7221 */ /* 0x000fe40000010000 */
[----:B------:R-:W0:Y:S01]  /*49d0*/  MUFU.EX2 R86, R86 ;  /* 0x0000005600567308 */ /* 0x000e220000000800 */
[----:B-1----:R-:W-:-:S01]  /*49e0*/  FADD.FTZ R4, R82, R79 ;  /* 0x0000004f52047221 */ /* 0x002fc20000010000 */
[----:B------:R-:W-:-:S04]  /*49f0*/  FADD.FTZ R5, R57, R60 ;  /* 0x0000003c39057221 */ /* 0x000fc80000010000 */
[----:B------:R-:W-:Y:S02]  /*4a00*/  FADD.FTZ R5, R24, R5 ;  /* 0x0000000518057221 */ /* 0x000fe40000010000 */
[----:B------:R-:W1:Y:S01]  /*4a10*/  MUFU.EX2 R61, R61 ;  /* 0x0000003d003d7308 */ /* 0x000e620000000800 */
[----:B--2---:R-:W-:-:S04]  /*4a20*/  FADD.FTZ R3, R83, R4 ;  /* 0x0000000453037221 */ /* 0x004fc80000010000 */
[----:B0-----:R-:W-:Y:S01]  /*4a30*/  FADD.FTZ R4, R86, R3 ;  /* 0x0000000356047221 */ /* 0x001fe20000010000 */
[----:B------:R-:W-:Y:S01]  /*4a40*/  VIADD R3, R88, 0xfffffffe ;  /* 0xfffffffe58037836 */ /* 0x000fe20000000000 */
[C---:B-1----:R-:W-:Y:S02]  /*4a50*/  F2FP.SATFINITE.E4M3.F32.PACK_AB_MERGE_C R8, R61.reuse, R86, RZ ;  /* 0x000000563d08723e */ /* 0x042fe400048070ff */
        /* <DEDUP_REMOVED lines=14> */
.L_x_873:
[----:B------:R-:W-:-:S11]  /*4b40*/  UISETP.NE.AND UP1, UPT, UR7, 0x1, UPT ;  /* 0x000000010700788c */ /* 0x000fd6000bf25270 */
[----:B------:R-:W-:Y:S02]  /*4b50*/  @UP1 ULDC.64 UR20, c[0x0][0x9e8] ;  /* 0x00027a0000141ab9 */ /* 0x000fe40000000a00 */
[----:B------:R-:W-:-:S04]  /*4b60*/  UIMAD.WIDE.U32 UR10, UR14, UR20, URZ ;  /* 0x000000140e0a72a5 */ /* 0x000fc8000f8e003f */
[----:B------:R-:W-:-:S12]  /*4b70*/  @UP1 USHF.R.U32.HI UR14, URZ, UR21, UR11 ;  /* 0x000000153f0e1299 */ /* 0x000fd8000801160b */
.L_x_874:
[----:B------:R-:W-:-:S04]  /*4b80*/  UIMAD UR7, UR14, UR7, UR7 ;  /* 0x000000070e0772a4 */ /* 0x000fc8000f8e0207 */
[----:B------:R-:W-:-:S04]  /*4b90*/  UISETP.LT.AND UP1, UPT, UR6, UR7, UPT ;  /* 0x000000070600728c */ /* 0x000fc8000bf21270 */
[----:B------:R-:W-:-:S12]  /*4ba0*/  USEL UR6, UR6, UR7, UP1 ;  /* 0x0000000706067287 */ /* 0x000fd80008800000 */
.L_x_872:
        /* <DEDUP_REMOVED lines=31> */
[----:B------:R-:W-:Y:S01]  /*4da0*/  IADD3 R8, R7, R17, -R19 ;  /* 0x0000001107087210 */ /* 0x000fe20007ffe813 */
[----:B------:R-:W-:Y:S01]  /*4db0*/  IMAD.MOV.U32 R135, RZ, RZ, RZ ;  /* 0x000000ffff877224 */ /* 0x000fe200078e00ff */
[----:B------:R-:W-:Y:S01]  /*4dc0*/  ULDC UR21, c[0x0][0x9e4] ;  /* 0x0002790000157ab9 */ /* 0x000fe20000000800 */
[----:B------:R-:W-:Y:S01]  /*4dd0*/  ULDC UR18, c[0x0][0x9dc] ;  /* 0x0002770000127ab9 */ /* 0x000fe20000000800 */
[----:B------:R-:W-:Y:S01]  /*4de0*/  LOP3.LUT R12, RZ, R8, RZ, 0x33, !PT ;  /* 0x00000008ff0c7212 */ /* 0x000fe200078e33ff */
[----:B------:R-:W-:Y:S01]  /*4df0*/  VIADD R9, R8, 0x8 ;  /* 0x0000000808097836 */ /* 0x000fe20000000000 */
[----:B------:R-:W-:-:S04]  /*4e00*/  ULDC UR22, c[0x0][0x9e0] ;  /* 0x0002780000167ab9 */ /* 0x000fc80000000800 */
[----:B------:R-:W-:-:S07]  /*4e10*/  LOP3.LUT R13, RZ, R9, RZ, 0x33, !PT ;  /* 0x00000009ff0d7212 */ /* 0x000fce00078e33ff */
.L_x_893:
[----:B------:R-:W-:-:S04]  /*4e20*/  UIADD3 UR19, UR37, 0x1, URZ ;  /* 0x0000000125137890 */ /* 0x000fc8000fffe03f */
[----:B------:R-:W-:-:S04]  /*4e30*/  UISETP.NE.AND UP1, UPT, UR19, 0x2, UPT ;  /* 0x000000021300788c */ /* 0x000fc8000bf25270 */
[----:B------:R-:W-:Y:S02]  /*4e40*/  USEL UR20, URZ, 0x1, UP1 ;  /* 0x000000013f147887 */ /* 0x000fe40008800000 */
[----:B------:R-:W-:Y:S02]  /*4e50*/  USEL UR19, UR19, URZ, UP1 ;  /* 0x0000003f13137287 */ /* 0x000fe40008800000 */
[----:B------:R-:W-:Y:S01]  /*4e60*/  ULOP3.LUT UR20, UR36, UR20, URZ, 0x3c, !UPT ;  /* 0x0000001424147292 */ /* 0x000fe2000f8e3c3f */
[----:B------:R-:W-:Y:S11]  /*4e70*/  @!P0 BRA `(.L_x_876) ;  /* 0x0000000000048947 */ /* 0x000ff60003800000 */
[----:B------:R-:W-:Y:S01]  /*4e80*/  BPT.TRAP 0x1 ;  /* 0x000000040000795c */ /* 0x000fe20000300000 */
.L_x_876:
[----:B------:R-:W-:Y:S01]  /*4e90*/  ULEA UR23, UR19, UR45, 0x3 ;  /* 0x0000002d13177291 */ /* 0x000fe2000f8e183f */
[----:B------:R-:W-:-:S05]  /*4ea0*/  IMAD.U32 R10, RZ, RZ, UR20 ;  /* 0x00000014ff0a7e24 */ /* 0x000fca000f8e00ff */
[----:B------:R-:W-:-:S04]  /*4eb0*/  SHF.L.U32 R10, R10, 0x1f, RZ ;  /* 0x0000001f0a0a7819 */ /* 0x000fc800000006ff */
[----:B------:R0:W1:Y:S01]  /*4ec0*/  SYNCS.PHASECHK.TRANS64.TRYWAIT P2, [UR23+0x19c30], R10 ;  /* 0x019c300aff0075a7 */ /* 0x0000620008040157 */
[----:B------:R-:W-:Y:S05]  /*4ed0*/  @!P0 BRA `(.L_x_877) ;  /* 0x0000000000048947 */ /* 0x000fea0003800000 */
[----:B------:R-:W-:Y:S01]  /*4ee0*/  BPT.TRAP 0x1 ;  /* 0x000000040000795c */ /* 0x000fe20000300000 */
.L_x_877:
[----:B-1----:R-:W-:Y:S05]  /*4ef0*/  @P2 BRA `(.L_x_878) ;  /* 0x0000000000082947 */ /* 0x002fea0003800000 */
[----:B------:R-:W1:Y:S02]  /*4f00*/  SYNCS.PHASECHK.TRANS64.TRYWAIT P2, [UR23+0x19c30], R10 ;  /* 0x019c300aff0075a7 */ /* 0x000e640008040157 */
[----:B-1----:R-:W-:Y:S05]  /*4f10*/  @!P2 BRA `(.L_x_879) ;  /* 0x000000e800f0a947 */ /* 0x002fea0003800000 */
.L_x_878:
        /* <DEDUP_REMOVED lines=17> */
.L_x_880:
[----:B------:R-:W-:Y:S01]  /*5030*/  ULEA UR11, UR37, UR45, 0x3 ;  /* 0x0000002d250b7291 */ /* 0x000fe2000f8e183f */
[----:B01----:R-:W-:-:S05]  /*5040*/  IMAD.U32 R10, RZ, RZ, UR36 ;  /* 0x00000024ff0a7e24 */ /* 0x003fca000f8e00ff */
[----:B------:R-:W-:-:S04]  /*5050*/  SHF.L.U32 R10, R10, 0x1f, RZ ;  /* 0x0000001f0a0a7819 */ /* 0x000fc800000006ff */
[----:B------:R0:W1:Y:S01]  /*5060*/  SYNCS.PHASECHK.TRANS64.TRYWAIT P2, [UR11+0x19c50], R10 ;  /* 0x019c500aff0075a7 */ /* 0x000062000804014b */
[----:B------:R-:W-:Y:S05]  /*5070*/  @!P0 BRA `(.L_x_881) ;  /* 0x0000000000048947 */ /* 0x000fea0003800000 */
[----:B------:R-:W-:Y:S01]  /*5080*/  BPT.TRAP 0x1 ;  /* 0x000000040000795c */ /* 0x000fe20000300000 */
.L_x_881:
[----:B-1----:R-:W-:Y:S05]  /*5090*/  @P2 BRA `(.L_x_882) ;  /* 0x0000000000082947 */ /* 0x002fea0003800000 */
[----:B------:R-:W1:Y:S02]  /*50a0*/  SYNCS.PHASECHK.TRANS64.TRYWAIT P2, [UR11+0x19c50], R10 ;  /* 0x019c500aff0075a7 */ /* 0x000e64000804014b */
[----:B-1----:R-:W-:Y:S05]  /*50b0*/  @!P2 BRA `(.L_x_883) ;  /* 0x000000e800a0a947 */ /* 0x002fea0003800000 */
.L_x_882:
[----:B------:R-:W-:Y:S01]  /*50c0*/  UIADD3 UR6, UR45, 0x3000, URZ ;  /* 0x000030002d067890 */ /* 0x000fe2000fffe03f */
[----:B------:R-:W-:Y:S01]  /*50d0*/  WARPGROUP.ARRIVE ;  /* 0x00000000000079c5 */ /* 0x000fe20000000000 */
[----:B------:R-:W-:Y:S01]  /*50e0*/  UMOV UR7, 0x40000040 ;  /* 0x4000004000077882 */ /* 0x000fe20000000000 */
[----:B------:R-:W-:Y:S01]  /*50f0*/  IMAD.SHL.U32 R14, R3, 0x80, RZ ;  /* 0x00000080030e7824 */ /* 0x000fe200078e00ff */
[----:B------:R-:W-:Y:S01]  /*5100*/  USHF.R.U32.HI UR6, URZ, 0x4, UR6 ;  /* 0x000000043f067899 */ /* 0x000fe20008011606 */
[----:B01----:R-:W-:Y:S01]  /*5110*/  IMAD.U32 R10, RZ, RZ, UR23 ;  /* 0x00000017ff0a7e24 */ /* 0x003fe2000f8e00ff */
[----:B------:R-:W-:Y:S02]  /*5120*/  PLOP3.LUT P2, PT, PT, PT, UP0, 0x40, 0x0 ;  /* 0x000000000000781c */ /* 0x000fe40003f4e808 */
[----:B------:R-:W-:Y:S01]  /*5130*/  ULOP3.LUT UR6, UR6, 0x3fff, URZ, 0xc0, !UPT ;  /* 0x00003fff06067892 */ /* 0x000fe2000f8ec03f */
[----:B------:R-:W-:Y:S01]  /*5140*/  IADD3 R20, R17, 0x1, -R14 ;  /* 0x0000000111147810 */ /* 0x000fe20007ffe80e */
[----:B------:R-:W-:-:S02]  /*5150*/  @!P1 VIADD R10, R10, 0x19c40 ;  /* 0x00019c400a0a9836 */ /* 0x000fc40000000000 */
[----:B------:R-:W-:Y:S02]  /*5160*/  ULOP3.LUT UR6, UR6, 0x10000, URZ, 0xfc, !UPT ;  /* 0x0001000006067892 */ /* 0x000fe4000f8efc3f */
[----:B------:R-:W-:Y:S01]  /*5170*/  IMAD.IADD R11, R20, 0x1, -R19 ;  /* 0x00000001140b7824 */ /* 0x000fe200078e0a13 */
[----:B------:R-:W-:Y:S01]  /*5180*/  @!P1 PRMT R10, RZ, 0x654, R10 ;  /* 0x00000654ff0a9816 */ /* 0x000fe2000000000a */
[----:B------:R-:W-:Y:S02]  /*5190*/  UIMAD UR10, UR37, 0x300, UR6 ;  /* 0x00000300250a78a4 */ /* 0x000fe4000f8e0206 */
[----:B------:R-:W-:-:S05]  /*51a0*/  IMAD R11, R16, -0x2, R11 ;  /* 0xfffffffe100b7824 */ /* 0x000fca00078e020b */
[----:B------:R-:W-:Y:S02]  /*51b0*/  UMOV UR6, UR10 ;  /* 0x0000000a00067c82 */ /* 0x000fe40008000000 */
        /* <DEDUP_REMOVED lines=20> */
[----:B------:R-:W-:Y:S01]  /*5300*/  VIADD R136, R11, UR22 ;  /* 0x000000160b887c36 */ /* 0x000fe20008000000 */
[----:B------:R0:W-:Y:S03]  /*5310*/  @!P1 SYNCS.ARRIVE.TRANS64.RED.A1T0 RZ, [R10+URZ], RZ ;  /* 0x000000ff0aff99a7 */ /* 0x0001e6000810043f */
[----:B------:R-:W-:Y:S01]  /*5320*/  IMAD.IADD R20, R7, 0x1, R136 ;  /* 0x0000000107147824 */ /* 0x000fe200078e0288 */
[----:B------:R-:W-:Y:S06]  /*5330*/  @P2 BRA `(.L_x_884) ;  /* 0x0000000000582947 */ /* 0x000fec0003800000 */
[----:B------:R-:W-:Y:S01]  /*5340*/  ISETP.GT.AND P2, PT, R8, -0x1, PT ;  /* 0xffffffff0800780c */ /* 0x000fe20003f44270 */
[----:B------:R-:W-:-:S12]  /*5350*/  BSSY B0, `(.L_x_885) ;  /* 0x0000010000007945 */ /* 0x000fd80003800000 */
[----:B------:R-:W-:Y:S05]  /*5360*/  @P2 BRA `(.L_x_886) ;  /* 0x0000000000202947 */ /* 0x000fea0003800000 */
[----:B------:R-:W-:-:S05]  /*5370*/  IMAD.U32 R139, RZ, RZ, UR21 ;  /* 0x00000015ff8b7e24 */ /* 0x000fca000f8e00ff */
[----:B------:R-:W-:-:S13]  /*5380*/  ISETP.NE.AND P2, PT, R139, 0x1, PT ;  /* 0x000000018b00780c */ /* 0x000fda0003f45270 */
[----:B0-----:R-:W0:Y:S02]  /*5390*/  @P2 LDC.64 R10, c[0x0][0x9e8] ;  /* 0x00027a00ff0a2b82 */ /* 0x001e240000000a00 */
[----:B0-----:R-:W-:-:S04]  /*53a0*/  @P2 IMAD.HI.U32 R138, R12, R10, RZ ;  /* 0x0000000a0c8a2227 */ /* 0x001fc800078e00ff */
[----:B------:R-:W-:Y:S01]  /*53b0*/  IMAD.MOV.U32 R10, RZ, RZ, R12 ;  /* 0x000000ffff0a7224 */ /* 0x000fe200078e000c */
[----:B------:R-:W-:-:S04]  /*53c0*/  @P2 SHF.R.U32.HI R10, RZ, R11, R138 ;  /* 0x0000000bff0a2219 */ /* 0x000fc8000001168a */
[----:B------:R-:W-:Y:S01]  /*53d0*/  LOP3.LUT R137, RZ, R10, RZ, 0x33, !PT ;  /* 0x0000000aff897212 */ /* 0x000fe200078e33ff */
[----:B------:R-:W-:Y:S06]  /*53e0*/  BRA `(.L_x_887) ;  /* 0x0000000000187947 */ /* 0x000fec0003800000 */
.L_x_886:
[----:B------:R-:W-:Y:S02]  /*53f0*/  IMAD.U32 R139, RZ, RZ, UR21 ;  /* 0x00000015ff8b7e24 */ /* 0x000fe4000f8e00ff */
[----:B------:R-:W-:-:S03]  /*5400*/  IMAD.MOV.U32 R137, RZ, RZ, R8 ;  /* 0x000000ffff897224 */ /* 0x000fc600078e0008 */
[----:B------:R-:W-:-:S13]  /*5410*/  ISETP.NE.AND P2, PT, R139, 0x1, PT ;  /* 0x000000018b00780c */ /* 0x000fda0003f45270 */
[----:B0-----:R-:W0:Y:S02]  /*5420*/  @P2 LDC.64 R10, c[0x0][0x9e8] ;  /* 0x00027a00ff0a2b82 */ /* 0x001e240000000a00 */
[----:B0-----:R-:W-:-:S05]  /*5430*/  @P2 IMAD.HI.U32 R10, R8, R10, RZ ;  /* 0x0000000a080a2227 */ /* 0x001fca00078e00ff */
[----:B------:R-:W-:-:S07]  /*5440*/  @P2 SHF.R.U32.HI R137, RZ, R11, R10 ;  /* 0x0000000bff892219 */ /* 0x000fce000001160a */
.L_x_887:
[----:B------:R-:W-:Y:S05]  /*5450*/  BSYNC B0 ;  /* 0x0000000000007941 */ /* 0x000fea0003800000 */
.L_x_885:
[----:B------:R-:W-:-:S04]  /*5460*/  IMAD R11, R137, R139, -R14 ;  /* 0x0000008b890b7224 */ /* 0x000fc800078e0a0e */
[----:B------:R-:W-:-:S05]  /*5470*/  IMAD R11, R16, -0x2, R11 ;  /* 0xfffffffe100b7824 */ /* 0x000fca00078e020b */
[----:B------:R-:W-:Y:S02]  /*5480*/  VIADDMNMX R20, R11, R139, R20, PT ;  /* 0x0000008b0b147246 */ /* 0x000fe40003800114 */
[----:B------:R-:W-:-:S07]  /*5490*/  VIMNMX R15, R15, R11, !PT ;  /* 0x0000000b0f0f7248 */ /* 0x000fce0007fe0100 */
.L_x_884:
[----:B------:R-:W-:Y:S01]  /*54a0*/  ISETP.GT.AND P2, PT, R3, -0x1, PT ;  /* 0xffffffff0300780c */ /* 0x000fe20003f44270 */
[----:B------:R-:W-:-:S03]  /*54b0*/  IMAD.IADD R136, R6, 0x1, R136 ;  /* 0x0000000106887824 */ /* 0x000fc600078e0288 */
[C---:B------:R-:W-:Y:S02]  /*54c0*/  ISETP.GT.AND P5, PT, R15.reuse, RZ, P2 ;  /* 0x000000ff0f00720c */ /* 0x040fe400017a4270 */
[C---:B------:R-:W-:Y:S02]  /*54d0*/  ISETP.GT.AND P4, PT, R15.reuse, 0x1, P2 ;  /* 0x000000010f00780c */ /* 0x040fe40001784270 */
[----:B------:R-:W-:Y:S02]  /*54e0*/  ISETP.LT.OR P5, PT, R20, 0x1, P5 ;  /* 0x000000011400780c */ /* 0x000fe40002fa1670 */
[C---:B------:R-:W-:Y:S02]  /*54f0*/  ISETP.GT.AND P6, PT, R15.reuse, 0x8, P2 ;  /* 0x000000080f00780c */ /* 0x040fe400017c4270 */
[----:B------:R-:W-:Y:S02]  /*5500*/  FSEL R11, R24, -INF , !P5 ;  /* 0xff800000180b7808 */ /* 0x000fe40006800000 */
[----:B------:R-:W-:-:S02]  /*5510*/  ISETP.GT.AND P5, PT, R15, 0x10, P2 ;  /* 0x000000100f00780c */ /* 0x000fc400017a4270 */
[C---:B------:R-:W-:Y:S02]  /*5520*/  ISETP.GT.AND P3, PT, R15.reuse, 0x9, P2 ;  /* 0x000000090f00780c */ /* 0x040fe40001764270 */
[C---:B------:R-:W-:Y:S02]  /*5530*/  ISETP.LT.OR P5, PT, R20.reuse, 0x11, P5 ;  /* 0x000000111400780c */ /* 0x040fe40002fa1670 */
[----:B------:R-:W-:Y:S02]  /*5540*/  ISETP.LT.OR P4, PT, R20, 0x2, P4 ;  /* 0x000000021400780c */ /* 0x000fe40002781670 */
[----:B------:R-:W-:Y:S02]  /*5550*/  FSEL R32, R32, -INF , !P5 ;  /* 0xff80000020207808 */ /* 0x000fe40006800000 */
        /* <DEDUP_REMOVED lines=9> */
[C---:B------:R-:W-:Y:S02]  /*55f0*/  ISETP.GT.AND P3, PT, R15.reuse, 0x19, P2 ;  /* 0x000000190f00780c */ /* 0x040fe40001764270 */
[----:B------:R-:W-:Y:S02]  /*5600*/  FSEL R40, R40, -INF , !P5 ;  /* 0xff80000028287808 */ /* 0x000fe40006800000 */
[----:B------:R-:W-:Y:S02]  /*5610*/  ISETP.GT.AND P5, PT, R15, 0x30, P2 ;  /* 0x000000300f00780c */ /* 0x000fe400017a4270 */
[C---:B------:R-:W-:Y:S02]  /*5620*/  ISETP.LT.OR P4, PT, R20.reuse, 0x12, P4 ;  /* 0x000000121400780c */ /* 0x040fe40002781670 */
        /* <DEDUP_REMOVED lines=57> */
[----:B------:R-:W-:Y:S02]  /*59c0*/  FSEL R80, R80, -INF , !P5 ;  /* 0xff80000050507808 */ /* 0x000fe40006800000 */
[----:B------:R-:W-:Y:S02]  /*59d0*/  PLOP3.LUT P5, PT, PT, PT, UP0, 0x40, 0x0 ;  /* 0x000000000000781c */ /* 0x000fe40003fae808 */
[C---:B------:R-:W-:Y:S02]  /*59e0*/  ISETP.LT.OR P4, PT, R20.reuse, 0x62, P4 ;  /* 0x000000621400780c */ /* 0x040fe40002781670 */
[----:B------:R-:W-:-:S02]  /*59f0*/  ISETP.LT.OR P6, PT, R20, 0x69, P6 ;  /* 0x000000691400780c */ /* 0x000fc400037c1670 */
[----:B------:R-:W-:Y:S02]  /*5a00*/  ISETP.LT.OR P3, PT, R20, 0x6a, P3 ;  /* 0x0000006a1400780c */ /* 0x000fe40001f61670 */
[----:B------:R-:W-:Y:S02]  /*5a10*/  FSEL R73, R73, -INF , !P4 ;  /* 0xff80000049497808 */ /* 0x000fe40006000000 */
[----:B------:R-:W-:Y:S02]  /*5a20*/  FSEL R76, R76, -INF , !P6 ;  /* 0xff8000004c4c7808 */ /* 0x000fe40007000000 */
[----:B------:R-:W-:Y:S02]  /*5a30*/  FSEL R77, R77, -INF , !P3 ;  /* 0xff8000004d4d7808 */ /* 0x000fe40005800000 */
[C---:B------:R-:W-:Y:S02]  /*5a40*/  ISETP.GT.AND P4, PT, R15.reuse, 0x71, P2 ;  /* 0x000000710f00780c */ /* 0x040fe40001784270 */
[----:B------:R-:W-:-:S02]  /*5a50*/  ISETP.GT.AND P6, PT, R15, 0x78, P2 ;  /* 0x000000780f00780c */ /* 0x000fc400017c4270 */
[----:B------:R-:W-:Y:S01]  /*5a60*/  ISETP.GT.AND P3, PT, R15, 0x79, P2 ;  /* 0x000000790f00780c */ /* 0x000fe20001764270 */
[----:B------:R-:W-:Y:S01]  /*5a70*/  IMAD.IADD R15, R6, 0x1, R21 ;  /* 0x00000001060f7824 */ /* 0x000fe200078e0215 */
[C---:B------:R-:W-:Y:S02]  /*5a80*/  ISETP.LT.OR P4, PT, R20.reuse, 0x72, P4 ;  /* 0x000000721400780c */ /* 0x040fe40002781670 */
[C---:B------:R-:W-:Y:S02]  /*5a90*/  ISETP.LT.OR P6, PT, R20.reuse, 0x79, P6 ;  /* 0x000000791400780c */ /* 0x040fe400037c1670 */
[----:B------:R-:W-:Y:S02]  /*5aa0*/  ISETP.LT.OR P3, PT, R20, 0x7a, P3 ;  /* 0x0000007a1400780c */ /* 0x000fe40001f61670 */
[----:B------:R-:W-:Y:S02]  /*5ab0*/  FSEL R81, R81, -INF , !P4 ;  /* 0xff80000051517808 */ /* 0x000fe40006000000 */
[----:B------:R-:W-:-:S02]  /*5ac0*/  FSEL R84, R84, -INF , !P6 ;  /* 0xff80000054547808 */ /* 0x000fc40007000000 */
[----:B------:R-:W-:Y:S01]  /*5ad0*/  FSEL R85, R85, -INF , !P3 ;  /* 0xff80000055557808 */ /* 0x000fe20005800000 */
[----:B------:R-:W-:Y:S06]  /*5ae0*/  @P5 BRA `(.L_x_888) ;  /* 0x0000000000585947 */ /* 0x000fec0003800000 */
[----:B------:R-:W-:Y:S01]  /*5af0*/  ISETP.GT.AND P3, PT, R9, -0x1, PT ;  /* 0xffffffff0900780c */ /* 0x000fe20003f64270 */
[----:B------:R-:W-:-:S12]  /*5b00*/  BSSY B0, `(.L_x_889) ;  /* 0x0000010000007945 */ /* 0x000fd80003800000 */
[----:B------:R-:W-:Y:S05]  /*5b10*/  @P3 BRA `(.L_x_890) ;  /* 0x0000000000203947 */ /* 0x000fea0003800000 */
[----:B------:R-:W-:Y:S02]  /*5b20*/  IMAD.U32 R24, RZ, RZ, UR21 ;  /* 0x00000015ff187e24 */ /* 0x000fe4000f8e00ff */
[----:B0-----:R-:W-:-:S03]  /*5b30*/  IMAD.MOV.U32 R10, RZ, RZ, R13 ;  /* 0x000000ffff0a7224 */ /* 0x001fc600078e000d */
[----:B------:R-:W-:-:S13]  /*5b40*/  ISETP.NE.AND P3, PT, R24, 0x1, PT ;  /* 0x000000011800780c */ /* 0x000fda0003f65270 */
[----:B------:R-:W0:Y:S02]  /*5b50*/  @P3 LDC.64 R20, c[0x0][0x9e8] ;  /* 0x00027a00ff143b82 */ /* 0x000e240000000a00 */
[----:B0-----:R-:W-:-:S05]  /*5b60*/  @P3 IMAD.HI.U32 R20, R13, R20, RZ ;  /* 0x000000140d143227 */ /* 0x001fca00078e00ff */
[----:B------:R-:W-:-:S04]  /*5b70*/  @P3 SHF.R.U32.HI R10, RZ, R21, R20 ;  /* 0x00000015ff0a3219 */ /* 0x000fc80000011614 */
[----:B------:R-:W-:Y:S01]  /*5b80*/  LOP3.LUT R137, RZ, R10, RZ, 0x33, !PT ;  /* 0x0000000aff897212 */ /* 0x000fe200078e33ff */
[----:B------:R-:W-:Y:S06]  /*5b90*/  BRA `(.L_x_891) ;  /* 0x0000000000187947 */ /* 0x000fec0003800000 */
.L_x_890:
[----:B------:R-:W-:Y:S02]  /*5ba0*/  IMAD.U32 R24, RZ, RZ, UR21 ;  /* 0x00000015ff187e24 */ /* 0x000fe4000f8e00ff */
[----:B------:R-:W-:-:S03]  /*5bb0*/  IMAD.MOV.U32 R137, RZ, RZ, R9 ;  /* 0x000000ffff897224 */ /* 0x000fc600078e0009 */
[----:B------:R-:W-:-:S13]  /*5bc0*/  ISETP.NE.AND P3, PT, R24, 0x1, PT ;  /* 0x000000011800780c */ /* 0x000fda0003f65270 */
[----:B------:R-:W1:Y:S02]  /*5bd0*/  @P3 LDC.64 R20, c[0x0][0x9e8] ;  /* 0x00027a00ff143b82 */ /* 0x000e640000000a00 */
[----:B-1----:R-:W-:-:S05]  /*5be0*/  @P3 IMAD.HI.U32 R20, R9, R20, RZ ;  /* 0x0000001409143227 */ /* 0x002fca00078e00ff */
[----:B------:R-:W-:-:S07]  /*5bf0*/  @P3 SHF.R.U32.HI R137, RZ, R21, R20 ;  /* 0x00000015ff893219 */ /* 0x000fce0000011614 */
.L_x_891:
[----:B------:R-:W-:Y:S05]  /*5c00*/  BSYNC B0 ;  /* 0x0000000000007941 */ /* 0x000fea0003800000 */
.L_x_889:
[----:B------:R-:W-:-:S04]  /*5c10*/  IMAD R21, R137, R24, -R14 ;  /* 0x0000001889157224 */ /* 0x000fc800078e0a0e */
[----:B------:R-:W-:-:S05]  /*5c20*/  IMAD R21, R16, -0x2, R21 ;  /* 0xfffffffe10157824 */ /* 0x000fca00078e0215 */
[----:B------:R-:W-:Y:S02]  /*5c30*/  VIADDMNMX R136, R21, R24, R136, PT ;  /* 0x0000001815887246 */ /* 0x000fe40003800188 */
[----:B------:R-:W-:-:S07]  /*5c40*/  VIMNMX R15, R15, R21, !PT ;  /* 0x000000150f0f7248 */ /* 0x000fce0007fe0100 */
.L_x_888:
[----:B0-----:R-:W-:Y:S01]  /*5c50*/  FMNMX.FTZ R10, R11, R2, !PT ;  /* 0x000000020b0a7209 */ /* 0x001fe20007810000 */
        /* <DEDUP_REMOVED lines=19> */
[C---:B------:R-:W-:Y:S02]  /*5d90*/  ISETP.GT.AND P5, PT, R15.reuse, RZ, P2 ;  /* 0x000000ff0f00720c */ /* 0x040fe400017a4270 */
        /* <DEDUP_REMOVED lines=43> */
[C---:B------:R-:W-:Y:S02]  /*6050*/  ISETP.GT.AND P3, PT, R15.reuse, 0x29, P2 ;  /* 0x000000290f00780c */ /* 0x040fe40001764270 */
[----:B------:R-:W-:Y:S01]  /*6060*/  FSEL R46, R46, -INF , !P4 ;  /* 0xff8000002e2e7808 */ /* 0x000fe20006000000 */
[----:B------:R-:W0:Y:S01]  /*6070*/  SHFL.BFLY PT, R21, R14, 0x2, 0x1f ;  /* 0x0c401f000e157f89 */ /* 0x000e2200000e0000 */
[----:B------:R-:W-:-:S04]  /*6080*/  ISETP.GT.AND P4, PT, R15, 0x30, P2 ;  /* 0x000000300f00780c */ /* 0x000fc80001784270 */
[----:B------:R-:W-:-:S04]  /*6090*/  ISETP.LT.OR P4, PT, R136, 0x31, P4 ;  /* 0x000000318800780c */ /* 0x000fc80002781670 */
[----:B------:R-:W-:Y:S02]  /*60a0*/  FSEL R50, R50, -INF , !P4 ;  /* 0xff80000032327808 */ /* 0x000fe40006000000 */
[----:B------:R-:W-:-:S04]  /*60b0*/  ISETP.GT.AND P4, PT, R15, 0x39, P2 ;  /* 0x000000390f00780c */ /* 0x000fc80001784270 */
[----:B------:R-:W-:-:S04]  /*60c0*/  ISETP.LT.OR P4, PT, R136, 0x3a, P4 ;  /* 0x0000003a8800780c */ /* 0x000fc80002781670 */
[----:B------:R-:W-:Y:S02]  /*60d0*/  FSEL R55, R55, -INF , !P4 ;  /* 0xff80000037377808 */ /* 0x000fe40006000000 */
[----:B------:R-:W-:Y:S02]  /*60e0*/  ISETP.GT.AND P4, PT, R15, 0x48, P2 ;  /* 0x000000480f00780c */ /* 0x000fe40001784270 */
[----:B0-----:R-:W-:Y:S02]  /*60f0*/  FMNMX.FTZ R21, R14, R21, !PT ;  /* 0x000000150e157209 */ /* 0x001fe40007810000 */
[----:B------:R-:W-:-:S03]  /*6100*/  ISETP.LT.OR P4, PT, R136, 0x49, P4 ;  /* 0x000000498800780c */ /* 0x000fc60002781670 */
[----:B------:R-:W0:Y:S01]  /*6110*/  SHFL.BFLY PT, R10, R21, 0x1, 0x1f ;  /* 0x0c201f00150a7f89 */ /* 0x000e2200000e0000 */
        /* <DEDUP_REMOVED lines=9> */
[----:B------:R-:W-:Y:S02]  /*61b0*/  ISETP.LT.OR P4, PT, R136, 0x6a, P4 ;  /* 0x0000006a8800780c */ /* 0x000fe40002781670 */
[C---:B------:R-:W-:Y:S01]  /*61c0*/  FSETP.NEU.FTZ.AND P6, PT, R10.reuse, -INF , PT ;  /* 0xff8000000a00780b */ /* 0x040fe20003fdd000 */
[----:B------:R-:W-:-:S01]  /*61d0*/  FFMA.FTZ R20, R10, R137, -8 ;  /* 0xc10000000a147423 */ /* 0x000fc20000010089 */
[----:B------:R-:W-:-:S02]  /*61e0*/  FSEL R79, R79, -INF , !P4 ;  /* 0xff8000004f4f7808 */ /* 0x000fc40006000000 */
[----:B------:R-:W-:Y:S02]  /*61f0*/  ISETP.GT.AND P4, PT, R15, 0x78, P2 ;  /* 0x000000780f00780c */ /* 0x000fe40001784270 */
[----:B------:R-:W-:Y:S02]  /*6200*/  FSEL R14, R20, RZ, P6 ;  /* 0x000000ff140e7208 */ /* 0x000fe40003000000 */
[----:B------:R-:W-:-:S03]  /*6210*/  ISETP.LT.OR P4, PT, R136, 0x79, P4 ;  /* 0x000000798800780c */ /* 0x000fc60002781670 */
[--C-:B------:R-:W-:Y:S01]  /*6220*/  FFMA.FTZ R24, R29, UR40, -R14.reuse ;  /* 0x000000281d187c23 */ /* 0x100fe2000801080e */
[----:B------:R-:W-:Y:S01]  /*6230*/  FSEL R29, R26, -INF , !P5 ;  /* 0xff8000001a1d7808 */ /* 0x000fe20006800000 */
        /* <DEDUP_REMOVED lines=9> */
[----:B------:R-:W-:Y:S01]  /*62d0*/  ISETP.LT.OR P5, PT, R136, 0x2a, P3 ;  /* 0x0000002a8800780c */ /* 0x000fe20001fa1670 */
        /* <DEDUP_REMOVED lines=15> */
[----:B------:R-:W-:Y:S01]  /*63d0*/  MUFU.EX2 R26, R137 ;  /* 0x00000089001a7308 */ /* 0x000fe20000000800 */
[----:B------:R-:W-:Y:S01]  /*63e0*/  ISETP.LT.OR P3, PT, R136, 0x32, P3 ;  /* 0x000000328800780c */ /* 0x000fe20001f61670 */
[--C-:B------:R-:W-:Y:S01]  /*63f0*/  FFMA.FTZ R138, R64, UR40, -R14.reuse ;  /* 0x00000028408a7c23 */ /* 0x100fe2000801080e */
[----:B------:R-:W-:Y:S01]  /*6400*/  FMNMX.FTZ R32, R38, R37, !PT ;  /* 0x0000002526207209 */ /* 0x000fe20007810000 */
[--C-:B------:R-:W-:Y:S01]  /*6410*/  FFMA.FTZ R64, R72, UR40, -R14.reuse ;  /* 0x0000002848407c23 */ /* 0x100fe2000801080e */
[----:B------:R-:W-:Y:S01]  /*6420*/  FSEL R51, R51, -INF , !P3 ;  /* 0xff80000033337808 */ /* 0x000fe20005800000 */
[----:B------:R-:W-:Y:S01]  /*6430*/  FFMA.FTZ R72, R80, UR40, -R14 ;  /* 0x0000002850487c23 */ /* 0x000fe2000801080e */
[----:B------:R-:W-:Y:S01]  /*6440*/  FMNMX.FTZ R37, R39, R32, !PT ;  /* 0x0000002027257209 */ /* 0x000fe20007810000 */
[----:B------:R-:W-:Y:S01]  /*6450*/  MUFU.EX2 R20, R20 ;  /* 0x0000001400147308 */ /* 0x000fe20000000800 */
[----:B------:R-:W-:-:S02]  /*6460*/  ISETP.LT.OR P5, PT, R136, 0x39, P5 ;  /* 0x000000398800780c */ /* 0x000fc40002fa1670 */
[----:B0-----:R-:W-:Y:S01]  /*6470*/  FMNMX.FTZ R36, R42, R37, !PT ;  /* 0x000000252a247209 */ /* 0x001fe20007810000 */
[----:B------:R-:W-:-:S01]  /*6480*/  FFMA.FTZ R37, R41, UR40, -R14 ;  /* 0x0000002829257c23 */ /* 0x000fc2000801080e */
[----:B------:R-:W-:Y:S02]  /*6490*/  ISETP.GT.AND P3, PT, R15, 0x40, P2 ;  /* 0x000000400f00780c */ /* 0x000fe40001764270 */
[----:B------:R-:W-:Y:S01]  /*64a0*/  FMNMX.FTZ R41, R43, R36, !PT ;  /* 0x000000242b297209 */ /* 0x000fe20007810000 */
[----:B------:R0:W-:Y:S01]  /*64b0*/  MUFU.EX2 R32, R40 ;  /* 0x0000002800207308 */ /* 0x0001e20000000800 */
[----:B------:R-:W-:Y:S02]  /*64c0*/  FSEL R54, R54, -INF , !P5 ;  /* 0xff80000036367808 */ /* 0x000fe40006800000 */
[----:B------:R-:W-:Y:S02]  /*64d0*/  FMNMX.FTZ R36, R46, R41, !PT ;  /* 0x000000292e247209 */ /* 0x000fe40007810000 */
[----:B------:R-:W-:-:S02]  /*64e0*/  ISETP.GT.AND P5, PT, R15, 0x41, P2 ;  /* 0x000000410f00780c */ /* 0x000fc400017a4270 */
[----:B------:R-:W-:Y:S01]  /*64f0*/  FMNMX.FTZ R41, R47, R36, !PT ;  /* 0x000000242f297209 */ /* 0x000fe20007810000 */
[----:B------:R-:W-:Y:S01]  /*6500*/  MUFU.EX2 R11, R11 ;  /* 0x0000000b000b7308 */ /* 0x000fe20000000800 */
[----:B------:R-:W-:Y:S02]  /*6510*/  ISETP.LT.OR P3, PT, R136, 0x41, P3 ;  /* 0x000000418800780c */ /* 0x000fe40001f61670 */
[----:B0-----:R-:W-:Y:S01]  /*6520*/  FMNMX.FTZ R40, R50, R41, !PT ;  /* 0x0000002932287209 */ /* 0x001fe20007810000 */
[----:B------:R-:W-:-:S01]  /*6530*/  FFMA.FTZ R41, R45, UR40, -R14 ;  /* 0x000000282d297c23 */ /* 0x000fc2000801080e */
[----:B------:R-:W-:Y:S02]  /*6540*/  ISETP.LT.OR P5, PT, R136, 0x42, P5 ;  /* 0x000000428800780c */ /* 0x000fe40002fa1670 */
[----:B------:R-:W-:Y:S01]  /*6550*/  FMNMX.FTZ R45, R51, R40, !PT ;  /* 0x00000028332d7209 */ /* 0x000fe20007810000 */
[----:B------:R0:W-:Y:S01]  /*6560*/  MUFU.EX2 R36, R44 ;  /* 0x0000002c00247308 */ /* 0x0001e20000000800 */
[----:B------:R-:W-:-:S02]  /*6570*/  FSEL R58, R58, -INF , !P3 ;  /* 0xff8000003a3a7808 */ /* 0x000fc40005800000 */
[----:B------:R-:W-:Y:S02]  /*6580*/  FMNMX.FTZ R40, R54, R45, !PT ;  /* 0x0000002d36287209 */ /* 0x000fe40007810000 */
[----:B------:R-:W-:Y:S02]  /*6590*/  ISETP.GT.AND P3, PT, R15, 0x49, P2 ;  /* 0x000000490f00780c */ /* 0x000fe40001764270 */
[----:B------:R-:W-:Y:S01]  /*65a0*/  FMNMX.FTZ R45, R55, R40, !PT ;  /* 0x00000028372d7209 */ /* 0x000fe20007810000 */
[----:B------:R-:W-:Y:S01]  /*65b0*/  MUFU.EX2 R21, R21 ;  /* 0x0000001500157308 */ /* 0x000fe20000000800 */
[----:B------:R-:W-:Y:S02]  /*65c0*/  FSEL R59, R59, -INF , !P5 ;  /* 0xff8000003b3b7808 */ /* 0x000fe40006800000 */
[----:B0-----:R-:W-:Y:S01]  /*65d0*/  FMNMX.FTZ R44, R58, R45, !PT ;  /* 0x0000002d3a2c7209 */ /* 0x001fe20007810000 */
[----:B------:R-:W-:-:S01]  /*65e0*/  FFMA.FTZ R45, R49, UR40, -R14 ;  /* 0x00000028312d7c23 */ /* 0x000fc2000801080e */
[----:B------:R-:W-:-:S02]  /*65f0*/  ISETP.GT.AND P5, PT, R15, 0x50, P2 ;  /* 0x000000500f00780c */ /* 0x000fc400017a4270 */
[C---:B------:R-:W-:Y:S01]  /*6600*/  ISETP.LT.OR P3, PT, R136.reuse, 0x4a, P3 ;  /* 0x0000004a8800780c */ /* 0x040fe20001f61670 */
[----:B------:R0:W-:Y:S01]  /*6610*/  MUFU.EX2 R40, R48 ;  /* 0x0000003000287308 */ /* 0x0001e20000000800 */
[----:B------:R-:W-:Y:S02]  /*6620*/  FMNMX.FTZ R49, R59, R44, !PT ;  /* 0x0000002c3b317209 */ /* 0x000fe40007810000 */
[----:B------:R-:W-:Y:S02]  /*6630*/  FSEL R63, R63, -INF , !P3 ;  /* 0xff8000003f3f7808 */ /* 0x000fe40005800000 */
[----:B------:R-:W-:Y:S02]  /*6640*/  ISETP.LT.OR P5, PT, R136, 0x51, P5 ;  /* 0x000000518800780c */ /* 0x000fe40002fa1670 */
[----:B------:R-:W-:Y:S01]  /*6650*/  FMNMX.FTZ R44, R62, R49, !PT ;  /* 0x000000313e2c7209 */ /* 0x000fe20007810000 */
[----:B------:R-:W-:Y:S01]  /*6660*/  MUFU.EX2 R24, R24 ;  /* 0x0000001800187308 */ /* 0x000fe20000000800 */
[----:B------:R-:W-:-:S02]  /*6670*/  ISETP.GT.AND P3, PT, R15, 0x58, P2 ;  /* 0x000000580f00780c */ /* 0x000fc40001764270 */
[----:B------:R-:W-:Y:S02]  /*6680*/  FSEL R66, R66, -INF , !P5 ;  /* 0xff80000042427808 */ /* 0x000fe40006800000 */
[----:B------:R-:W-:Y:S02]  /*6690*/  FMNMX.FTZ R49, R63, R44, !PT ;  /* 0x0000002c3f317209 */ /* 0x000fe40007810000 */
[----:B------:R-:W-:Y:S01]  /*66a0*/  ISETP.GT.AND P5, PT, R15, 0x59, P2 ;  /* 0x000000590f00780c */ /* 0x000fe200017a4270 */
[----:B------:R1:W-:Y:S01]  /*66b0*/  MUFU.EX2 R44, R52 ;  /* 0x00000034002c7308 */ /* 0x0003e20000000800 */
[----:B------:R-:W-:Y:S02]  /*66c0*/  ISETP.LT.OR P3, PT, R136, 0x59, P3 ;  /* 0x000000598800780c */ /* 0x000fe40001f61670 */
[----:B0-----:R-:W-:Y:S01]  /*66d0*/  FMNMX.FTZ R48, R66, R49, !PT ;  /* 0x0000003142307209 */ /* 0x001fe20007810000 */
[----:B------:R-:W-:-:S01]  /*66e0*/  FFMA.FTZ R49, R53, UR40, -R14 ;  /* 0x0000002835317c23 */ /* 0x000fc2000801080e */
[----:B------:R-:W-:-:S02]  /*66f0*/  ISETP.LT.OR P5, PT, R136, 0x5a, P5 ;  /* 0x0000005a8800780c */ /* 0x000fc40002fa1670 */
[----:B------:R-:W-:Y:S01]  /*6700*/  FSEL R70, R70, -INF , !P3 ;  /* 0xff80000046467808 */ /* 0x000fe20005800000 */
[----:B------:R-:W-:Y:S01]  /*6710*/  MUFU.EX2 R25, R25 ;  /* 0x0000001900197308 */ /* 0x000fe20000000800 */
[----:B------:R-:W-:Y:S02]  /*6720*/  FMNMX.FTZ R53, R67, R48, !PT ;  /* 0x0000003043357209 */ /* 0x000fe40007810000 */
[----:B------:R-:W-:Y:S02]  /*6730*/  ISETP.GT.AND P3, PT, R15, 0x61, P2 ;  /* 0x000000610f00780c */ /* 0x000fe40001764270 */
[----:B------:R-:W-:Y:S02]  /*6740*/  FSEL R71, R71, -INF , !P5 ;  /* 0xff80000047477808 */ /* 0x000fe40006800000 */
[----:B------:R-:W-:Y:S01]  /*6750*/  FMNMX.FTZ R48, R70, R53, !PT ;  /* 0x0000003546307209 */ /* 0x000fe20007810000 */
[----:B------:R-:W-:Y:S01]  /*6760*/  MUFU.EX2 R33, R33 ;  /* 0x0000002100217308 */ /* 0x000fe20000000800 */
[----:B------:R-:W-:-:S02]  /*6770*/  ISETP.GT.AND P5, PT, R15, 0x68, P2 ;  /* 0x000000680f00780c */ /* 0x000fc400017a4270 */
[C---:B------:R-:W-:Y:S02]  /*6780*/  ISETP.LT.OR P3, PT, R136.reuse, 0x62, P3 ;  /* 0x000000628800780c */ /* 0x040fe40001f61670 */
[----:B------:R-:W-:Y:S02]  /*6790*/  FMNMX.FTZ R53, R71, R48, !PT ;  /* 0x0000003047357209 */ /* 0x000fe40007810000 */
[----:B------:R-:W-:Y:S01]  /*67a0*/  FSEL R75, R75, -INF , !P3 ;  /* 0xff8000004b4b7808 */ /* 0x000fe20005800000 */
[----:B------:R0:W-:Y:S01]  /*67b0*/  MUFU.EX2 R48, R56 ;  /* 0x0000003800307308 */ /* 0x0001e20000000800 */
[----:B------:R-:W-:Y:S02]  /*67c0*/  ISETP.LT.OR P5, PT, R136, 0x69, P5 ;  /* 0x000000698800780c */ /* 0x000fe40002fa1670 */
[----:B-1----:R-:W-:Y:S02]  /*67d0*/  FMNMX.FTZ R52, R74, R53, !PT ;  /* 0x000000354a347209 */ /* 0x002fe40007810000 */
[----:B------:R-:W-:-:S02]  /*67e0*/  ISETP.GT.AND P3, PT, R15, 0x70, P2 ;  /* 0x000000700f00780c */ /* 0x000fc40001764270 */
[----:B------:R-:W-:Y:S01]  /*67f0*/  FSEL R78, R78, -INF , !P5 ;  /* 0xff8000004e4e7808 */ /* 0x000fe20006800000 */
[----:B------:R-:W-:Y:S01]  /*6800*/  MUFU.EX2 R37, R37 ;  /* 0x0000002500257308 */ /* 0x000fe20000000800 */
[----:B------:R-:W-:Y:S02]  /*6810*/  FMNMX.FTZ R53, R75, R52, !PT ;  /* 0x000000344b357209 */ /* 0x000fe40007810000 */
[----:B------:R-:W-:Y:S02]  /*6820*/  ISETP.GT.AND P5, PT, R15, 0x71, P2 ;  /* 0x000000710f00780c */ /* 0x000fe400017a4270 */
[----:B------:R-:W-:Y:S02]  /*6830*/  ISETP.LT.OR P3, PT, R136, 0x71, P3 ;  /* 0x000000718800780c */ /* 0x000fe40001f61670 */
[----:B------:R-:W-:Y:S01]  /*6840*/  FMNMX.FTZ R52, R78, R53, !PT ;  /* 0x000000354e347209 */ /* 0x000fe20007810000 */
[----:B------:R-:W-:Y:S01]  /*6850*/  MUFU.EX2 R41, R41 ;  /* 0x0000002900297308 */ /* 0x000fe20000000800 */
[----:B------:R-:W-:-:S02]  /*6860*/  ISETP.LT.OR P5, PT, R136, 0x72, P5 ;  /* 0x000000728800780c */ /* 0x000fc40002fa1670 */
[----:B------:R-:W-:Y:S02]  /*6870*/  FSEL R82, R82, -INF , !P3 ;  /* 0xff80000052527808 */ /* 0x000fe40005800000 */
[----:B------:R-:W-:Y:S02]  /*6880*/  FMNMX.FTZ R53, R79, R52, !PT ;  /* 0x000000344f357209 */ /* 0x000fe40007810000 */
[----:B------:R-:W-:Y:S01]  /*6890*/  ISETP.GT.AND P2, PT, R15, 0x79, P2 ;  /* 0x000000790f00780c */ /* 0x000fe20001744270 */
[----:B------:R1:W-:Y:S01]  /*68a0*/  MUFU.EX2 R52, R60 ;  /* 0x0000003c00347308 */ /* 0x0003e20000000800 */
[----:B------:R-:W-:Y:S02]  /*68b0*/  FSEL R83, R83, -INF , !P5 ;  /* 0xff80000053537808 */ /* 0x000fe40006800000 */
[----:B0-----:R-:W-:Y:S01]  /*68c0*/  FMNMX.FTZ R56, R82, R53, !PT ;  /* 0x0000003552387209 */ /* 0x001fe20007810000 */
[----:B------:R-:W-:-:S01]  /*68d0*/  FFMA.FTZ R53, R61, UR40, -R14 ;  /* 0x000000283d357c23 */ /* 0x000fc2000801080e */
[----:B------:R-:W-:Y:S01]  /*68e0*/  ISETP.LT.OR P2, PT, R136, 0x7a, P2 ;  /* 0x0000007a8800780c */ /* 0x000fe20001741670 */
[----:B------:R-:W-:-:S01]  /*68f0*/  FFMA.FTZ R61, R69, UR40, -R14 ;  /* 0x00000028453d7c23 */ /* 0x000fc2000801080e */
[----:B------:R-:W-:Y:S01]  /*6900*/  FSEL R86, R86, -INF , !P4 ;  /* 0xff80000056567808 */ /* 0x000fe20006000000 */
[----:B------:R0:W-:Y:S01]  /*6910*/  MUFU.EX2 R15, R57 ;  /* 0x00000039000f7308 */ /* 0x0001e20000000800 */
[----:B------:R-:W-:Y:S01]  /*6920*/  FSEL R87, R87, -INF , !P2 ;  /* 0xff80000057577808 */ /* 0x000fe20005000000 */
[--C-:B-1----:R-:W-:Y:S01]  /*6930*/  FFMA.FTZ R60, R68, UR40, -R14.reuse ;  /* 0x00000028443c7c23 */ /* 0x102fe2000801080e */
[----:B------:R-:W-:-:S01]  /*6940*/  FFMA.FTZ R68, R76, UR40, -R14 ;  /* 0x000000284c447c23 */ /* 0x000fc2000801080e */
[--C-:B------:R-:W-:Y:S01]  /*6950*/  FFMA.FTZ R69, R77, UR40, -R14.reuse ;  /* 0x000000284d457c23 */ /* 0x100fe2000801080e */
[----:B------:R-:W-:-:S01]  /*6960*/  FFMA.FTZ R76, R84, UR40, -R14 ;  /* 0x00000028544c7c23 */ /* 0x000fc2000801080e */
[----:B------:R-:W-:-:S02]  /*6970*/  FSEL R77, R10, RZ, P6 ;  /* 0x000000ff0a4d7208 */ /* 0x000fc40003000000 */
[----:B------:R-:W-:Y:S01]  /*6980*/  MUFU.EX2 R45, R45 ;  /* 0x0000002d002d7308 */ /* 0x000fe20000000800 */
[----:B0-----:R-:W-:Y:S02]  /*6990*/  FMNMX.FTZ R57, R83, R56, !PT ;  /* 0x0000003853397209 */ /* 0x001fe40007810000 */
[----:B------:R-:W-:Y:S02]  /*69a0*/  FADD.FTZ R77, -R77, R2 ;  /* 0x000000024d4d7221 */ /* 0x000fe40000010100 */
[----:B------:R-:W-:Y:S01]  /*69b0*/  FMNMX.FTZ R56, R86, R57, !PT ;  /* 0x0000003956387209 */ /* 0x000fe20007810000 */
[--C-:B------:R-:W-:Y:S01]  /*69c0*/  FFMA.FTZ R57, R65, UR40, -R14.reuse ;  /* 0x0000002841397c23 */ /* 0x100fe2000801080e */
[----:B------:R-:W-:-:S01]  /*69d0*/  FFMA.FTZ R65, R73, UR40, -R14 ;  /* 0x0000002849417c23 */ /* 0x000fc2000801080e */
[--C-:B------:R-:W-:Y:S01]  /*69e0*/  FFMA.FTZ R73, R81, UR40, -R14.reuse ;  /* 0x0000002851497c23 */ /* 0x100fe2000801080e */
[----:B------:R-:W-:Y:S01]  /*69f0*/  FMNMX.FTZ R136, R87, R56, !PT ;  /* 0x0000003857887209 */ /* 0x000fe20007810000 */
[----:B------:R-:W-:Y:S01]  /*6a00*/  FFMA.FTZ R81, R85, UR40, -R14 ;  /* 0x0000002855517c23 */ /* 0x000fe2000801080e */
[----:B------:R-:W-:-:S02]  /*6a10*/  IMAD.U32 R85, RZ, RZ, UR40 ;  /* 0x00000028ff557e24 */ /* 0x000fc4000f8e00ff */
[----:B------:R-:W-:Y:S01]  /*6a20*/  FMUL.FTZ R77, R77, UR40 ;  /* 0x000000284d4d7c20 */ /* 0x000fe20008410000 */
[----:B------:R-:W-:Y:S01]  /*6a30*/  MUFU.EX2 R49, R49 ;  /* 0x0000003100317308 */ /* 0x000fe20000000800 */
[----:B------:R-:W0:Y:S07]  /*6a40*/  SHFL.BFLY PT, R137, R136, 0x2, 0x1f ;  /* 0x0c401f0088897f89 */ /* 0x000e2e00000e0000 */
[----:B------:R-:W1:Y:S08]  /*6a50*/  MUFU.EX2 R77, R77 ;  /* 0x0000004d004d7308 */ /* 0x000e700000000800 */
[----:B------:R-:W-:Y:S08]  /*6a60*/  MUFU.EX2 R53, R53 ;  /* 0x0000003500357308 */ /* 0x000ff00000000800 */
[----:B------:R-:W-:Y:S01]  /*6a70*/  MUFU.EX2 R56, R138 ;  /* 0x0000008a00387308 */ /* 0x000fe20000000800 */
[----:B0-----:R-:W-:-:S05]  /*6a80*/  FMNMX.FTZ R137, R136, R137, !PT ;  /* 0x0000008988897209 */ /* 0x001fca0007810000 */
[----:B------:R-:W0:Y:S02]  /*6a90*/  SHFL.BFLY PT, R136, R137, 0x1, 0x1f ;  /* 0x0c201f0089887f89 */ /* 0x000e2400000e0000 */
[----:B------:R-:W-:Y:S08]  /*6aa0*/  MUFU.EX2 R57, R57 ;  /* 0x0000003900397308 */ /* 0x000ff00000000800 */
[----:B------:R-:W-:Y:S08]  /*6ab0*/  MUFU.EX2 R60, R60 ;  /* 0x0000003c003c7308 */ /* 0x000ff00000000800 */
[----:B------:R-:W-:Y:S01]  /*6ac0*/  MUFU.EX2 R61, R61 ;  /* 0x0000003d003d7308 */ /* 0x000fe20000000800 */
[----:B0-----:R-:W-:-:S07]  /*6ad0*/  FMNMX.FTZ R14, R137, R136, !PT ;  /* 0x00000088890e7209 */ /* 0x001fce0007810000 */
[----:B------:R-:W-:Y:S01]  /*6ae0*/  MUFU.EX2 R64, R64 ;  /* 0x0000004000407308 */ /* 0x000fe20000000800 */
[C---:B------:R-:W-:Y:S01]  /*6af0*/  FSETP.NEU.FTZ.AND P2, PT, R14.reuse, -INF , PT ;  /* 0xff8000000e00780b */ /* 0x040fe20003f5d000 */
[----:B------:R-:W-:-:S05]  /*6b00*/  FFMA.FTZ R2, R14, R85, -8 ;  /* 0xc10000000e027423 */ /* 0x000fca0000010055 */
        /* <DEDUP_REMOVED lines=17> */
[----:B------:R-:W-:Y:S01]  /*6c20*/  MUFU.EX2 R80, R80 ;  /* 0x0000005000507308 */ /* 0x000fe20000000800 */
[----:B------:R-:W-:-:S01]  /*6c30*/  FFMA.FTZ R84, R54, UR40, -R2 ;  /* 0x0000002836547c23 */ /* 0x000fc20008010802 */
[----:B------:R-:W-:Y:S01]  /*6c40*/  FFMA.FTZ R54, R55, UR40, -R2 ;  /* 0x0000002837367c23 */ /* 0x000fe20008010802 */
[----:B------:R-:W-:-:S01]  /*6c50*/  FADD.FTZ R0, -R51, R0 ;  /* 0x0000000033007221 */ /* 0x000fc20000010100 */
[--C-:B------:R-:W-:Y:S01]  /*6c60*/  FFMA.FTZ R55, R58, UR40, -R2.reuse ;  /* 0x000000283a377c23 */ /* 0x100fe20008010802 */
[----:B------:R-:W-:-:S01]  /*6c70*/  FFMA.FTZ R58, R59, UR40, -R2 ;  /* 0x000000283b3a7c23 */ /* 0x000fc20008010802 */
[----:B------:R-:W-:Y:S01]  /*6c80*/  FFMA.FTZ R59, R62, UR40, -R2 ;  /* 0x000000283e3b7c23 */ /* 0x000fe20008010802 */
[----:B------:R-:W-:Y:S01]  /*6c90*/  FMUL.FTZ R0, R0, UR40 ;  /* 0x0000002800007c20 */ /* 0x000fe20008410000 */
[----:B------:R-:W-:Y:S01]  /*6ca0*/  MUFU.EX2 R29, R29 ;  /* 0x0000001d001d7308 */ /* 0x000fe20000000800 */
[----:B-1----:R-:W-:-:S07]  /*6cb0*/  FFMA.FTZ R62, R77, R5, R20 ;  /* 0x000000054d3e7223 */ /* 0x002fce0000010014 */
[----:B------:R-:W0:Y:S08]  /*6cc0*/  MUFU.EX2 R0, R0 ;  /* 0x0000000000007308 */ /* 0x000e300000000800 */
[----:B------:R-:W1:Y:S08]  /*6cd0*/  MUFU.EX2 R27, R27 ;  /* 0x0000001b001b7308 */ /* 0x000e700000000800 */
[----:B------:R-:W2:Y:S01]  /*6ce0*/  MUFU.EX2 R30, R30 ;  /* 0x0000001e001e7308 */ /* 0x000ea20000000800 */
[----:B0-----:R-:W-:-:S01]  /*6cf0*/  FFMA.FTZ R5, R0, R4, R29 ;  /* 0x0000000400057223 */ /* 0x001fc2000001001d */
[----:B------:R-:W-:Y:S01]  /*6d00*/  FADD.FTZ R4, R11, R62 ;  /* 0x0000003e0b047221 */ /* 0x000fe20000010000 */
[----:B------:R-:W-:-:S05]  /*6d10*/  FFMA.FTZ R62, R63, UR40, -R2 ;  /* 0x000000283f3e7c23 */ /* 0x000fca0008010802 */
[----:B------:R-:W0:Y:S08]  /*6d20*/  MUFU.EX2 R31, R31 ;  /* 0x0000001f001f7308 */ /* 0x000e300000000800 */
[----:B------:R-:W3:Y:S08]  /*6d30*/  MUFU.EX2 R34, R34 ;  /* 0x0000002200227308 */ /* 0x000ef00000000800 */
[----:B------:R4:W-:Y:S08]  /*6d40*/  MUFU.EX2 R51, R84 ;  /* 0x0000005400337308 */ /* 0x0009f00000000800 */
[----:B------:R-:W5:Y:S01]  /*6d50*/  MUFU.EX2 R35, R35 ;  /* 0x0000002300237308 */ /* 0x000f620000000800 */
[----:B----4-:R-:W-:-:S01]  /*6d60*/  FADD.FTZ R84, R80, R5 ;  /* 0x0000000550547221 */ /* 0x010fc20000010000 */
[----:B------:R-:W-:-:S03]  /*6d70*/  FADD.FTZ R5, R21, R4 ;  /* 0x0000000415057221 */ /* 0x000fc60000010000 */
[----:B-1----:R-:W-:Y:S01]  /*6d80*/  FADD.FTZ R63, R27, R84 ;  /* 0x000000541b3f7221 */ /* 0x002fe20000010000 */
[----:B------:R-:W-:-:S02]  /*6d90*/  FADD.FTZ R4, R24, R5 ;  /* 0x0000000518047221 */ /* 0x000fc40000010000 */
[----:B------:R-:W1:Y:S01]  /*6da0*/  MUFU.EX2 R38, R38 ;  /* 0x0000002600267308 */ /* 0x000e620000000800 */
[----:B--2---:R-:W-:-:S01]  /*6db0*/  FADD.FTZ R84, R30, R63 ;  /* 0x0000003f1e547221 */ /* 0x004fc20000010000 */
[----:B------:R-:W-:Y:S01]  /*6dc0*/  FADD.FTZ R5, R25, R4 ;  /* 0x0000000419057221 */ /* 0x000fe20000010000 */
[----:B------:R-:W-:-:S01]  /*6dd0*/  FFMA.FTZ R63, R66, UR40, -R2 ;  /* 0x00000028423f7c23 */ /* 0x000fc20008010802 */
[----:B------:R-:W-:Y:S01]  /*6de0*/  FFMA.FTZ R66, R67, UR40, -R2 ;  /* 0x0000002843427c23 */ /* 0x000fe20008010802 */
[----:B0-----:R-:W-:-:S01]  /*6df0*/  FADD.FTZ R85, R31, R84 ;  /* 0x000000541f557221 */ /* 0x001fc20000010000 */
[----:B------:R-:W-:Y:S01]  /*6e00*/  FADD.FTZ R5, R26, R5 ;  /* 0x000000051a057221 */ /* 0x000fe20000010000 */
[----:B------:R-:W-:-:S01]  /*6e10*/  FFMA.FTZ R67, R70, UR40, -R2 ;  /* 0x0000002846437c23 */ /* 0x000fc20008010802 */
[----:B------:R-:W0:Y:S01]  /*6e20*/  MUFU.EX2 R39, R39 ;  /* 0x0000002700277308 */ /* 0x000e220000000800 */
[----:B---3--:R-:W-:-:S01]  /*6e30*/  FADD.FTZ R4, R34, R85 ;  /* 0x0000005522047221 */ /* 0x008fc20000010000 */
[----:B------:R-:W-:-:S03]  /*6e40*/  FADD.FTZ R84, R28, R5 ;  /* 0x000000051c547221 */ /* 0x000fc60000010000 */
[----:B-----5:R-:W-:Y:S01]  /*6e50*/  FADD.FTZ R5, R35, R4 ;  /* 0x0000000423057221 */ /* 0x020fe20000010000 */
[----:B------:R-:W-:-:S02]  /*6e60*/  FADD.FTZ R85, R33, R84 ;  /* 0x0000005421557221 */ /* 0x000fc40000010000 */
[----:B------:R-:W2:Y:S01]  /*6e70*/  MUFU.EX2 R42, R42 ;  /* 0x0000002a002a7308 */ /* 0x000ea20000000800 */
[----:B-1----:R-:W-:-:S01]  /*6e80*/  FADD.FTZ R4, R38, R5 ;  /* 0x0000000526047221 */ /* 0x002fc20000010000 */
[----:B------:R-:W-:-:S04]  /*6e90*/  FADD.FTZ R70, R32, R85 ;  /* 0x0000005520467221 */ /* 0x000fc80000010000 */
[----:B------:R-:W-:Y:S01]  /*6ea0*/  FADD.FTZ R85, R37, R70 ;  /* 0x0000004625557221 */ /* 0x000fe20000010000 */
[----:B------:R-:W-:-:S01]  /*6eb0*/  FFMA.FTZ R70, R71, UR40, -R2 ;  /* 0x0000002847467c23 */ /* 0x000fc20008010802 */
[----:B------:R-:W1:Y:S01]  /*6ec0*/  MUFU.EX2 R43, R43 ;  /* 0x0000002b002b7308 */ /* 0x000e620000000800 */
[----:B0-----:R-:W-:-:S01]  /*6ed0*/  FADD.FTZ R5, R39, R4 ;  /* 0x0000000427057221 */ /* 0x001fc20000010000 */
[----:B------:R-:W-:Y:S01]  /*6ee0*/  FADD.FTZ R84, R36, R85 ;  /* 0x0000005524547221 */ /* 0x000fe20000010000 */
[----:B------:R-:W-:-:S03]  /*6ef0*/  FFMA.FTZ R71, R74, UR40, -R2 ;  /* 0x000000284a477c23 */ /* 0x000fc60008010802 */
[----:B------:R-:W-:Y:S02]  /*6f00*/  FADD.FTZ R85, R41, R84 ;  /* 0x0000005429557221 */ /* 0x000fe40000010000 */
[----:B------:R-:W0:Y:S01]  /*6f10*/  MUFU.EX2 R46, R46 ;  /* 0x0000002e002e7308 */ /* 0x000e220000000800 */
[----:B--2---:R-:W-:-:S01]  /*6f20*/  FADD.FTZ R4, R42, R5 ;  /* 0x000000052a047221 */ /* 0x004fc20000010000 */
[----:B------:R-:W-:-:S04]  /*6f30*/  FADD.FTZ R74, R40, R85 ;  /* 0x00000055284a7221 */ /* 0x000fc80000010000 */
[----:B------:R-:W-:Y:S01]  /*6f40*/  FADD.FTZ R85, R45, R74 ;  /* 0x0000004a2d557221 */ /* 0x000fe20000010000 */
[----:B------:R-:W-:-:S01]  /*6f50*/  FFMA.FTZ R74, R75, UR40, -R2 ;  /* 0x000000284b4a7c23 */ /* 0x000fc20008010802 */
[----:B------:R-:W2:Y:S01]  /*6f60*/  MUFU.EX2 R47, R47 ;  /* 0x0000002f002f7308 */ /* 0x000ea20000000800 */
[----:B-1----:R-:W-:-:S01]  /*6f70*/  FADD.FTZ R5, R43, R4 ;  /* 0x000000042b057221 */ /* 0x002fc20000010000 */
[----:B------:R-:W-:Y:S01]  /*6f80*/  FADD.FTZ R84, R44, R85 ;  /* 0x000000552c547221 */ /* 0x000fe20000010000 */
[----:B------:R-:W-:-:S03]  /*6f90*/  FFMA.FTZ R75, R78, UR40, -R2 ;  /* 0x000000284e4b7c23 */ /* 0x000fc60008010802 */
[----:B------:R-:W-:Y:S02]  /*6fa0*/  FADD.FTZ R85, R49, R84 ;  /* 0x0000005431557221 */ /* 0x000fe40000010000 */
[----:B------:R-:W1:Y:S01]  /*6fb0*/  MUFU.EX2 R50, R50 ;  /* 0x0000003200327308 */ /* 0x000e620000000800 */
[----:B0-----:R-:W-:-:S01]  /*6fc0*/  FADD.FTZ R4, R46, R5 ;  /* 0x000000052e047221 */ /* 0x001fc20000010000 */
[----:B------:R-:W-:-:S04]  /*6fd0*/  FADD.FTZ R78, R48, R85 ;  /* 0x00000055304e7221 */ /* 0x000fc80000010000 */
[----:B------:R-:W-:Y:S01]  /*6fe0*/  FADD.FTZ R85, R15, R78 ;  /* 0x0000004e0f557221 */ /* 0x000fe20000010000 */
[----:B------:R-:W-:-:S01]  /*6ff0*/  FFMA.FTZ R78, R79, UR40, -R2 ;  /* 0x000000284f4e7c23 */ /* 0x000fc20008010802 */
[----:B------:R-:W0:Y:S01]  /*7000*/  MUFU.EX2 R54, R54 ;  /* 0x0000003600367308 */ /* 0x000e220000000800 */
[----:B--2---:R-:W-:-:S01]  /*7010*/  FADD.FTZ R5, R47, R4 ;  /* 0x000000042f057221 */ /* 0x004fc20000010000 */
[----:B------:R-:W-:Y:S01]  /*7020*/  FADD.FTZ R84, R52, R85 ;  /* 0x0000005534547221 */ /* 0x000fe20000010000 */
[----:B------:R-:W-:-:S03]  /*7030*/  FFMA.FTZ R79, R82, UR40, -R2 ;  /* 0x00000028524f7c23 */ /* 0x000fc60008010802 */
[----:B------:R-:W-:Y:S02]  /*7040*/  FADD.FTZ R85, R53, R84 ;  /* 0x0000005435557221 */ /* 0x000fe40000010000 */
[----:B------:R-:W2:Y:S01]  /*7050*/  MUFU.EX2 R55, R55 ;  /* 0x0000003700377308 */ /* 0x000ea20000000800 */
[----:B-1----:R-:W-:-:S01]  /*7060*/  FADD.FTZ R4, R50, R5 ;  /* 0x0000000532047221 */ /* 0x002fc20000010000 */
[----:B------:R-:W-:-:S03]  /*7070*/  FADD.FTZ R82, R56, R85 ;  /* 0x0000005538527221 */ /* 0x000fc60000010000 */
[----:B------:R-:W-:Y:S01]  /*7080*/  FADD.FTZ R5, R51, R4 ;  /* 0x0000000433057221 */ /* 0x000fe20000010000 */
[----:B------:R-:W-:-:S01]  /*7090*/  FADD.FTZ R85, R57, R82 ;  /* 0x0000005239557221 */ /* 0x000fc20000010000 */
[----:B------:R-:W-:Y:S01]  /*70a0*/  FFMA.FTZ R82, R83, UR40, -R2 ;  /* 0x0000002853527c23 */ /* 0x000fe20008010802 */
[----:B------:R-:W1:Y:S01]  /*70b0*/  MUFU.EX2 R58, R58 ;  /* 0x0000003a003a7308 */ /* 0x000e620000000800 */
[----:B0-----:R-:W-:-:S01]  /*70c0*/  FADD.FTZ R4, R54, R5 ;  /* 0x0000000536047221 */ /* 0x001fc20000010000 */
[----:B------:R-:W-:Y:S01]  /*70d0*/  FADD.FTZ R84, R60, R85 ;  /* 0x000000553c547221 */ /* 0x000fe20000010000 */
[----:B------:R-:W-:-:S01]  /*70e0*/  FFMA.FTZ R83, R86, UR40, -R2 ;  /* 0x0000002856537c23 */ /* 0x000fc20008010802 */
[----:B------:R-:W-:Y:S02]  /*70f0*/  FFMA.FTZ R2, R87, UR40, -R2 ;  /* 0x0000002857027c23 */ /* 0x000fe40008010802 */
[----:B------:R-:W-:-:S02]  /*7100*/  FADD.FTZ R85, R61, R84 ;  /* 0x000000543d557221 */ /* 0x000fc40000010000 */
[----:B------:R-:W0:Y:S01]  /*7110*/  MUFU.EX2 R59, R59 ;  /* 0x0000003b003b7308 */ /* 0x000e220000000800 */
[----:B--2---:R-:W-:-:S01]  /*7120*/  FADD.FTZ R5, R55, R4 ;  /* 0x0000000437057221 */ /* 0x004fc20000010000 */
[----:B------:R-:W-:-:S04]  /*7130*/  FADD.FTZ R84, R64, R85 ;  /* 0x0000005540547221 */ /* 0x000fc80000010000 */
[----:B------:R-:W-:Y:S02]  /*7140*/  FADD.FTZ R85, R65, R84 ;  /* 0x0000005441557221 */ /* 0x000fe40000010000 */
        /* <DEDUP_REMOVED lines=42> */
.L_x_892:
        /* <DEDUP_REMOVED lines=94> */
.L_x_875:
[----:B------:R-:W0:Y:S01]  /*79d0*/  LDC R10, c[0x0][0x9e4] ;  /* 0x00027900ff0a7b82 */ /* 0x000e220000000800 */
[----:B------:R-:W-:-:S05]  /*79e0*/  VIADD R8, R23, -UR18 ;  /* 0x8000001217087c36 */ /* 0x000fca0008000000 */
[----:B------:R-:W-:Y:S02]  /*79f0*/  R2UR UR6, R8 ;  /* 0x00000000080672ca */ /* 0x000fe400000e0000 */
[----:B0-----:R-:W-:-:S13]  /*7a00*/  ISETP.GE.AND P5, PT, R10, 0x1, PT ;  /* 0x000000010a00780c */ /* 0x001fda0003fa6270 */
[----:B------:R-:W-:Y:S05]  /*7a10*/  @!P5 BRA `(.L_x_894) ;  /* 0x000000000044d947 */ /* 0x000fea0003800000 */
        /* <DEDUP_REMOVED lines=9> */
.L_x_895:
[----:B------:R-:W-:-:S13]  /*7ab0*/  ISETP.NE.AND P2, PT, R10, 0x1, PT ;  /* 0x000000010a00780c */ /* 0x000fda0003f45270 */
[----:B------:R-:W0:Y:S02]  /*7ac0*/  @P2 LDC.64 R8, c[0x0][0x9e8] ;  /* 0x00027a00ff082b82 */ /* 0x000e240000000a00 */
[----:B0-----:R-:W-:-:S05]  /*7ad0*/  @P2 IMAD.HI.U32 R8, R23, R8, RZ ;  /* 0x0000000817082227 */ /* 0x001fca00078e00ff */
[----:B------:R-:W-:-:S07]  /*7ae0*/  @P2 SHF.R.U32.HI R23, RZ, R9, R8 ;  /* 0x00000009ff172219 */ /* 0x000fce0000011608 */
.L_x_896:
[----:B------:R-:W-:-:S05]  /*7af0*/  IMAD R23, R23, R10, RZ ;  /* 0x0000000a17177224 */ /* 0x000fca00078e02ff */
[----:B------:R-:W-:-:S13]  /*7b00*/  R2UR UR7, R23 ;  /* 0x00000000170772ca */ /* 0x000fda00000e0000 */
[----:B------:R-:W-:-:S04]  /*7b10*/  UISETP.LT.AND UP0, UPT, UR6, UR7, UPT ;  /* 0x000000070600728c */ /* 0x000fc8000bf01270 */
[----:B------:R-:W-:-:S12]  /*7b20*/  USEL UR6, UR6, UR7, !UP0 ;  /* 0x0000000706067287 */ /* 0x000fd8000c000000 */
.L_x_894:
        /* <DEDUP_REMOVED lines=12> */
.L_x_907:
[----:B------:R-:W-:-:S04]  /*7bf0*/  UIADD3 UR37, UR19, 0x1, URZ ;  /* 0x0000000113257890 */ /* 0x000fc8000fffe03f */
[----:B------:R-:W-:-:S04]  /*7c00*/  UISETP.NE.AND UP0, UPT, UR37, 0x2, UPT ;  /* 0x000000022500788c */ /* 0x000fc8000bf05270 */
[----:B------:R-:W-:Y:S02]  /*7c10*/  USEL UR36, URZ, 0x1, UP0 ;  /* 0x000000013f247887 */ /* 0x000fe40008000000 */
[----:B------:R-:W-:Y:S02]  /*7c20*/  USEL UR37, UR37, URZ, UP0 ;  /* 0x0000003f25257287 */ /* 0x000fe40008000000 */
[----:B------:R-:W-:Y:S01]  /*7c30*/  ULOP3.LUT UR36, UR18, UR36, URZ, 0x3c, !UPT ;  /* 0x0000002412247292 */ /* 0x000fe2000f8e3c3f */
[----:B------:R-:W-:Y:S11]  /*7c40*/  @!P0 BRA `(.L_x_898) ;  /* 0x0000000000048947 */ /* 0x000ff60003800000 */
[----:B------:R-:W-:Y:S01]  /*7c50*/  BPT.TRAP 0x1 ;  /* 0x000000040000795c */ /* 0x000fe20000300000 */
.L_x_898:
[----:B------:R-:W-:Y:S01]  /*7c60*/  ULEA UR6, UR37, UR45, 0x3 ;  /* 0x0000002d25067291 */ /* 0x000fe2000f8e183f */
[----:B------:R-:W-:-:S05]  /*7c70*/  IMAD.U32 R0, RZ, RZ, UR36 ;  /* 0x00000024ff007e24 */ /* 0x000fca000f8e00ff */
[----:B------:R-:W-:-:S04]  /*7c80*/  SHF.L.U32 R0, R0, 0x1f, RZ ;  /* 0x0000001f00007819 */ /* 0x000fc800000006ff */
[----:B------:R0:W1:Y:S01]  /*7c90*/  SYNCS.PHASECHK.TRANS64.TRYWAIT P2, [UR6+0x19c30], R0 ;  /* 0x019c3000ff0075a7 */ /* 0x0000620008040146 */
[----:B------:R-:W-:Y:S05]  /*7ca0*/  @!P0 BRA `(.L_x_899) ;  /* 0x0000000000048947 */ /* 0x000fea0003800000 */
[----:B------:R-:W-:Y:S01]  /*7cb0*/  BPT.TRAP 0x1 ;  /* 0x000000040000795c */ /* 0x000fe20000300000 */
.L_x_899:
[----:B-1----:R-:W-:Y:S05]  /*7cc0*/  @P2 BRA `(.L_x_900) ;  /* 0x0000000000082947 */ /* 0x002fea0003800000 */
[----:B------:R-:W1:Y:S02]  /*7cd0*/  SYNCS.PHASECHK.TRANS64.TRYWAIT P2, [UR6+0x19c30], R0 ;  /* 0x019c3000ff0075a7 */ /* 0x000e640008040146 */
[----:B-1----:R-:W-:Y:S05]  /*7ce0*/  @!P2 BRA `(.L_x_901) ;  /* 0x000000bc00aca947 */ /* 0x002fea0003800000 */
.L_x_900:
        /* <DEDUP_REMOVED lines=17> */
.L_x_902:
[----:B------:R-:W-:Y:S01]  /*7e00*/  ULEA UR11, UR19, UR45, 0x3 ;  /* 0x0000002d130b7291 */ /* 0x000fe2000f8e183f */
[----:B01----:R-:W-:-:S05]  /*7e10*/  IMAD.U32 R0, RZ, RZ, UR18 ;  /* 0x00000012ff007e24 */ /* 0x003fca000f8e00ff */
[----:B------:R-:W-:-:S04]  /*7e20*/  SHF.L.U32 R0, R0, 0x1f, RZ ;  /* 0x0000001f00007819 */ /* 0x000fc800000006ff */
[----:B------:R0:W1:Y:S01]  /*7e30*/  SYNCS.PHASECHK.TRANS64.TRYWAIT P2, [UR11+0x19c50], R0 ;  /* 0x019c5000ff0075a7 */ /* 0x000062000804014b */
[----:B------:R-:W-:Y:S05]  /*7e40*/  @!P0 BRA `(.L_x_903) ;  /* 0x0000000000048947 */ /* 0x000fea0003800000 */
[----:B------:R-:W-:Y:S01]  /*7e50*/  BPT.TRAP 0x1 ;  /* 0x000000040000795c */ /* 0x000fe20000300000 */
.L_x_903:
[----:B-1----:R-:W-:Y:S05]  /*7e60*/  @P2 BRA `(.L_x_904) ;  /* 0x0000000000082947 */ /* 0x002fea0003800000 */
[----:B------:R-:W1:Y:S02]  /*7e70*/  SYNCS.PHASECHK.TRANS64.TRYWAIT P2, [UR11+0x19c50], R0 ;  /* 0x019c5000ff0075a7 */ /* 0x000e64000804014b */
[----:B-1----:R-:W-:Y:S05]  /*7e80*/  @!P2 BRA `(.L_x_905) ;  /* 0x000000bc005ca947 */ /* 0x002fea0003800000 */
.L_x_904:
[----:B------:R-:W-:Y:S01]  /*7e90*/  UIADD3 UR6, UR45, 0x3000, URZ ;  /* 0x000030002d067890 */ /* 0x000fe2000fffe03f */
[----:B------:R-:W-:Y:S01]  /*7ea0*/  WARPGROUP.ARRIVE ;  /* 0x00000000000079c5 */ /* 0x000fe20000000000 */
[----:B------:R-:W-:Y:S01]  /*7eb0*/  UMOV UR7, 0x40000040 ;  /* 0x4000004000077882 */ /* 0x000fe20000000000 */
[----:B01----:R-:W-:Y:S01]  /*7ec0*/  FMNMX.FTZ R0, R24, R9, !PT ;  /* 0x0000000918007209 */ /* 0x003fe20007810000 */
[----:B------:R-:W-:Y:S01]  /*7ed0*/  USHF.R.U32.HI UR6, URZ, 0x4, UR6 ;  /* 0x000000043f067899 */ /* 0x000fe20008011606 */
[----:B------:R-:W-:Y:S01]  /*7ee0*/  FMNMX.FTZ R2, R26, R11, !PT ;  /* 0x0000000b1a027209 */ /* 0x000fe20007810000 */
[----:B------:R-:W-:Y:S01]  /*7ef0*/  IMAD.U32 R21, RZ, RZ, UR40 ;  /* 0x00000028ff157e24 */ /* 0x000fe2000f8e00ff */
        /* <DEDUP_REMOVED lines=68> */
[----:B------:R-:W-:-:S03]  /*8340*/  FMNMX.FTZ R10, R87, R2, !PT ;  /* 0x00000002570a7209 */ /* 0x000fc60007810000 */
[----:B------:R-:W0:Y:S01]  /*8350*/  SHFL.BFLY PT, R13, R8, 0x2, 0x1f ;  /* 0x0c401f00080d7f89 */ /* 0x000e2200000e0000 */
[----:B------:R-:W-:Y:S02]  /*8360*/  WARPGROUP.DEPBAR.LE gsb0, 0x0 ;  /* 0x00008000000079c5 */ /* 0x000fe40000010000 */
[----:B------:R-:W-:Y:S01]  /*8370*/  WARPGROUP.ARRIVE ;  /* 0x00000000000079c5 */ /* 0x000fe20000000000 */
[----:B------:R-:W1:Y:S05]  /*8380*/  SHFL.BFLY PT, R15, R10, 0x2, 0x1f ;  /* 0x0c401f000a0f7f89 */ /* 0x000e6a00000e0000 */
[----:B------:R-:W-:Y:S01]  /*8390*/  QGMMA.64x96x32.F32.E4M3.E4M3 R88, R144, gdesc[UR4], R88, gsb0 ;  /* 0x0160000490587df3 */ /* 0x000fe20008000858 */
[----:B------:R-:W-:Y:S01]  /*83a0*/  UIADD3 UR6, UR10, 0x4, URZ ;  /* 0x000000040a067890 */ /* 0x000fe2000fffe03f */
[----:B------:R-:W-:Y:S01]  /*83b0*/  UMOV UR7, 0x40000040 ;  /* 0x4000004000077882 */ /* 0x000fe20000000000 */
[----:B0-----:R-:W-:-:S02]  /*83c0*/  FMNMX.FTZ R13, R8, R13, !PT ;  /* 0x0000000d080d7209 */ /* 0x001fc40007810000 */
[----:B-1----:R-:W-:-:S03]  /*83d0*/  FMNMX.FTZ R15, R10, R15, !PT ;  /* 0x0000000f0a0f7209 */ /* 0x002fc60007810000 */
[----:B------:R-:W0:Y:S04]  /*83e0*/  SHFL.BFLY PT, R2, R13, 0x1, 0x1f ;  /* 0x0c201f000d027f89 */ /* 0x000e2800000e0000 */
[----:B------:R-:W1:Y:S01]  /*83f0*/  SHFL.BFLY PT, R0, R15, 0x1, 0x1f ;  /* 0x0c201f000f007f89 */ /* 0x000e6200000e0000 */
[----:B0-----:R-:W-:Y:S02]  /*8400*/  FMNMX.FTZ R2, R13, R2, !PT ;  /* 0x000000020d027209 */ /* 0x001fe40007810000 */
[----:B-1----:R-:W-:-:S03]  /*8410*/  FMNMX.FTZ R0, R15, R0, !PT ;  /* 0x000000000f007209 */ /* 0x002fc60007810000 */
[C---:B------:R-:W-:Y:S01]  /*8420*/  FADD.FTZ R9, -R2.reuse, R9 ;  /* 0x0000000902097221 */ /* 0x040fe20000010100 */
[----:B------:R-:W-:-:S03]  /*8430*/  FFMA.FTZ R10, R2, R21, -8 ;  /* 0xc1000000020a7423 */ /* 0x000fc60000010015 */
[----:B------:R-:W-:Y:S01]  /*8440*/  FMUL.FTZ R8, R9, UR40 ;  /* 0x0000002809087c20 */ /* 0x000fe20008410000 */
[----:B------:R-:W-:-:S01]  /*8450*/  FADD.FTZ R9, -R0, R11 ;  /* 0x0000000b00097221 */ /* 0x000fc20000010100 */
[--C-:B------:R-:W-:Y:S01]  /*8460*/  FFMA.FTZ R11, R24, UR40, -R10.reuse ;  /* 0x00000028180b7c23 */ /* 0x100fe2000801080a */
[----:B------:R-:W-:-:S01]  /*8470*/  FFMA.FTZ R24, R37, UR40, -R10 ;  /* 0x0000002825187c23 */ /* 0x000fc2000801080a */
[--C-:B------:R-:W-:Y:S01]  /*8480*/  FFMA.FTZ R37, R56, UR40, -R10.reuse ;  /* 0x0000002838257c23 */ /* 0x100fe2000801080a */
[----:B------:R-:W-:-:S01]  /*8490*/  FFMA.FTZ R56, R69, UR40, -R10 ;  /* 0x0000002845387c23 */ /* 0x000fc2000801080a */
[----:B------:R-:W-:Y:S02]  /*84a0*/  IMAD.U32 R69, RZ, RZ, UR40 ;  /* 0x00000028ff457e24 */ /* 0x000fe4000f8e00ff */
[----:B------:R-:W-:Y:S01]  /*84b0*/  FMUL.FTZ R9, R9, UR40 ;  /* 0x0000002809097c20 */ /* 0x000fe20008410000 */
[----:B------:R-:W-:Y:S01]  /*84c0*/  FFMA.FTZ R12, R25, UR40, -R10 ;  /* 0x00000028190c7c23 */ /* 0x000fe2000801080a */
        /* <DEDUP_REMOVED lines=8> */
[----:B------:R-:W0:Y:S01]  /*8550*/  MUFU.EX2 R11, R11 ;  /* 0x0000000b000b7308 */ /* 0x000e220000000800 */
[----:B------:R-:W-:-:S01]  /*8560*/  FFMA.FTZ R31, R31, UR40, -R69 ;  /* 0x000000281f1f7c23 */ /* 0x000fc20008010845 */
[----:B------:R-:W-:Y:S01]  /*8570*/  FFMA.FTZ R34, R34, UR40, -R69 ;  /* 0x0000002822227c23 */ /* 0x000fe20008010845 */
[----:B------:R-:W-:-:S01]  /*8580*/  FFMA.FTZ R20, R33, UR40, -R10 ;  /* 0x0000002821147c23 */ /* 0x000fc2000801080a */
[----:B------:R-:W-:Y:S01]  /*8590*/  FFMA.FTZ R35, R35, UR40, -R69 ;  /* 0x0000002823237c23 */ /* 0x000fe20008010845 */
        /* <DEDUP_REMOVED lines=11> */
[----:B------:R-:W1:Y:S01]  /*8650*/  MUFU.EX2 R26, R26 ;  /* 0x0000001a001a7308 */ /* 0x000e620000000800 */
[----:B0-----:R-:W-:-:S01]  /*8660*/  FFMA.FTZ R5, R8, R5, R11 ;  /* 0x0000000508057223 */ /* 0x001fc2000001000b */
        /* <DEDUP_REMOVED lines=8> */
[----:B------:R-:W-:Y:S01]  /*86f0*/  FFMA.FTZ R36, R49, UR40, -R10 ;  /* 0x0000002831247c23 */ /* 0x000fe2000801080a */
        /* <DEDUP_REMOVED lines=9> */
[--C-:B------:R-:W-:Y:S01]  /*8790*/  FFMA.FTZ R59, R59, UR40, -R69.reuse ;  /* 0x000000283b3b7c23 */ /* 0x100fe20008010845 */
[----:B------:R-:W-:-:S01]  /*87a0*/  FFMA.FTZ R62, R62, UR40, -R69 ;  /* 0x000000283e3e7c23 */ /* 0x000fc20008010845 */
[----:B------:R-:W-:Y:S01]  /*87b0*/  FFMA.FTZ R48, R61, UR40, -R10 ;  /* 0x000000283d307c23 */ /* 0x000fe2000801080a */
[----:B------:R-:W-:-:S01]  /*87c0*/  FFMA.FTZ R63, R63, UR40, -R69 ;  /* 0x000000283f3f7c23 */ /* 0x000fc20008010845 */
[----:B------:R-:W-:-:S02]  /*87d0*/  WARPGROUP.DEPBAR.LE gsb0, 0x0 ;  /* 0x00008000000079c5 */ /* 0x000fc40000010000 */
[----:B------:R-:W-:Y:S01]  /*87e0*/  WARPGROUP.ARRIVE ;  /* 0x00000000000079c5 */ /* 0x000fe20000000000 */
[----:B------:R-:W1:Y:S01]  /*87f0*/  MUFU.EX2 R13, R13 ;  /* 0x0000000d000d7308 */ /* 0x000e620000000800 */
[----:B0-----:R-:W-:-:S01]  /*8800*/  FADD.FTZ R72, R12, R5 ;  /* 0x000000050c487221 */ /* 0x001fc20000010000 */
[----:B------:R-:W-:Y:S01]  /*8810*/  FFMA.FTZ R45, R64, UR40, -R10 ;  /* 0x00000028402d7c23 */ /* 0x000fe2000801080a */
[----:B------:R-:W-:-:S01]  /*8820*/  FFMA.FTZ R66, R66, UR40, -R69 ;  /* 0x0000002842427c23 */ /* 0x000fc20008010845 */
[----:B------:R-:W-:Y:S01]  /*8830*/  FFMA.FTZ R52, R65, UR40, -R10 ;  /* 0x0000002841347c23 */ /* 0x000fe2000801080a */
[----:B------:R-:W-:Y:S01]  /*8840*/  QGMMA.64x96x32.F32.E4M3.E4M3 R88, R140, gdesc[UR4], R88, gsb0 ;  /* 0x016000048c587df3 */ /* 0x000fe20008000858 */
[----:B--2---:R-:W-:-:S01]  /*8850*/  FADD.FTZ R5, R27, R4 ;  /* 0x000000041b057221 */ /* 0x004fc20000010000 */
[----:B------:R-:W-:Y:S01]  /*8860*/  UIADD3 UR6, UR10, 0x6, URZ ;  /* 0x000000060a067890 */ /* 0x000fe2000fffe03f */
[----:B------:R-:W0:Y:S01]  /*8870*/  MUFU.EX2 R30, R30 ;  /* 0x0000001e001e7308 */ /* 0x000e220000000800 */
[----:B------:R-:W-:Y:S01]  /*8880*/  UMOV UR7, 0x40000040 ;  /* 0x4000004000077882 */ /* 0x000fe20000000000 */
[----:B------:R-:W-:Y:S01]  /*8890*/  FFMA.FTZ R67, R67, UR40, -R69 ;  /* 0x0000002843437c23 */ /* 0x000fe20008010845 */
[----:B------:R-:W-:-:S01]  /*88a0*/  FFMA.FTZ R49, R68, UR40, -R10 ;  /* 0x0000002844317c23 */ /* 0x000fc2000801080a */
[--C-:B------:R-:W-:Y:S01]  /*88b0*/  FFMA.FTZ R70, R70, UR40, -R69.reuse ;  /* 0x0000002846467c23 */ /* 0x100fe20008010845 */
[----:B------:R-:W-:-:S01]  /*88c0*/  FFMA.FTZ R71, R71, UR40, -R69 ;  /* 0x0000002847477c23 */ /* 0x000fc20008010845 */
[--C-:B------:R-:W-:Y:S01]  /*88d0*/  FFMA.FTZ R64, R77, UR40, -R10.reuse ;  /* 0x000000284d407c23 */ /* 0x100fe2000801080a */
[----:B------:R-:W-:-:S01]  /*88e0*/  FFMA.FTZ R61, R80, UR40, -R10 ;  /* 0x00000028503d7c23 */ /* 0x000fc2000801080a */
[----:B------:R-:W2:Y:S01]  /*88f0*/  MUFU.EX2 R14, R14 ;  /* 0x0000000e000e7308 */ /* 0x000ea20000000800 */
[----:B-1----:R-:W-:-:S01]  /*8900*/  FADD.FTZ R73, R13, R72 ;  /* 0x000000480d497221 */ /* 0x002fc20000010000 */
[--C-:B------:R-:W-:Y:S01]  /*8910*/  FFMA.FTZ R68, R81, UR40, -R10.reuse ;  /* 0x0000002851447c23 */ /* 0x100fe2000801080a */
[----:B------:R-:W-:-:S01]  /*8920*/  FFMA.FTZ R65, R84, UR40, -R10 ;  /* 0x0000002854417c23 */ /* 0x000fc2000801080a */
[----:B------:R-:W-:-:S04]  /*8930*/  FFMA.FTZ R10, R85, UR40, -R10 ;  /* 0x00000028550a7c23 */ /* 0x000fc8000801080a */
        /* <DEDUP_REMOVED lines=59> */
[----:B-1----:R-:W-:-:S01]  /*8cf0*/  FADD.FTZ R5, R55, R4 ;  /* 0x0000000437057221 */ /* 0x002fc20000010000 */
[----:B------:R-:W-:-:S06]  /*8d00*/  WARPGROUP.DEPBAR.LE gsb0, 0x0 ;  /* 0x00008000000079c5 */ /* 0x000fcc0000010000 */
[----:B------:R-:W1:Y:S01]  /*8d10*/  MUFU.EX2 R44, R44 ;  /* 0x0000002c002c7308 */ /* 0x000e620000000800 */
[----:B0-----:R-:W-:-:S07]  /*8d20*/  FADD.FTZ R75, R37, R76 ;  /* 0x0000004c254b7221 */ /* 0x001fce0000010000 */
        /* <DEDUP_REMOVED lines=8> */
[----:B--2---:R-:W-:-:S01]  /*8db0*/  FADD.FTZ R77, R41, R76 ;  /* 0x0000004c294d7221 */ /* 0x004fc20000010000 */
[----:B------:R-:W-:-:S06]  /*8dc0*/  FFMA.FTZ R76, R82, UR40, -R69 ;  /* 0x00000028524c7c23 */ /* 0x000fcc0008010845 */
        /* <DEDUP_REMOVED lines=16> */
[----:B0-----:R-:W-:-:S01]  /*8ed0*/  FADD.FTZ R79, R49, R78 ;  /* 0x0000004e314f7221 */ /* 0x001fc20000010000 */
[----:B------:R-:W-:-:S06]  /*8ee0*/  IMAD.U32 R78, RZ, RZ, UR37 ;  /* 0x00000025ff4e7e24 */ /* 0x000fcc000f8e00ff */
[----:B------:R-:W0:Y:S01]  /*8ef0*/  MUFU.EX2 R71, R71 ;  /* 0x0000004700477308 */ /* 0x000e220000000800 */
[----:B--2---:R-:W-:-:S07]  /*8f00*/  FADD.FTZ R4, R70, R5 ;  /* 0x0000000546047221 */ /* 0x004fce0000010000 */
[----:B------:R-:W2:Y:S01]  /*8f10*/  MUFU.EX2 R53, R53 ;  /* 0x0000003500357308 */ /* 0x000ea20000000800 */
[----:B-1----:R-:W-:-:S07]  /*8f20*/  FADD.FTZ R80, R56, R79 ;  /* 0x0000004f38507221 */ /* 0x002fce0000010000 */
[----:B------:R-:W1:Y:S01]  /*8f30*/  MUFU.EX2 R72, R72 ;  /* 0x0000004800487308 */ /* 0x000e620000000800 */
[----:B0-----:R-:W-:-:S01]  /*8f40*/  FADD.FTZ R5, R71, R4 ;  /* 0x0000000447057221 */ /* 0x001fc20000010000 */
[----:B------:R-:W-:Y:S01]  /*8f50*/  @!P1 LEA R4, R78, UR45, 0x3 ;  /* 0x0000002d4e049c11 */ /* 0x000fe2000f8e18ff */
[----:B------:R-:W-:-:S01]  /*8f60*/  FFMA.FTZ R78, R86, UR40, -R69 ;  /* 0x00000028564e7c23 */ /* 0x000fc20008010845 */
[----:B------:R-:W-:-:S03]  /*8f70*/  FFMA.FTZ R69, R87, UR40, -R69 ;  /* 0x0000002857457c23 */ /* 0x000fc60008010845 */
[----:B------:R-:W-:Y:S01]  /*8f80*/  @!P1 VIADD R4, R4, 0x19c40 ;  /* 0x00019c4004049836 */ /* 0x000fe20000000000 */
[----:B------:R-:W0:Y:S01]  /*8f90*/  MUFU.EX2 R60, R60 ;  /* 0x0000003c003c7308 */ /* 0x000e220000000800 */
[----:B--2---:R-:W-:-:S03]  /*8fa0*/  FADD.FTZ R79, R53, R80 ;  /* 0x00000050354f7221 */ /* 0x004fc60000010000 */
[----:B------:R-:W-:-:S04]  /*8fb0*/  @!P1 PRMT R4, RZ, 0x654, R4 ;  /* 0x00000654ff049816 */ /* 0x000fc80000000004 */
[----:B------:R-:W2:Y:S01]  /*8fc0*/  MUFU.EX2 R73, R73 ;  /* 0x0000004900497308 */ /* 0x000ea20000000800 */
[----:B-1----:R-:W-:-:S01]  /*8fd0*/  FADD.FTZ R80, R72, R5 ;  /* 0x0000000548507221 */ /* 0x002fc20000010000 */
[----:B------:R1:W-:Y:S06]  /*8fe0*/  @!P1 SYNCS.ARRIVE.TRANS64.RED.A1T0 RZ, [R4+URZ], RZ ;  /* 0x000000ff04ff99a7 */ /* 0x0003ec000810043f */
[----:B------:R-:W3:Y:S01]  /*8ff0*/  MUFU.EX2 R57, R57 ;  /* 0x0000003900397308 */ /* 0x000ee20000000800 */
[----:B0-----:R-:W-:-:S07]  /*9000*/  FADD.FTZ R82, R60, R79 ;  /* 0x0000004f3c527221 */ /* 0x001fce0000010000 */
[----:B------:R-:W0:Y:S01]  /*9010*/  MUFU.EX2 R74, R74 ;  /* 0x0000004a004a7308 */ /* 0x000e220000000800 */
[----:B--2---:R-:W-:-:S07]  /*9020*/  FADD.FTZ R5, R73, R80 ;  /* 0x0000005049057221 */ /* 0x004fce0000010000 */
[----:B------:R-:W1:Y:S01]  /*9030*/  MUFU.EX2 R64, R64 ;  /* 0x0000004000407308 */ /* 0x000e620000000800 */
[----:B---3--:R-:W-:-:S07]  /*9040*/  FADD.FTZ R79, R57, R82 ;  /* 0x00000052394f7221 */ /* 0x008fce0000010000 */
        /* <DEDUP_REMOVED lines=18> */
[----:B0-----:R-:W-:-:S03]  /*9170*/  FADD.FTZ R5, R10, R79 ;  /* 0x0000004f0a057221 */ /* 0x001fc60000010000 */
[----:B-1----:R-:W-:Y:S01]  /*9180*/  FADD.FTZ R4, R69, R4 ;  /* 0x0000000445047221 */ /* 0x002fe20000010000 */
[----:B------:R-:W-:Y:S06]  /*9190*/  @!P0 BRA `(.L_x_906) ;  /* 0x0000000000048947 */ /* 0x000fec0003800000 */
[----:B------:R-:W-:Y:S01]  /*91a0*/  BPT.TRAP 0x1 ;  /* 0x000000040000795c */ /* 0x000fe20000300000 */
.L_x_906:
        /* <DEDUP_REMOVED lines=90> */
.L_x_897:
[----:B------:R-:W-:-:S13]  /*9750*/  ISETP.GE.AND P2, PT, R3, UR42, PT ;  /* 0x0000002a03007c0c */ /* 0x000fda000bf46270 */
[----:B------:R-:W-:Y:S05]  /*9760*/  @!P2 BRA `(.L_x_908) ;  /* 0x0000002c0008a947 */ /* 0x000fea0003800000 */
[----:B------:R-:W-:Y:S01]  /*9770*/  IMAD.IADD R11, R17, 0x1, -R19 ;  /* 0x00000001110b7824 */ /* 0x000fe200078e0a13 */
[----:B------:R-:W-:Y:S01]  /*9780*/  UMOV UR17, UR36 ;  /* 0x0000002400117c82 */ /* 0x000fe20008000000 */
[----:B------:R-:W-:Y:S01]  /*9790*/  IMAD.MOV.U32 R8, RZ, RZ, R0 ;  /* 0x000000ffff087224 */ /* 0x000fe200078e0000 */
[----:B------:R-:W-:Y:S01]  /*97a0*/  UMOV UR18, UR37 ;  /* 0x0000002500127c82 */ /* 0x000fe20008000000 */
[C---:B------:R-:W-:Y:S01]  /*97b0*/  IMAD.IADD R10, R11.reuse, 0x1, R7 ;  /* 0x000000010b0a7824 */ /* 0x040fe200078e0207 */
[----:B------:R-:W-:Y:S01]  /*97c0*/  ULDC UR19, c[0x0][0x9e4] ;  /* 0x0002790000137ab9 */ /* 0x000fe20000000800 */
[----:B------:R-:W-:Y:S01]  /*97d0*/  IMAD.IADD R11, R11, 0x1, R6 ;  /* 0x000000010b0b7824 */ /* 0x000fe200078e0206 */
[----:B------:R-:W-:Y:S01]  /*97e0*/  ULDC UR20, c[0x0][0x9dc] ;  /* 0x0002770000147ab9 */ /* 0x000fe20000000800 */
[----:B------:R-:W-:Y:S01]  /*97f0*/  IMAD.MOV.U32 R9, RZ, RZ, R2 ;  /* 0x000000ffff097224 */ /* 0x000fe200078e0002 */
[----:B------:R-:W-:Y:S01]  /*9800*/  LOP3.LUT R12, RZ, R10, RZ, 0x33, !PT ;  /* 0x0000000aff0c7212 */ /* 0x000fe200078e33ff */
[----:B------:R-:W-:Y:S01]  /*9810*/  ULDC UR21, c[0x0][0x9e0] ;  /* 0x0002780000157ab9 */ /* 0x000fe20000000800 */
[----:B------:R-:W-:-:S07]  /*9820*/  LOP3.LUT R13, RZ, R11, RZ, 0x33, !PT ;  /* 0x0000000bff0d7212 */ /* 0x000fce00078e33ff */
.L_x_926:
[----:B------:R-:W-:-:S04]  /*9830*/  UISETP.NE.AND UP0, UPT, UR18, 0x1, UPT ;  /* 0x000000011200788c */ /* 0x000fc8000bf05270 */
[----:B------:R-:W-:-:S04]  /*9840*/  USEL UR36, URZ, 0x1, UP0 ;  /* 0x000000013f247887 */ /* 0x000fc80008000000 */
[----:B------:R-:W-:Y:S01]  /*9850*/  ULOP3.LUT UR36, UR17, UR36, URZ, 0x3c, !UPT ;  /* 0x0000002411247292 */ /* 0x000fe2000f8e3c3f */
[----:B------:R-:W-:Y:S11]  /*9860*/  @!P0 BRA `(.L_x_909) ;  /* 0x0000000000048947 */ /* 0x000ff60003800000 */
[----:B------:R-:W-:Y:S01]  /*9870*/  BPT.TRAP 0x1 ;  /* 0x000000040000795c */ /* 0x000fe20000300000 */
.L_x_909:
[----:B------:R-:W-:Y:S01]  /*9880*/  UIADD3 UR37, UR18, 0x1, URZ ;  /* 0x0000000112257890 */ /* 0x000fe2000fffe03f */
[----:B------:R-:W-:-:S03]  /*9890*/  IMAD.U32 R0, RZ, RZ, UR36 ;  /* 0x00000024ff007e24 */ /* 0x000fc6000f8e00ff */
[----:B------:R-:W-:Y:S02]  /*98a0*/  UISETP.NE.AND UP0, UPT, UR37, 0x2, UPT ;  /* 0x000000022500788c */ /* 0x000fe4000bf05270 */
[----:B------:R-:W-:Y:S02]  /*98b0*/  SHF.L.U32 R0, R0, 0x1f, RZ ;  /* 0x0000001f00007819 */ /* 0x000fe400000006ff */
[----:B------:R-:W-:-:S04]  /*98c0*/  USEL UR37, UR37, URZ, UP0 ;  /* 0x0000003f25257287 */ /* 0x000fc80008000000 */
[----:B------:R-:W-:-:S09]  /*98d0*/  ULEA UR22, UR37, UR45, 0x3 ;  /* 0x0000002d25167291 */ /* 0x000fd2000f8e183f */
[----:B------:R0:W1:Y:S01]  /*98e0*/  SYNCS.PHASECHK.TRANS64.TRYWAIT P2, [UR22+0x19c30], R0 ;  /* 0x019c3000ff0075a7 */ /* 0x0000620008040156 */
[----:B------:R-:W-:Y:S05]  /*98f0*/  @!P0 BRA `(.L_x_910) ;  /* 0x0000000000048947 */ /* 0x000fea0003800000 */
[----:B------:R-:W-:Y:S01]  /*9900*/  BPT.TRAP 0x1 ;  /* 0x000000040000795c */ /* 0x000fe20000300000 */
.L_x_910:
[----:B-1----:R-:W-:Y:S05]  /*9910*/  @P2 BRA `(.L_x_911) ;  /* 0x0000000000082947 */ /* 0x002fea0003800000 */
[----:B------:R-:W1:Y:S02]  /*9920*/  SYNCS.PHASECHK.TRANS64.TRYWAIT P2, [UR22+0x19c30], R0 ;  /* 0x019c3000ff0075a7 */ /* 0x000e640008040156 */
[----:B-1----:R-:W-:Y:S05]  /*9930*/  @!P2 BRA `(.L_x_912) ;  /* 0x000000a000c8a947 */ /* 0x002fea0003800000 */
.L_x_911:
        /* <DEDUP_REMOVED lines=17> */
.L_x_913:
[----:B------:R-:W-:Y:S01]  /*9a50*/  ULEA UR11, UR18, UR45, 0x3 ;  /* 0x0000002d120b7291 */ /* 0x000fe2000f8e183f */
[----:B01----:R-:W-:-:S05]  /*9a60*/  IMAD.U32 R0, RZ, RZ, UR17 ;  /* 0x00000011ff007e24 */ /* 0x003fca000f8e00ff */
[----:B------:R-:W-:-:S04]  /*9a70*/  SHF.L.U32 R0, R0, 0x1f, RZ ;  /* 0x0000001f00007819 */ /* 0x000fc800000006ff */
[----:B------:R0:W1:Y:S01]  /*9a80*/  SYNCS.PHASECHK.TRANS64.TRYWAIT P2, [UR11+0x19c50], R0 ;  /* 0x019c5000ff0075a7 */ /* 0x000062000804014b */
[----:B------:R-:W-:Y:S05]  /*9a90*/  @!P0 BRA `(.L_x_914) ;  /* 0x0000000000048947 */ /* 0x000fea0003800000 */
[----:B------:R-:W-:Y:S01]  /*9aa0*/  BPT.TRAP 0x1 ;  /* 0x000000040000795c */ /* 0x000fe20000300000 */
.L_x_914:
[----:B-1----:R-:W-:Y:S05]  /*9ab0*/  @P2 BRA `(.L_x_915) ;  /* 0x0000000000082947 */ /* 0x002fea0003800000 */
[----:B------:R-:W1:Y:S02]  /*9ac0*/  SYNCS.PHASECHK.TRANS64.TRYWAIT P2, [UR11+0x19c50], R0 ;  /* 0x019c5000ff0075a7 */ /* 0x000e64000804014b */
[----:B-1----:R-:W-:Y:S05]  /*9ad0*/  @!P2 BRA `(.L_x_916) ;  /* 0x000000a00078a947 */ /* 0x002fea0003800000 */
.L_x_915:
[----:B------:R-:W-:Y:S01]  /*9ae0*/  UIADD3 UR6, UR45, 0x3000, URZ ;  /* 0x000030002d067890 */ /* 0x000fe2000fffe03f */
[----:B------:R-:W-:Y:S01]  /*9af0*/  WARPGROUP.ARRIVE ;  /* 0x00000000000079c5 */ /* 0x000fe20000000000 */
[----:B------:R-:W-:Y:S01]  /*9b00*/  UMOV UR7, 0x40000040 ;  /* 0x4000004000077882 */ /* 0x000fe20000000000 */
[----:B01----:R-:W-:Y:S01]  /*9b10*/  IMAD.SHL.U32 R0, R3, 0x80, RZ ;  /* 0x0000008003007824 */ /* 0x003fe200078e00ff */
[----:B------:R-:W-:Y:S01]  /*9b20*/  USHF.R.U32.HI UR6, URZ, 0x4, UR6 ;  /* 0x000000043f067899 */ /* 0x000fe20008011606 */
[----:B------:R-:W-:-:S03]  /*9b30*/  IMAD.U32 R2, RZ, RZ, UR22 ;  /* 0x00000016ff027e24 */ /* 0x000fc6000f8e00ff */
[----:B------:R-:W-:Y:S01]  /*9b40*/  ULOP3.LUT UR6, UR6, 0x3fff, URZ, 0xc0, !UPT ;  /* 0x00003fff06067892 */ /* 0x000fe2000f8ec03f */
[----:B------:R-:W-:Y:S01]  /*9b50*/  IADD3 R14, R17, 0x1, -R0 ;  /* 0x00000001110e7810 */ /* 0x000fe20007ffe800 */
[----:B------:R-:W-:Y:S02]  /*9b60*/  @!P1 VIADD R2, R2, 0x19c40 ;  /* 0x00019c4002029836 */ /* 0x000fe40000000000 */
[----:B------:R-:W-:Y:S02]  /*9b70*/  ULOP3.LUT UR6, UR6, 0x10000, URZ, 0xfc, !UPT ;  /* 0x0001000006067892 */ /* 0x000fe4000f8efc3f */
[----:B------:R-:W-:Y:S01]  /*9b80*/  IMAD.IADD R15, R14, 0x1, -R19 ;  /* 0x000000010e0f7824 */ /* 0x000fe200078e0a13 */
[----:B------:R-:W-:Y:S01]  /*9b90*/  @!P1 PRMT R2, RZ, 0x654, R2 ;  /* 0x00000654ff029816 */ /* 0x000fe20000000002 */
[----:B------:R-:W-:Y:S02]  /*9ba0*/  UIMAD UR10, UR18, 0x300, UR6 ;  /* 0x00000300120a78a4 */ /* 0x000fe4000f8e0206 */
[----:B------:R-:W-:-:S04]  /*9bb0*/  IMAD R15, R16, -0x2, R15 ;  /* 0xfffffffe100f7824 */ /* 0x000fc800078e020f */
[----:B------:R-:W-:Y:S01]  /*9bc0*/  VIADD R23, R15, UR21 ;  /* 0x000000150f177c36 */ /* 0x000fe20008000000 */
[----:B------:R-:W-:Y:S02]  /*9bd0*/  UMOV UR6, UR10 ;  /* 0x0000000a00067c82 */ /* 0x000fe40008000000 */
[----:B------:R-:W-:Y:S01]  /*9be0*/  QGMMA.64x96x32.F32.E4M3.E4M3 R88, R148, gdesc[UR4], R88, gsb0 ;  /* 0x0160000494587df3 */ /* 0x000fe20008000858 */
[----:B------:R-:W-:Y:S01]  /*9bf0*/  UIADD3 UR6, UR10, 0x2, URZ ;  /* 0x000000020a067890 */ /* 0x000fe2000fffe03f */
[----:B------:R-:W-:Y:S01]  /*9c00*/  IMAD.IADD R20, R7, 0x1, R23 ;  /* 0x0000000107147824 */ /* 0x000fe200078e0217 */
        /* <DEDUP_REMOVED lines=15> */
[----:B------:R-:W-:Y:S01]  /*9d00*/  VIADD R21, R15, UR6 ;  /* 0x000000060f157c36 */ /* 0x000fe20008000000 */
[----:B------:R-:W-:Y:S02]  /*9d10*/  WARPGROUP.DEPBAR.LE gsb0, 0x0 ;  /* 0x00008000000079c5 */ /* 0x000fe40000010000 */
[----:B------:R0:W-:Y:S02]  /*9d20*/  @!P1 SYNCS.ARRIVE.TRANS64.RED.A1T0 RZ, [R2+URZ], RZ ;  /* 0x000000ff02ff99a7 */ /* 0x0001e4000810043f */
[----:B0-----:R-:W-:Y:S01]  /*9d30*/  IMAD.IADD R2, R7, 0x1, R21 ;  /* 0x0000000107027824 */ /* 0x001fe200078e0215 */
[----:B------:R-:W-:Y:S06]  /*9d40*/  @!P5 BRA `(.L_x_917) ;  /* 0x000000000058d947 */ /* 0x000fec0003800000 */
[----:B------:R-:W-:Y:S01]  /*9d50*/  ISETP.GT.AND P2, PT, R10, -0x1, PT ;  /* 0xffffffff0a00780c */ /* 0x000fe20003f44270 */
[----:B------:R-:W-:-:S12]  /*9d60*/  BSSY B0, `(.L_x_918) ;  /* 0x0000010000007945 */ /* 0x000fd80003800000 */
[----:B------:R-:W-:Y:S05]  /*9d70*/  @P2 BRA `(.L_x_919) ;  /* 0x0000000000202947 */ /* 0x000fea0003800000 */
[----:B------:R-:W-:-:S05]  /*9d80*/  IMAD.U32 R138, RZ, RZ, UR19 ;  /* 0x00000013ff8a7e24 */ /* 0x000fca000f8e00ff */
[----:B------:R-:W-:-:S13]  /*9d90*/  ISETP.NE.AND P2, PT, R138, 0x1, PT ;  /* 0x000000018a00780c */ /* 0x000fda0003f45270 */
[----:B------:R-:W0:Y:S02]  /*9da0*/  @P2 LDC.64 R14, c[0x0][0x9e8] ;  /* 0x00027a00ff0e2b82 */ /* 0x000e240000000a00 */
[----:B0-----:R-:W-:-:S04]  /*9db0*/  @P2 IMAD.HI.U32 R136, R12, R14, RZ ;  /* 0x0000000e0c882227 */ /* 0x001fc800078e00ff */
[----:B------:R-:W-:Y:S01]  /*9dc0*/  IMAD.MOV.U32 R14, RZ, RZ, R12 ;  /* 0x000000ffff0e7224 */ /* 0x000fe200078e000c */
[----:B------:R-:W-:-:S04]  /*9dd0*/  @P2 SHF.R.U32.HI R14, RZ, R15, R136 ;  /* 0x0000000fff0e2219 */ /* 0x000fc80000011688 */
[----:B------:R-:W-:Y:S01]  /*9de0*/  LOP3.LUT R137, RZ, R14, RZ, 0x33, !PT ;  /* 0x0000000eff897212 */ /* 0x000fe200078e33ff */
[----:B------:R-:W-:Y:S06]  /*9df0*/  BRA `(.L_x_920) ;  /* 0x0000000000187947 */ /* 0x000fec0003800000 */
.L_x_919:
[----:B------:R-:W-:Y:S02]  /*9e00*/  IMAD.U32 R138, RZ, RZ, UR19 ;  /* 0x00000013ff8a7e24 */ /* 0x000fe4000f8e00ff */
[----:B------:R-:W-:-:S03]  /*9e10*/  IMAD.MOV.U32 R137, RZ, RZ, R10 ;  /* 0x000000ffff897224 */ /* 0x000fc600078e000a */
[----:B------:R-:W-:-:S13]  /*9e20*/  ISETP.NE.AND P2, PT, R138, 0x1, PT ;  /* 0x000000018a00780c */ /* 0x000fda0003f45270 */
[----:B------:R-:W0:Y:S02]  /*9e30*/  @P2 LDC.64 R14, c[0x0][0x9e8] ;  /* 0x00027a00ff0e2b82 */ /* 0x000e240000000a00 */
[----:B0-----:R-:W-:-:S05]  /*9e40*/  @P2 IMAD.HI.U32 R14, R10, R14, RZ ;  /* 0x0000000e0a0e2227 */ /* 0x001fca00078e00ff */
[----:B------:R-:W-:-:S07]  /*9e50*/  @P2 SHF.R.U32.HI R137, RZ, R15, R14 ;  /* 0x0000000fff892219 */ /* 0x000fce000001160e */
.L_x_920:
[----:B------:R-:W-:Y:S05]  /*9e60*/  BSYNC B0 ;  /* 0x0000000000007941 */ /* 0x000fea0003800000 */
.L_x_918:
[----:B------:R-:W-:-:S04]  /*9e70*/  IMAD R15, R137, R138, -R0 ;  /* 0x0000008a890f7224 */ /* 0x000fc800078e0a00 */
[----:B------:R-:W-:-:S05]  /*9e80*/  IMAD R15, R16, -0x2, R15 ;  /* 0xfffffffe100f7824 */ /* 0x000fca00078e020f */
[----:B------:R-:W-:Y:S02]  /*9e90*/  VIADDMNMX R20, R15, R138, R20, PT ;  /* 0x0000008a0f147246 */ /* 0x000fe40003800114 */
[----:B------:R-:W-:-:S07]  /*9ea0*/  VIMNMX R2, R2, R15, !PT ;  /* 0x0000000f02027248 */ /* 0x000fce0007fe0100 */
.L_x_917:
        /* <DEDUP_REMOVED lines=100> */
[----:B------:R-:W-:Y:S01]  /*a4f0*/  ISETP.GT.AND P3, PT, R11, -0x1, PT ;  /* 0xffffffff0b00780c */ /* 0x000fe20003f64270 */
[----:B------:R-:W-:-:S12]  /*a500*/  BSSY B0, `(.L_x_922) ;  /* 0x0000010000007945 */ /* 0x000fd80003800000 */
[----:B------:R-:W-:Y:S05]  /*a510*/  @P3 BRA `(.L_x_923) ;  /* 0x0000000000203947 */ /* 0x000fea0003800000 */
[----:B------:R-:W-:Y:S02]  /*a520*/  IMAD.U32 R20, RZ, RZ, UR19 ;  /* 0x00000013ff147e24 */ /* 0x000fe4000f8e00ff */
[----:B------:R-:W-:-:S03]  /*a530*/  IMAD.MOV.U32 R2, RZ, RZ, R13 ;  /* 0x000000ffff027224 */ /* 0x000fc600078e000d */
[----:B------:R-:W-:-:S13]  /*a540*/  ISETP.NE.AND P3, PT, R20, 0x1, PT ;  /* 0x000000011400780c */ /* 0x000fda0003f65270 */
[----:B------:R-:W0:Y:S02]  /*a550*/  @P3 LDC.64 R14, c[0x0][0x9e8] ;  /* 0x00027a00ff0e3b82 */ /* 0x000e240000000a00 */
[----:B0-----:R-:W-:-:S05]  /*a560*/  @P3 IMAD.HI.U32 R14, R13, R14, RZ ;  /* 0x0000000e0d0e3227 */ /* 0x001fca00078e00ff */
[----:B------:R-:W-:-:S04]  /*a570*/  @P3 SHF.R.U32.HI R2, RZ, R15, R14 ;  /* 0x0000000fff023219 */ /* 0x000fc8000001160e */
[----:B------:R-:W-:Y:S01]  /*a580*/  LOP3.LUT R137, RZ, R2, RZ, 0x33, !PT ;  /* 0x00000002ff897212 */ /* 0x000fe200078e33ff */
[----:B------:R-:W-:Y:S06]  /*a590*/  BRA `(.L_x_924) ;  /* 0x0000000000187947 */ /* 0x000fec0003800000 */
.L_x_923:
[----:B------:R-:W-:Y:S02]  /*a5a0*/  IMAD.U32 R20, RZ, RZ, UR19 ;  /* 0x00000013ff147e24 */ /* 0x000fe4000f8e00ff */
[----:B------:R-:W-:-:S03]  /*a5b0*/  IMAD.MOV.U32 R137, RZ, RZ, R11 ;  /* 0x000000ffff897224 */ /* 0x000fc600078e000b */
[----:B------:R-:W-:-:S13]  /*a5c0*/  ISETP.NE.AND P3, PT, R20, 0x1, PT ;  /* 0x000000011400780c */ /* 0x000fda0003f65270 */
[----:B------:R-:W0:Y:S02]  /*a5d0*/  @P3 LDC.64 R14, c[0x0][0x9e8] ;  /* 0x00027a00ff0e3b82 */ /* 0x000e240000000a00 */
[----:B0-----:R-:W-:-:S05]  /*a5e0*/  @P3 IMAD.HI.U32 R14, R11, R14, RZ ;  /* 0x0000000e0b0e3227 */ /* 0x001fca00078e00ff */
[----:B------:R-:W-:-:S07]  /*a5f0*/  @P3 SHF.R.U32.HI R137, RZ, R15, R14 ;  /* 0x0000000fff893219 */ /* 0x000fce000001160e */
.L_x_924:
[----:B------:R-:W-:Y:S05]  /*a600*/  BSYNC B0 ;  /* 0x0000000000007941 */ /* 0x000fea0003800000 */
.L_x_922:
[----:B------:R-:W-:-:S04]  /*a610*/  IMAD R15, R137, R20, -R0 ;  /* 0x00000014890f7224 */ /* 0x000fc800078e0a00 */
[----:B------:R-:W-:-:S05]  /*a620*/  IMAD R0, R16, -0x2, R15 ;  /* 0xfffffffe10007824 */ /* 0x000fca00078e020f */
[----:B------:R-:W-:Y:S02]  /*a630*/  VIADDMNMX R23, R0, R20, R23, PT ;  /* 0x0000001400177246 */ /* 0x000fe40003800117 */
[----:B------:R-:W-:-:S07]  /*a640*/  VIMNMX R21, R21, R0, !PT ;  /* 0x0000000015157248 */ /* 0x000fce0007fe0100 */
.L_x_921:
        /* <DEDUP_REMOVED lines=20> */
[----:B------:R-:W-:Y:S02]  /*a790*/  ISETP.GT.AND P4, PT, R21, 0x1, P2 ;  /* 0x000000011500780c */ /* 0x000fe40001784270 */
[----:B------:R-:W-:Y:S02]  /*a7a0*/  FMNMX.FTZ R0, R44, R15, !PT ;  /* 0x0000000f2c007209 */ /* 0x000fe40007810000 */
[----:B------:R-:W-:Y:S02]  /*a7b0*/  FSEL R39, R39, -INF , !P3 ;  /* 0xff80000027277808 */ /* 0x000fe40005800000 */
        /* <DEDUP_REMOVED lines=11> */
[----:B------:R-:W-:Y:S02]  /*a870*/  FSEL R27, R27, -INF , !P4 ;  /* 0xff8000001b1b7808 */ /* 0x000fe40006000000 */
[----:B------:R-:W-:Y:S02]  /*a880*/  FMNMX.FTZ R15, R57, R0, !PT ;  /* 0x00000000390f7209 */ /* 0x000fe40007810000 */
[----:B------:R-:W-:-:S02]  /*a890*/  ISETP.GT.AND P4, PT, R21, 0x10, P2 ;  /* 0x000000101500780c */ /* 0x000fc40001784270 */
[----:B------:R-:W-:Y:S02]  /*a8a0*/  FMNMX.FTZ R0, R60, R15, !PT ;  /* 0x0000000f3c007209 */ /* 0x000fe40007810000 */
[----:B------:R-:W-:Y:S02]  /*a8b0*/  FSEL R43, R43, -INF , !P3 ;  /* 0xff8000002b2b7808 */ /* 0x000fe40005800000 */
[----:B------:R-:W-:Y:S02]  /*a8c0*/  FMNMX.FTZ R15, R61, R0, !PT ;  /* 0x000000003d0f7209 */ /* 0x000fe40007810000 */
[----:B------:R-:W-:Y:S02]  /*a8d0*/  ISETP.GT.AND P3, PT, R21, RZ, P2 ;  /* 0x000000ff1500720c */ /* 0x000fe40001764270 */
        /* <DEDUP_REMOVED lines=24> */
[----:B------:R-:W-:Y:S01]  /*aa60*/  ISETP.GT.AND P4, PT, R21, 0x29, P2 ;  /* 0x000000291500780c */ /* 0x000fe20001784270 */
[----:B------:R-:W0:Y:S03]  /*aa70*/  SHFL.BFLY PT, R15, R0, 0x2, 0x1f ;  /* 0x0c401f00000f7f89 */ /* 0x000e2600000e0000 */
[----:B------:R-:W-:-:S04]  /*aa80*/  ISETP.LT.OR P4, PT, R23, 0x2a, P4 ;  /* 0x0000002a1700780c */ /* 0x000fc80002781670 */
[----:B------:R-:W-:Y:S02]  /*aa90*/  FSEL R47, R47, -INF , !P4 ;  /* 0xff8000002f2f7808 */ /* 0x000fe40006000000 */
[----:B------:R-:W-:-:S04]  /*aaa0*/  ISETP.GT.AND P4, PT, R21, 0x31, P2 ;  /* 0x000000311500780c */ /* 0x000fc80001784270 */
[----:B------:R-:W-:-:S04]  /*aab0*/  ISETP.LT.OR P4, PT, R23, 0x32, P4 ;  /* 0x000000321700780c */ /* 0x000fc80002781670 */
[----:B------:R-:W-:Y:S02]  /*aac0*/  FSEL R51, R51, -INF , !P4 ;  /* 0xff80000033337808 */ /* 0x000fe40006000000 */
[----:B------:R-:W-:-:S04]  /*aad0*/  ISETP.GT.AND P4, PT, R21, 0x39, P2 ;  /* 0x000000391500780c */ /* 0x000fc80001784270 */
[----:B------:R-:W-:Y:S02]  /*aae0*/  ISETP.LT.OR P4, PT, R23, 0x3a, P4 ;  /* 0x0000003a1700780c */ /* 0x000fe40002781670 */
[----:B0-----:R-:W-:Y:S02]  /*aaf0*/  FMNMX.FTZ R15, R0, R15, !PT ;  /* 0x0000000f000f7209 */ /* 0x001fe40007810000 */
        /* <DEDUP_REMOVED lines=12> */
[C---:B------:R-:W-:Y:S01]  /*abc0*/  FSETP.NEU.FTZ.AND P6, PT, R2.reuse, -INF , PT ;  /* 0xff8000000200780b */ /* 0x040fe20003fdd000 */
[----:B------:R-:W-:-:S01]  /*abd0*/  FFMA.FTZ R0, R2, R137, -8 ;  /* 0xc100000002007423 */ /* 0x000fc20000010089 */
[----:B------:R-:W-:-:S04]  /*abe0*/  ISETP.GT.AND P4, PT, R21, 0x59, P2 ;  /* 0x000000591500780c */ /* 0x000fc80001784270 */
[----:B------:R-:W-:Y:S02]  /*abf0*/  FSEL R0, R0, RZ, P6 ;  /* 0x000000ff00007208 */ /* 0x000fe40003000000 */
[----:B------:R-:W-:-:S03]  /*ac00*/  ISETP.LT.OR P4, PT, R23, 0x5a, P4 ;  /* 0x0000005a1700780c */ /* 0x000fc60002781670 */
[--C-:B------:R-:W-:Y:S01]  /*ac10*/  FFMA.FTZ R15, R25, UR40, -R0.reuse ;  /* 0x00000028190f7c23 */ /* 0x100fe20008010800 */
[----:B------:R-:W-:-:S01]  /*ac20*/  FFMA.FTZ R25, R29, UR40, -R0 ;  /* 0x000000281d197c23 */ /* 0x000fc20008010800 */
[----:B------:R-:W-:Y:S01]  /*ac30*/  FSEL R29, R26, -INF , !P3 ;  /* 0xff8000001a1d7808 */ /* 0x000fe20005800000 */
        /* <DEDUP_REMOVED lines=9> */
[----:B------:R-:W-:Y:S01]  /*acd0*/  FSEL R50, R50, -INF , !P3 ;  /* 0xff80000032327808 */ /* 0x000fe20005800000 */
        /* <DEDUP_REMOVED lines=8> */
[----:B------:R0:W-:Y:S01]  /*ad60*/  MUFU.EX2 R26, R36 ;  /* 0x00000024001a7308 */ /* 0x0001e20000000800 */
[----:B------:R-:W-:Y:S01]  /*ad70*/  FMNMX.FTZ R28, R34, R137, !PT ;  /* 0x00000089221c7209 */ /* 0x000fe20007810000 */
[--C-:B------:R-:W-:Y:S01]  /*ad80*/  FFMA.FTZ R61, R61, UR40, -R0.reuse ;  /* 0x000000283d3d7c23 */ /* 0x100fe20008010800 */
        /* <DEDUP_REMOVED lines=8> */
[----:B------:R-:W-:Y:S01]  /*ae10*/  ISETP.LT.OR P3, PT, R23, 0x41, P3 ;  /* 0x000000411700780c */ /* 0x000fe20001f61670 */
[--C-:B------:R-:W-:Y:S01]  /*ae20*/  FFMA.FTZ R49, R49, UR40, -R0.reuse ;  /* 0x0000002831317c23 */ /* 0x100fe20008010800 */
[----:B------:R-:W-:Y:S01]  /*ae30*/  FMNMX.FTZ R137, R39, R28, !PT ;  /* 0x0000001c27897209 */ /* 0x000fe20007810000 */
[--C-:B------:R-:W-:Y:S01]  /*ae40*/  FFMA.FTZ R53, R53, UR40, -R0.reuse ;  /* 0x0000002835357c23 */ /* 0x100fe20008010800 */
[----:B------:R-:W-:Y:S01]  /*ae50*/  FSEL R58, R58, -INF , !P3 ;  /* 0xff8000003a3a7808 */ /* 0x000fe20005800000 */
[----:B------:R1:W-:Y:S01]  /*ae60*/  MUFU.EX2 R28, R40 ;  /* 0x00000028001c7308 */ /* 0x0003e20000000800 */
[----:B------:R-:W-:Y:S01]  /*ae70*/  FMNMX.FTZ R32, R42, R137, !PT ;  /* 0x000000892a207209 */ /* 0x000fe20007810000 */
[----:B------:R-:W-:Y:S01]  /*ae80*/  FFMA.FTZ R57, R57, UR40, -R0 ;  /* 0x0000002839397c23 */ /* 0x000fe20008010800 */
[----:B------:R-:W-:-:S02]  /*ae90*/  ISETP.GT.AND P3, PT, R21, 0x48, P2 ;  /* 0x000000481500780c */ /* 0x000fc40001764270 */
[----:B------:R-:W-:Y:S02]  /*aea0*/  FMNMX.FTZ R137, R43, R32, !PT ;  /* 0x000000202b897209 */ /* 0x000fe40007810000 */
[----:B------:R-:W-:Y:S01]  /*aeb0*/  ISETP.LT.OR P3, PT, R23, 0x49, P3 ;  /* 0x000000491700780c */ /* 0x000fe20001f61670 */
[----:B------:R-:W-:Y:S01]  /*aec0*/  MUFU.EX2 R14, R14 ;  /* 0x0000000e000e7308 */ /* 0x000fe20000000800 */
[----:B------:R-:W-:Y:S02]  /*aed0*/  FMNMX.FTZ R32, R46, R137, !PT ;  /* 0x000000892e207209 */ /* 0x000fe40007810000 */
[----:B------:R-:W-:Y:S02]  /*aee0*/  FSEL R62, R62, -INF , !P3 ;  /* 0xff8000003e3e7808 */ /* 0x000fe40005800000 */
[----:B------:R-:W-:Y:S02]  /*aef0*/  FMNMX.FTZ R137, R47, R32, !PT ;  /* 0x000000202f897209 */ /* 0x000fe40007810000 */
[----:B------:R-:W-:Y:S01]  /*af00*/  ISETP.GT.AND P3, PT, R21, 0x50, P2 ;  /* 0x000000501500780c */ /* 0x000fe20001764270 */
[----:B------:R2:W-:Y:S01]  /*af10*/  MUFU.EX2 R32, R44 ;  /* 0x0000002c00207308 */ /* 0x0005e20000000800 */
[----:B0-----:R-:W-:-:S02]  /*af20*/  FMNMX.FTZ R36, R50, R137, !PT ;  /* 0x0000008932247209 */ /* 0x001fc40007810000 */
[----:B------:R-:W-:Y:S02]  /*af30*/  ISETP.LT.OR P3, PT, R23, 0x51, P3 ;  /* 0x000000511700780c */ /* 0x000fe40001f61670 */
[----:B------:R-:W-:Y:S02]  /*af40*/  FMNMX.FTZ R137, R51, R36, !PT ;  /* 0x0000002433897209 */ /* 0x000fe40007810000 */
[----:B------:R-:W-:Y:S01]  /*af50*/  FSEL R66, R66, -INF , !P3 ;  /* 0xff80000042427808 */ /* 0x000fe20005800000 */
[----:B------:R-:W-:Y:S01]  /*af60*/  MUFU.EX2 R15, R15 ;  /* 0x0000000f000f7308 */ /* 0x000fe20000000800 */
[----:B------:R-:W-:Y:S02]  /*af70*/  FMNMX.FTZ R36, R54, R137, !PT ;  /* 0x0000008936247209 */ /* 0x000fe40007810000 */
[----:B------:R-:W-:Y:S02]  /*af80*/  ISETP.GT.AND P3, PT, R21, 0x58, P2 ;  /* 0x000000581500780c */ /* 0x000fe40001764270 */
[----:B------:R-:W-:-:S02]  /*af90*/  FMNMX.FTZ R137, R55, R36, !PT ;  /* 0x0000002437897209 */ /* 0x000fc40007810000 */
[----:B------:R-:W-:Y:S01]  /*afa0*/  ISETP.LT.OR P3, PT, R23, 0x59, P3 ;  /* 0x000000591700780c */ /* 0x000fe20001f61670 */
[----:B------:R0:W-:Y:S01]  /*afb0*/  MUFU.EX2 R36, R48 ;  /* 0x0000003000247308 */ /* 0x0001e20000000800 */
[----:B-1----:R-:W-:Y:S02]  /*afc0*/  FMNMX.FTZ R40, R58, R137, !PT ;  /* 0x000000893a287209 */ /* 0x002fe40007810000 */
[----:B------:R-:W-:Y:S02]  /*afd0*/  FSEL R70, R70, -INF , !P3 ;  /* 0xff80000046467808 */ /* 0x000fe40005800000 */
[----:B------:R-:W-:Y:S02]  /*afe0*/  FMNMX.FTZ R137, R59, R40, !PT ;  /* 0x000000283b897209 */ /* 0x000fe40007810000 */
[----:B------:R-:W-:Y:S01]  /*aff0*/  ISETP.GT.AND P3, PT, R21, 0x60, P2 ;  /* 0x000000601500780c */ /* 0x000fe20001764270 */
[----:B------:R-:W-:Y:S01]  /*b000*/  MUFU.EX2 R20, R20 ;  /* 0x0000001400147308 */ /* 0x000fe20000000800 */
[----:B------:R-:W-:-:S02]  /*b010*/  FMNMX.FTZ R40, R62, R137, !PT ;  /* 0x000000893e287209 */ /* 0x000fc40007810000 */
[----:B------:R-:W-:Y:S02]  /*b020*/  ISETP.LT.OR P3, PT, R23, 0x61, P3 ;  /* 0x000000611700780c */ /* 0x000fe40001f61670 */
[----:B------:R-:W-:Y:S02]  /*b030*/  FMNMX.FTZ R137, R63, R40, !PT ;  /* 0x000000283f897209 */ /* 0x000fe40007810000 */
[----:B------:R-:W-:Y:S01]  /*b040*/  FSEL R71, R71, -INF , !P4 ;  /* 0xff80000047477808 */ /* 0x000fe20006000000 */
[----:B------:R-:W-:Y:S01]  /*b050*/  MUFU.EX2 R40, R52 ;  /* 0x0000003400287308 */ /* 0x000fe20000000800 */
[----:B--2---:R-:W-:Y:S02]  /*b060*/  FMNMX.FTZ R44, R66, R137, !PT ;  /* 0x00000089422c7209 */ /* 0x004fe40007810000 */
[----:B------:R-:W-:Y:S02]  /*b070*/  ISETP.GT.AND P4, PT, R21, 0x61, P2 ;  /* 0x000000611500780c */ /* 0x000fe40001784270 */
[----:B------:R-:W-:-:S02]  /*b080*/  FMNMX.FTZ R137, R67, R44, !PT ;  /* 0x0000002c43897209 */ /* 0x000fc40007810000 */
        /* <DEDUP_REMOVED lines=9> */
[C---:B------:R-:W-:Y:S02]  /*b120*/  ISETP.GT.AND P4, PT, R21.reuse, 0x69, P2 ;  /* 0x000000691500780c */ /* 0x040fe40001784270 */
[----:B0-----:R-:W-:Y:S01]  /*b130*/  FMNMX.FTZ R48, R74, R137, !PT ;  /* 0x000000894a307209 */ /* 0x001fe20007810000 */
[----:B------:R0:W-:Y:S01]  /*b140*/  MUFU.EX2 R44, R56 ;  /* 0x00000038002c7308 */ /* 0x0001e20000000800 */
[----:B------:R-:W-:Y:S02]  /*b150*/  FSEL R78, R78, -INF , !P3 ;  /* 0xff8000004e4e7808 */ /* 0x000fe40005800000 */
[----:B------:R-:W-:Y:S02]  /*b160*/  ISETP.GT.AND P3, PT, R21, 0x70, P2 ;  /* 0x000000701500780c */ /* 0x000fe40001764270 */
[----:B------:R-:W-:-:S02]  /*b170*/  ISETP.LT.OR P4, PT, R23, 0x6a, P4 ;  /* 0x0000006a1700780c */ /* 0x000fc40002781670 */
[----:B------:R-:W-:Y:S01]  /*b180*/  FMNMX.FTZ R137, R75, R48, !PT ;  /* 0x000000304b897209 */ /* 0x000fe20007810000 */
[----:B------:R-:W-:Y:S01]  /*b190*/  MUFU.EX2 R33, R33 ;  /* 0x0000002100217308 */ /* 0x000fe20000000800 */
[----:B------:R-:W-:Y:S01]  /*b1a0*/  ISETP.LT.OR P3, PT, R23, 0x71, P3 ;  /* 0x000000711700780c */ /* 0x000fe20001f61670 */
[--C-:B0-----:R-:W-:Y:S01]  /*b1b0*/  FFMA.FTZ R56, R68, UR40, -R0.reuse ;  /* 0x0000002844387c23 */ /* 0x101fe20008010800 */
[----:B------:R-:W-:Y:S01]  /*b1c0*/  FSEL R79, R79, -INF , !P4 ;  /* 0xff8000004f4f7808 */ /* 0x000fe20006000000 */
[--C-:B------:R-:W-:Y:S01]  /*b1d0*/  FFMA.FTZ R68, R69, UR40, -R0.reuse ;  /* 0x0000002845447c23 */ /* 0x100fe20008010800 */
[----:B------:R-:W-:Y:S01]  /*b1e0*/  ISETP.GT.AND P4, PT, R21, 0x71, P2 ;  /* 0x000000711500780c */ /* 0x000fe20001784270 */
[--C-:B------:R-:W-:Y:S01]  /*b1f0*/  FFMA.FTZ R69, R77, UR40, -R0.reuse ;  /* 0x000000284d457c23 */ /* 0x100fe20008010800 */
[----:B------:R-:W-:Y:S01]  /*b200*/  FMNMX.FTZ R48, R78, R137, !PT ;  /* 0x000000894e307209 */ /* 0x000fe20007810000 */
[----:B------:R-:W-:Y:S01]  /*b210*/  FFMA.FTZ R77, R85, UR40, -R0 ;  /* 0x00000028554d7c23 */ /* 0x000fe20008010800 */
[----:B------:R-:W-:Y:S01]  /*b220*/  FSEL R82, R82, -INF , !P3 ;  /* 0xff80000052527808 */ /* 0x000fe20005800000 */
[----:B------:R-:W-:Y:S01]  /*b230*/  MUFU.EX2 R37, R37 ;  /* 0x0000002500257308 */ /* 0x000fe20000000800 */
[----:B------:R-:W-:-:S02]  /*b240*/  ISETP.GT.AND P3, PT, R21, 0x78, P2 ;  /* 0x000000781500780c */ /* 0x000fc40001764270 */
[----:B------:R-:W-:Y:S02]  /*b250*/  ISETP.LT.OR P4, PT, R23, 0x72, P4 ;  /* 0x000000721700780c */ /* 0x000fe40002781670 */
[----:B------:R-:W-:Y:S02]  /*b260*/  FMNMX.FTZ R137, R79, R48, !PT ;  /* 0x000000304f897209 */ /* 0x000fe40007810000 */
[----:B------:R-:W-:Y:S01]  /*b270*/  ISETP.GT.AND P2, PT, R21, 0x79, P2 ;  /* 0x000000791500780c */ /* 0x000fe20001744270 */
[----:B------:R-:W-:-:S01]  /*b280*/  FFMA.FTZ R21, R60, UR40, -R0 ;  /* 0x000000283c157c23 */ /* 0x000fc20008010800 */
[----:B------:R-:W-:Y:S01]  /*b290*/  ISETP.LT.OR P3, PT, R23, 0x79, P3 ;  /* 0x000000791700780c */ /* 0x000fe20001f61670 */
[----:B------:R-:W-:-:S01]  /*b2a0*/  FFMA.FTZ R60, R72, UR40, -R0 ;  /* 0x00000028483c7c23 */ /* 0x000fc20008010800 */
[----:B------:R-:W-:Y:S01]  /*b2b0*/  FSEL R83, R83, -INF , !P4 ;  /* 0xff80000053537808 */ /* 0x000fe20006000000 */
[----:B------:R-:W-:-:S01]  /*b2c0*/  FFMA.FTZ R72, R84, UR40, -R0 ;  /* 0x0000002854487c23 */ /* 0x000fc20008010800 */
[----:B------:R-:W-:Y:S01]  /*b2d0*/  FMNMX.FTZ R48, R82, R137, !PT ;  /* 0x0000008952307209 */ /* 0x000fe20007810000 */
[----:B------:R-:W-:Y:S01]  /*b2e0*/  MUFU.EX2 R41, R41 ;  /* 0x0000002900297308 */ /* 0x000fe20000000800 */
[----:B------:R-:W-:-:S02]  /*b2f0*/  ISETP.LT.OR P2, PT, R23, 0x7a, P2 ;  /* 0x0000007a1700780c */ /* 0x000fc40001741670 */
[----:B------:R-:W-:Y:S02]  /*b300*/  FSEL R86, R86, -INF , !P3 ;  /* 0xff80000056567808 */ /* 0x000fe40005800000 */
[----:B------:R-:W-:Y:S02]  /*b310*/  FMNMX.FTZ R23, R83, R48, !PT ;  /* 0x0000003053177209 */ /* 0x000fe40007810000 */
[----:B------:R-:W-:Y:S01]  /*b320*/  FSEL R87, R87, -INF , !P2 ;  /* 0xff80000057577808 */ /* 0x000fe20005000000 */
[----:B------:R-:W-:Y:S01]  /*b330*/  MUFU.EX2 R48, R61 ;  /* 0x0000003d00307308 */ /* 0x000fe20000000800 */
[----:B------:R-:W-:Y:S01]  /*b340*/  FMNMX.FTZ R52, R86, R23, !PT ;  /* 0x0000001756347209 */ /* 0x000fe20007810000 */
[----:B------:R-:W-:-:S03]  /*b350*/  FFMA.FTZ R23, R64, UR40, -R0 ;  /* 0x0000002840177c23 */ /* 0x000fc60008010800 */
[----:B------:R-:W-:Y:S01]  /*b360*/  FMNMX.FTZ R64, R87, R52, !PT ;  /* 0x0000003457407209 */ /* 0x000fe20007810000 */
[----:B------:R-:W-:-:S01]  /*b370*/  FFMA.FTZ R52, R65, UR40, -R0 ;  /* 0x0000002841347c23 */ /* 0x000fc20008010800 */
[--C-:B------:R-:W-:Y:S01]  /*b380*/  FFMA.FTZ R65, R73, UR40, -R0.reuse ;  /* 0x0000002849417c23 */ /* 0x100fe20008010800 */
[----:B------:R0:W-:Y:S01]  /*b390*/  MUFU.EX2 R61, R68 ;  /* 0x00000044003d7308 */ /* 0x0001e20000000800 */
[----:B------:R-:W-:-:S01]  /*b3a0*/  FFMA.FTZ R73, R81, UR40, -R0 ;  /* 0x0000002851497c23 */ /* 0x000fc20008010800 */
[----:B------:R-:W1:Y:S01]  /*b3b0*/  SHFL.BFLY PT, R137, R64, 0x2, 0x1f ;  /* 0x0c401f0040897f89 */ /* 0x000e6200000e0000 */
[----:B------:R-:W-:-:S05]  /*b3c0*/  IMAD.U32 R81, RZ, RZ, UR40 ;  /* 0x00000028ff517e24 */ /* 0x000fca000f8e00ff */
[----:B------:R-:W-:Y:S01]  /*b3d0*/  MUFU.EX2 R45, R45 ;  /* 0x0000002d002d7308 */ /* 0x000fe20000000800 */
[----:B0-----:R-:W-:-:S01]  /*b3e0*/  FFMA.FTZ R68, R80, UR40, -R0 ;  /* 0x0000002850447c23 */ /* 0x001fc20008010800 */
[----:B------:R-:W-:-:S05]  /*b3f0*/  FSEL R80, R2, RZ, P6 ;  /* 0x000000ff02507208 */ /* 0x000fca0003000000 */
[----:B------:R-:W-:Y:S01]  /*b400*/  FADD.FTZ R80, -R80, R9 ;  /* 0x0000000950507221 */ /* 0x000fe20000010100 */
[----:B------:R-:W-:Y:S03]  /*b410*/  MUFU.EX2 R49, R49 ;  /* 0x0000003100317308 */ /* 0x000fe60000000800 */
[----:B------:R-:W-:-:S05]  /*b420*/  FMUL.FTZ R9, R80, UR40 ;  /* 0x0000002850097c20 */ /* 0x000fca0008410000 */
[----:B------:R-:W-:Y:S01]  /*b430*/  MUFU.EX2 R53, R53 ;  /* 0x0000003500357308 */ /* 0x000fe20000000800 */
[----:B-1----:R-:W-:Y:S01]  /*b440*/  FMNMX.FTZ R137, R64, R137, !PT ;  /* 0x0000008940897209 */ /* 0x002fe20007810000 */
[----:B------:R-:W-:-:S04]  /*b450*/  FFMA.FTZ R64, R76, UR40, -R0 ;  /* 0x000000284c407c23 */ /* 0x000fc80008010800 */
[----:B------:R-:W0:Y:S02]  /*b460*/  SHFL.BFLY PT, R76, R137, 0x1, 0x1f ;  /* 0x0c201f00894c7f89 */ /* 0x000e2400000e0000 */
[----:B------:R-:W1:Y:S08]  /*b470*/  MUFU.EX2 R9, R9 ;  /* 0x0000000900097308 */ /* 0x000e700000000800 */
[----:B------:R-:W-:Y:S08]  /*b480*/  MUFU.EX2 R57, R57 ;  /* 0x0000003900397308 */ /* 0x000ff00000000800 */
[----:B------:R-:W-:Y:S01]  /*b490*/  MUFU.EX2 R21, R21 ;  /* 0x0000001500157308 */ /* 0x000fe20000000800 */
[----:B0-----:R-:W-:-:S07]  /*b4a0*/  FMNMX.FTZ R0, R137, R76, !PT ;  /* 0x0000004c89007209 */ /* 0x001fce0007810000 */
        /* <DEDUP_REMOVED lines=29> */
[----:B-1----:R-:W-:-:S04]  /*b680*/  FFMA.FTZ R62, R9, R5, R14 ;  /* 0x00000005093e7223 */ /* 0x002fc8000001000e */
[----:B------:R-:W0:Y:S08]  /*b690*/  MUFU.EX2 R54, R54 ;  /* 0x0000003600367308 */ /* 0x000e300000000800 */
[----:B------:R-:W1:Y:S08]  /*b6a0*/  MUFU.EX2 R27, R27 ;  /* 0x0000001b001b7308 */ /* 0x000e700000000800 */
[----:B------:R-:W2:Y:S01]  /*b6b0*/  MUFU.EX2 R30, R30 ;  /* 0x0000001e001e7308 */ /* 0x000ea20000000800 */
[----:B0-----:R-:W-:-:S04]  /*b6c0*/  FFMA.FTZ R5, R54, R4, R29 ;  /* 0x0000000436057223 */ /* 0x001fc8000001001d */
[----:B------:R-:W-:-:S03]  /*b6d0*/  FADD.FTZ R4, R80, R5 ;  /* 0x0000000550047221 */ /* 0x000fc60000010000 */
[----:B------:R-:W0:Y:S01]  /*b6e0*/  MUFU.EX2 R31, R31 ;  /* 0x0000001f001f7308 */ /* 0x000e220000000800 */
[----:B-1----:R-:W-:-:S07]  /*b6f0*/  FADD.FTZ R5, R27, R4 ;  /* 0x000000041b057221 */ /* 0x002fce0000010000 */
[----:B------:R1:W-:Y:S01]  /*b700*/  MUFU.EX2 R8, R81 ;  /* 0x0000005100087308 */ /* 0x0003e20000000800 */
[----:B--2---:R-:W-:-:S07]  /*b710*/  FADD.FTZ R4, R30, R5 ;  /* 0x000000051e047221 */ /* 0x004fce0000010000 */
[----:B------:R-:W2:Y:S01]  /*b720*/  MUFU.EX2 R34, R34 ;  /* 0x0000002200227308 */ /* 0x000ea20000000800 */
[----:B-1----:R-:W-:-:S01]  /*b730*/  FADD.FTZ R81, R15, R62 ;  /* 0x0000003e0f517221 */ /* 0x002fc20000010000 */
[--C-:B------:R-:W-:Y:S01]  /*b740*/  FFMA.FTZ R62, R63, UR40, -R76.reuse ;  /* 0x000000283f3e7c23 */ /* 0x100fe2000801084c */
[----:B------:R-:W-:-:S01]  /*b750*/  FFMA.FTZ R63, R66, UR40, -R76 ;  /* 0x00000028423f7c23 */ /* 0x000fc2000801084c */
[----:B0-----:R-:W-:Y:S01]  /*b760*/  FADD.FTZ R5, R31, R4 ;  /* 0x000000041f057221 */ /* 0x001fe20000010000 */
[----:B------:R-:W-:-:S03]  /*b770*/  FADD.FTZ R84, R20, R81 ;  /* 0x0000005114547221 */ /* 0x000fc60000010000 */
[----:B------:R-:W0:Y:S01]  /*b780*/  MUFU.EX2 R35, R35 ;  /* 0x0000002300237308 */ /* 0x000e220000000800 */
[----:B------:R-:W-:-:S04]  /*b790*/  FADD.FTZ R81, R25, R84 ;  /* 0x0000005419517221 */ /* 0x000fc80000010000 */
[----:B------:R-:W-:-:S03]  /*b7a0*/  FADD.FTZ R66, R24, R81 ;  /* 0x0000005118427221 */ /* 0x000fc60000010000 */
[----:B------:R-:W1:Y:S01]  /*b7b0*/  MUFU.EX2 R38, R38 ;  /* 0x0000002600267308 */ /* 0x000e620000000800 */
[----:B------:R-:W-:-:S01]  /*b7c0*/  FADD.FTZ R81, R33, R66 ;  /* 0x0000004221517221 */ /* 0x000fc20000010000 */
[----:B--2---:R-:W-:Y:S01]  /*b7d0*/  FADD.FTZ R4, R34, R5 ;  /* 0x0000000522047221 */ /* 0x004fe20000010000 */
[----:B------:R-:W-:-:S01]  /*b7e0*/  FFMA.FTZ R66, R67, UR40, -R76 ;  /* 0x0000002843427c23 */ /* 0x000fc2000801084c */
[----:B------:R-:W-:Y:S01]  /*b7f0*/  FFMA.FTZ R67, R70, UR40, -R76 ;  /* 0x0000002846437c23 */ /* 0x000fe2000801084c */
[----:B------:R-:W-:-:S03]  /*b800*/  FADD.FTZ R84, R26, R81 ;  /* 0x000000511a547221 */ /* 0x000fc60000010000 */
[----:B------:R-:W2:Y:S01]  /*b810*/  MUFU.EX2 R39, R39 ;  /* 0x0000002700277308 */ /* 0x000ea20000000800 */
[----:B0-----:R-:W-:-:S01]  /*b820*/  FADD.FTZ R5, R35, R4 ;  /* 0x0000000423057221 */ /* 0x001fc20000010000 */
[----:B------:R-:W-:-:S04]  /*b830*/  FADD.FTZ R81, R37, R84 ;  /* 0x0000005425517221 */ /* 0x000fc80000010000 */
[----:B------:R-:W-:Y:S02]  /*b840*/  FADD.FTZ R70, R28, R81 ;  /* 0x000000511c467221 */ /* 0x000fe40000010000 */
[----:B------:R-:W0:Y:S01]  /*b850*/  MUFU.EX2 R42, R42 ;  /* 0x0000002a002a7308 */ /* 0x000e220000000800 */
[----:B-1----:R-:W-:-:S01]  /*b860*/  FADD.FTZ R4, R38, R5 ;  /* 0x0000000526047221 */ /* 0x002fc20000010000 */
[----:B------:R-:W-:Y:S01]  /*b870*/  FADD.FTZ R81, R41, R70 ;  /* 0x0000004629517221 */ /* 0x000fe20000010000 */
[----:B------:R-:W-:-:S01]  /*b880*/  FFMA.FTZ R70, R71, UR40, -R76 ;  /* 0x0000002847467c23 */ /* 0x000fc2000801084c */
[----:B------:R-:W-:Y:S02]  /*b890*/  FFMA.FTZ R71, R74, UR40, -R76 ;  /* 0x000000284a477c23 */ /* 0x000fe4000801084c */
[----:B------:R-:W-:-:S02]  /*b8a0*/  FADD.FTZ R84, R32, R81 ;  /* 0x0000005120547221 */ /* 0x000fc40000010000 */
[----:B------:R-:W1:Y:S01]  /*b8b0*/  MUFU.EX2 R43, R43 ;  /* 0x0000002b002b7308 */ /* 0x000e620000000800 */
[----:B--2---:R-:W-:-:S01]  /*b8c0*/  FADD.FTZ R5, R39, R4 ;  /* 0x0000000427057221 */ /* 0x004fc20000010000 */
[----:B------:R-:W-:-:S04]  /*b8d0*/  FADD.FTZ R81, R45, R84 ;  /* 0x000000542d517221 */ /* 0x000fc80000010000 */
[----:B------:R-:W-:Y:S02]  /*b8e0*/  FADD.FTZ R74, R36, R81 ;  /* 0x00000051244a7221 */ /* 0x000fe40000010000 */
[----:B------:R-:W2:Y:S01]  /*b8f0*/  MUFU.EX2 R46, R46 ;  /* 0x0000002e002e7308 */ /* 0x000ea20000000800 */
[----:B0-----:R-:W-:-:S01]  /*b900*/  FADD.FTZ R4, R42, R5 ;  /* 0x000000052a047221 */ /* 0x001fc20000010000 */
[----:B------:R-:W-:Y:S01]  /*b910*/  FADD.FTZ R81, R49, R74 ;  /* 0x0000004a31517221 */ /* 0x000fe20000010000 */
[----:B------:R-:W-:-:S01]  /*b920*/  FFMA.FTZ R74, R75, UR40, -R76 ;  /* 0x000000284b4a7c23 */ /* 0x000fc2000801084c */
[--C-:B------:R-:W-:Y:S01]  /*b930*/  FFMA.FTZ R75, R78, UR40, -R76.reuse ;  /* 0x000000284e4b7c23 */ /* 0x100fe2000801084c */
[----:B------:R-:W-:-:S03]  /*b940*/  FFMA.FTZ R78, R79, UR40, -R76 ;  /* 0x000000284f4e7c23 */ /* 0x000fc6000801084c */
[----:B------:R-:W0:Y:S01]  /*b950*/  MUFU.EX2 R47, R47 ;  /* 0x0000002f002f7308 */ /* 0x000e220000000800 */
[----:B-1----:R-:W-:-:S07]  /*b960*/  FADD.FTZ R5, R43, R4 ;  /* 0x000000042b057221 */ /* 0x002fce0000010000 */
[----:B------:R-:W1:Y:S01]  /*b970*/  MUFU.EX2 R50, R50 ;  /* 0x0000003200327308 */ /* 0x000e620000000800 */
[----:B--2---:R-:W-:-:S07]  /*b980*/  FADD.FTZ R4, R46, R5 ;  /* 0x000000052e047221 */ /* 0x004fce0000010000 */
[----:B------:R-:W2:Y:S01]  /*b990*/  MUFU.EX2 R51, R51 ;  /* 0x0000003300337308 */ /* 0x000ea20000000800 */
[----:B0-----:R-:W-:-:S01]  /*b9a0*/  FADD.FTZ R5, R47, R4 ;  /* 0x000000042f057221 */ /* 0x001fc20000010000 */
[----:B------:R-:W-:-:S06]  /*b9b0*/  FADD.FTZ R4, R40, R81 ;  /* 0x0000005128047221 */ /* 0x000fcc0000010000 */
[----:B------:R-:W0:Y:S01]  /*b9c0*/  MUFU.EX2 R55, R55 ;  /* 0x0000003700377308 */ /* 0x000e220000000800 */
        /* <DEDUP_REMOVED lines=8> */
[----:B0-----:R-:W-:-:S07]  /*ba50*/  FADD.FTZ R5, R55, R84 ;  /* 0x0000005437057221 */ /* 0x001fce0000010000 */
[----:B------:R-:W0:Y:S01]  /*ba60*/  MUFU.EX2 R62, R62 ;  /* 0x0000003e003e7308 */ /* 0x000e220000000800 */
        /* <DEDUP_REMOVED lines=8> */
[----:B0-----:R-:W-:-:S01]  /*baf0*/  FADD.FTZ R84, R62, R79 ;  /* 0x0000004f3e547221 */ /* 0x001fc20000010000 */
[--C-:B------:R-:W-:Y:S01]  /*bb00*/  FFMA.FTZ R79, R82, UR40, -R76.reuse ;  /* 0x00000028524f7c23 */ /* 0x100fe2000801084c */
[----:B------:R-:W-:-:S05]  /*bb10*/  FFMA.FTZ R82, R83, UR40, -R76 ;  /* 0x0000002853527c23 */ /* 0x000fca000801084c */
[----:B------:R-:W0:Y:S01]  /*bb20*/  MUFU.EX2 R56, R56 ;  /* 0x0000003800387308 */ /* 0x000e220000000800 */
[----:B-1----:R-:W-:-:S07]  /*bb30*/  FADD.FTZ R81, R63, R84 ;  /* 0x000000543f517221 */ /* 0x002fce0000010000 */
[----:B------:R-:W1:Y:S01]  /*bb40*/  MUFU.EX2 R67, R67 ;  /* 0x0000004300437308 */ /* 0x000e620000000800 */
[----:B--2---:R-:W-:-:S01]  /*bb50*/  FADD.FTZ R4, R66, R81 ;  /* 0x0000005142047221 */ /* 0x004fc20000010000 */
[--C-:B------:R-:W-:Y:S01]  /*bb60*/  FFMA.FTZ R81, R86, UR40, -R76.reuse ;  /* 0x0000002856517c23 */ /* 0x100fe2000801084c */
[----:B------:R-:W-:-:S05]  /*bb70*/  FFMA.FTZ R76, R87, UR40, -R76 ;  /* 0x00000028574c7c23 */ /* 0x000fca000801084c */
[----:B------:R-:W2:Y:S01]  /*bb80*/  MUFU.EX2 R70, R70 ;  /* 0x0000004600467308 */ /* 0x000ea20000000800 */
[----:B0-----:R-:W-:-:S04]  /*bb90*/  FADD.FTZ R84, R56, R5 ;  /* 0x0000000538547221 */ /* 0x001fc80000010000 */
[----:B------:R-:W-:-:S03]  /*bba0*/  FADD.FTZ R83, R61, R84 ;  /* 0x000000543d537221 */ /* 0x000fc60000010000 */
        /* <DEDUP_REMOVED lines=31> */
[----:B-1----:R-:W-:-:S01]  /*bda0*/  FADD.FTZ R83, R81, R4 ;  /* 0x0000000451537221 */ /* 0x002fc20000010000 */
[----:B--2---:R-:W-:-:S03]  /*bdb0*/  FADD.FTZ R5, R77, R84 ;  /* 0x000000544d057221 */ /* 0x004fc60000010000 */
[----:B0-----:R-:W-:Y:S01]  /*bdc0*/  FADD.FTZ R4, R76, R83 ;  /* 0x000000534c047221 */ /* 0x001fe20000010000 */
[----:B------:R-:W-:Y:S06]  /*bdd0*/  @!P0 BRA `(.L_x_925) ;  /* 0x0000000000048947 */ /* 0x000fec0003800000 */
[----:B------:R-:W-:Y:S01]  /*bde0*/  BPT.TRAP 0x1 ;  /* 0x000000040000795c */ /* 0x000fe20000300000 */
.L_x_925:
        /* <DEDUP_REMOVED lines=90> */
.L_x_908:
[----:B------:R-:W-:Y:S06]  /*c390*/  BAR.ARV 0x8, 0x1a0 ;  /* 0x0206800000007b1d */ /* 0x000fec0000002000 */
[----:B------:R-:W-:Y:S05]  /*c3a0*/  @!P0 BRA `(.L_x_927) ;  /* 0x0000000000048947 */ /* 0x000fea0003800000 */
[----:B------:R-:W-:Y:S01]  /*c3b0*/  BPT.TRAP 0x1 ;  /* 0x000000040000795c */ /* 0x000fe20000300000 */
.L_x_927:
[----:B------:R-:W-:Y:S01]  /*c3c0*/  ULEA UR14, UR37, UR45, 0x3 ;  /* 0x0000002d250e7291 */ /* 0x000fe2000f8e183f */
[----:B------:R-:W-:-:S05]  /*c3d0*/  IMAD.U32 R3, RZ, RZ, UR36 ;  /* 0x00000024ff037e24 */ /* 0x000fca000f8e00ff */
[----:B------:R-:W-:-:S04]  /*c3e0*/  SHF.L.U32 R3, R3, 0x1f, RZ ;  /* 0x0000001f03037819 */ /* 0x000fc800000006ff */
[----:B------:R0:W1:Y:S01]  /*c3f0*/  SYNCS.PHASECHK.TRANS64.TRYWAIT P1, [UR14+0x19c50], R3 ;  /* 0x019c5003ff0075a7 */ /* 0x000062000802014e */
[----:B------:R-:W-:Y:S05]  /*c400*/  @!P0 BRA `(.L_x_928) ;  /* 0x0000000000048947 */ /* 0x000fea0003800000 */
[----:B------:R-:W-:Y:S01]  /*c410*/  BPT.TRAP 0x1 ;  /* 0x000000040000795c */ /* 0x000fe20000300000 */
.L_x_928:
[----:B-1----:R-:W-:Y:S05]  /*c420*/  @P1 BRA `(.L_x_929) ;  /* 0x0000000000081947 */ /* 0x002fea0003800000 */
[----:B------:R-:W1:Y:S02]  /*c430*/  SYNCS.PHASECHK.TRANS64.TRYWAIT P1, [UR14+0x19c50], R3 ;  /* 0x019c5003ff0075a7 */ /* 0x000e64000802014e */
[----:B-1----:R-:W-:Y:S05]  /*c440*/  @!P1 BRA `(.L_x_930) ;  /* 0x0000007800349947 */ /* 0x002fea0003800000 */
.L_x_929:
        /* <DEDUP_REMOVED lines=14> */
[----:B------:R-:W-:Y:S02]  /*c530*/  @UP0 UIMAD.WIDE.U32 UR6, UR50, UR10, URZ ;  /* 0x0000000a320602a5 */ /* 0x000fe4000f8e003f */
[----:B------:R-:W-:Y:S02]  /*c540*/  UIMAD UR10, UR37, 0x300, UR45 ;  /* 0x00000300250a78a4 */ /* 0x000fe4000f8e022d */
[----:B------:R-:W-:Y:S01]  /*c550*/  @UP0 UIMAD UR9, UR50, UR11, UR9 ;  /* 0x0000000b320902a4 */ /* 0x000fe2000f8e0209 */
[----:B------:R-:W-:-:S02]  /*c560*/  @UP0 ULDC.64 UR12, c[0x0][0x9d0] ;  /* 0x00027400000c0ab9 */ /* 0x000fc40000000a00 */
[----:B------:R-:W-:Y:S01]  /*c570*/  UMOV UR11, 0x40000040 ;  /* 0x40000040000b7882 */ /* 0x000fe20000000000 */
[----:B------:R-:W-:Y:S02]  /*c580*/  @UP0 UIMAD UR8, UR8, UR12, URZ ;  /* 0x0000000c080802a4 */ /* 0x000fe4000f8e023f */
[----:B------:R-:W-:-:S07]  /*c590*/  @UP0 UIADD3 UR7, UR7, UR9, URZ ;  /* 0x0000000907070290 */ /* 0x000fce000fffe03f */
[----:B------:R-:W-:Y:S01]  /*c5a0*/  QGMMA.64x96x32.F32.E4M3.E4M3 R88, R148, gdesc[UR8], R88, gsb0 ;  /* 0x0160000894587df3 */ /* 0x000fe20008000858 */
[----:B------:R-:W-:Y:S02]  /*c5b0*/  @UP0 UIMAD UR8, UR41, UR13, UR8 ;  /* 0x0000000d290802a4 */ /* 0x000fe4000f8e0208 */
[----:B------:R-:W-:-:S04]  /*c5c0*/  @UP0 UIMAD.WIDE.U32 UR6, UR41, UR12, UR6 ;  /* 0x0000000c290602a5 */ /* 0x000fc8000f8e0006 */
[----:B------:R-:W-:Y:S02]  /*c5d0*/  @UP0 UIADD3 UR7, UR7, UR8, URZ ;  /* 0x0000000807070290 */ /* 0x000fe4000fffe03f */
[----:B------:R-:W-:-:S04]  /*c5e0*/  @UP0 ULEA UR4, UP1, UR6, UR4, 0x2 ;  /* 0x0000000406040291 */ /* 0x000fc8000f82103f */
[----:B------:R-:W-:Y:S02]  /*c5f0*/  @UP0 ULEA.HI.X UR5, UR6, UR5, UR7, 0x2, UP1 ;  /* 0x0000000506050291 */ /* 0x000fe400088f1407 */
[----:B-1----:R-:W-:-:S04]  /*c600*/  IMAD.U32 R6, RZ, RZ, UR4 ;  /* 0x00000004ff067e24 */ /* 0x002fc8000f8e00ff */
[----:B------:R-:W-:-:S05]  /*c610*/  IMAD.U32 R7, RZ, RZ, UR5 ;  /* 0x00000005ff077e24 */ /* 0x000fca000f8e00ff */
[----:B------:R1:W2:Y:S01]  /*c620*/  @P1 LDG.E R8, desc[UR48][R6.64] ;  /* 0x0000003006081981 */ /* 0x0002a2000c1e1900 */
        /* <DEDUP_REMOVED lines=9> */
[----:B------:R-:W3:Y:S01]  /*c6c0*/  SHFL.BFLY PT, R10, R5, 0x2, 0x1f ;  /* 0x0c401f00050a7f89 */ /* 0x000ee200000e0000 */
[----:B------:R-:W-:-:S03]  /*c6d0*/  UIADD3 UR10, UR10, 0x6, URZ ;  /* 0x000000060a0a7890 */ /* 0x000fc6000fffe03f */
[----:B------:R-:W4:Y:S01]  /*c6e0*/  SHFL.BFLY PT, R9, R4, 0x2, 0x1f ;  /* 0x0c401f0004097f89 */ /* 0x000f2200000e0000 */
[----:B------:R-:W-:Y:S01]  /*c6f0*/  UMOV UR11, 0x40000040 ;  /* 0x40000040000b7882 */ /* 0x000fe20000000000 */
[----:B------:R-:W-:Y:S02]  /*c700*/  WARPGROUP.DEPBAR.LE gsb0, 0x0 ;  /* 0x00008000000079c5 */ /* 0x000fe40000010000 */
[----:B------:R-:W-:-:S06]  /*c710*/  WARPGROUP.ARRIVE ;  /* 0x00000000000079c5 */ /* 0x000fcc0000000000 */
[----:B------:R-:W-:Y:S01]  /*c720*/  QGMMA.64x96x32.F32.E4M3.E4M3 R88, R140, gdesc[UR4], R88, gsb0 ;  /* 0x016000048c587df3 */ /* 0x000fe20008000858 */
[----:B---3--:R-:W-:-:S01]  /*c730*/  FADD.FTZ R10, R10, R5 ;  /* 0x000000050a0a7221 */ /* 0x008fc20000010000 */
[----:B----4-:R-:W-:-:S04]  /*c740*/  FADD.FTZ R9, R9, R4 ;  /* 0x0000000409097221 */ /* 0x010fc80000010000 */
[----:B0-----:R-:W0:Y:S04]  /*c750*/  SHFL.BFLY PT, R3, R10, 0x1, 0x1f ;  /* 0x0c201f000a037f89 */ /* 0x001e2800000e0000 */
[----:B-1----:R-:W1:Y:S01]  /*c760*/  SHFL.BFLY PT, R6, R9, 0x1, 0x1f ;  /* 0x0c201f0009067f89 */ /* 0x002e6200000e0000 */
[----:B------:R-:W-:Y:S02]  /*c770*/  IMAD.MOV.U32 R5, RZ, RZ, RZ ;  /* 0x000000ffff057224 */ /* 0x000fe400078e00ff */
[----:B0-----:R-:W-:Y:S01]  /*c780*/  FADD.FTZ R7, R10, R3 ;  /* 0x000000030a077221 */ /* 0x001fe20000010000 */
[----:B-1----:R-:W-:-:S04]  /*c790*/  FADD.FTZ R12, R9, R6 ;  /* 0x00000006090c7221 */ /* 0x002fc80000010000 */
        /* <DEDUP_REMOVED lines=11> */
[----:B------:R-:W0:Y:S08]  /*c850*/  @P3 MUFU.LG2 R10, R10 ;  /* 0x0000000a000a3308 */ /* 0x000e300000000c00 */
[----:B------:R0:W1:Y:S08]  /*c860*/  @P2 MUFU.LG2 R6, R11 ;  /* 0x0000000b00062308 */ /* 0x0000700000000c00 */
[----:B------:R-:W3:Y:S01]  /*c870*/  @P1 MUFU.RCP R9, R12 ;  /* 0x0000000c00091308 */ /* 0x000ee20000001000 */
[----:B------:R-:W-:-:S02]  /*c880*/  IMAD.U32 R14, RZ, RZ, UR40 ;  /* 0x00000028ff0e7e24 */ /* 0x000fc4000f8e00ff */
[----:B------:R-:W-:Y:S02]  /*c890*/  IMAD.U32 R13, RZ, RZ, UR40 ;  /* 0x00000028ff0d7e24 */ /* 0x000fe4000f8e00ff */
[----:B0-----:R-:W-:Y:S01]  /*c8a0*/  @P3 FMUL.FTZ R11, R10, 0.69314718246459960938 ;  /* 0x3f3172180a0b3820 */ /* 0x001fe20000410000 */
[----:B------:R-:W-:Y:S01]  /*c8b0*/  @P3 FMUL.FTZ R14, R14, 0.69314718246459960938 ;  /* 0x3f3172180e0e3820 */ /* 0x000fe20000410000 */
[----:B------:R-:W-:Y:S01]  /*c8c0*/  @P2 FMUL.FTZ R7, R13, 0.69314718246459960938 ;  /* 0x3f3172180d072820 */ /* 0x000fe20000410000 */
[----:B-1----:R-:W-:Y:S01]  /*c8d0*/  @P2 FMUL.FTZ R6, R6, 0.69314718246459960938 ;  /* 0x3f31721806062820 */ /* 0x002fe20000410000 */
[----:B------:R-:W-:Y:S02]  /*c8e0*/  IMAD.MOV.U32 R4, RZ, RZ, -0x800000 ;  /* 0xff800000ff047424 */ /* 0x000fe400078e00ff */
[----:B------:R-:W-:Y:S01]  /*c8f0*/  @P3 FFMA.FTZ R4, R14, R0, R11 ;  /* 0x000000000e043223 */ /* 0x000fe2000001000b */
[----:B------:R-:W-:Y:S02]  /*c900*/  IMAD.MOV.U32 R3, RZ, RZ, -0x800000 ;  /* 0xff800000ff037424 */ /* 0x000fe400078e00ff */
[----:B------:R-:W-:Y:S01]  /*c910*/  @P2 FFMA.FTZ R3, R7, R2, R6 ;  /* 0x0000000207032223 */ /* 0x000fe20000010006 */
[-C--:B--2---:R-:W-:Y:S01]  /*c920*/  FMUL.FTZ R5, R5, R8.reuse ;  /* 0x0000000805057220 */ /* 0x084fe20000410000 */
[----:B---3--:R-:W-:Y:S01]  /*c930*/  FMUL.FTZ R0, R9, R8 ;  /* 0x0000000809007220 */ /* 0x008fe20000410000 */
[----:B------:R-:W-:-:S02]  /*c940*/  WARPGROUP.DEPBAR.LE gsb0, 0x0 ;  /* 0x00008000000079c5 */ /* 0x000fc40000010000 */
[----:B------:R-:W-:Y:S05]  /*c950*/  @!P0 BRA `(.L_x_931) ;  /* 0x0000000000048947 */ /* 0x000fea0003800000 */
[----:B------:R-:W-:Y:S01]  /*c960*/  BPT.TRAP 0x1 ;  /* 0x000000040000795c */ /* 0x000fe20000300000 */
.L_x_931:
        /* <DEDUP_REMOVED lines=58> */
.L_x_857:
[----:B------:R-:W0:Y:S01]  /*cd10*/  S2R R7, SR_CgaCtaId ;  /* 0x0000000000077919 */ /* 0x000e220000008800 */
[----:B------:R-:W-:Y:S01]  /*cd20*/  MOV R0, 0x400 ;  /* 0x0000040000007802 */ /* 0x000fe20000000f00 */
[----:B------:R-:W-:Y:S01]  /*cd30*/  BSSY B0, `(.L_x_932) ;  /* 0x00001cc000007945 */ /* 0x000fe20003800000 */
[----:B------:R-:W-:Y:S02]  /*cd40*/  BAR.SYNC.DEFER_BLOCKING 0x5, 0x200 ;  /* 0x0148000000007b1d */ /* 0x000fe40000010000 */
[----:B0-----:R-:W-:-:S05]  /*cd50*/  LEA R0, R7, R0, 0x18 ;  /* 0x0000000007007211 */ /* 0x001fca00078ec0ff */
[----:B------:R-:W0:Y:S02]  /*cd60*/  LDS.128 R88, [R0+0x19cd0] ;  /* 0x019cd00000587984 */ /* 0x000e240000000c00 */
[----:B0-----:R-:W-:Y:S02]  /*cd70*/  R2UR UR41, R90 ;  /* 0x000000005a2972ca */ /* 0x001fe400000e0000 */
[----:B------:R-:W-:Y:S01]  /*cd80*/  R2UR UR50, R91 ;  /* 0x000000005b3272ca */ /* 0x000fe200000e0000 */
[----:B------:R-:W-:Y:S06]  /*cd90*/  BAR.ARV 0x4, 0x200 ;  /* 0x0108000000007b1d */ /* 0x000fec0000002000 */
[----:B------:R-:W-:Y:S08]  /*cda0*/  @P0 BRA `(.L_x_933) ;  /* 0x00000014000c0947 */ /* 0x000ff00003800000 */
[----:B------:R-:W0:Y:S01]  /*cdb0*/  S2R R17, SR_TID.X ;  /* 0x0000000000117919 */ /* 0x000e220000002100 */
[----:B------:R-:W-:Y:S01]  /*cdc0*/  ULDC.64 UR4, c[0x4][0x38] ;  /* 0x01000e0000047ab9 */ /* 0x000fe20000000a00 */
[----:B------:R-:W2:Y:S01]  /*cdd0*/  LDL R41, [R1] ;  /* 0x0000000001297983 */ /* 0x000ea20000100800 */
[----:B0-----:R-:W-:-:S05]  /*cde0*/  IMAD.SHL.U32 R2, R17, 0x4, RZ ;  /* 0x0000000411027824 */ /* 0x001fca00078e00ff */
[----:B------:R-:W-:-:S04]  /*cdf0*/  LOP3.LUT R2, R2, 0xc, RZ, 0xc0, !PT ;  /* 0x0000000c02027812 */ /* 0x000fc800078ec0ff */
[----:B------:R-:W-:-:S05]  /*ce00*/  IADD3 R6, P0, R2, UR4, RZ ;  /* 0x0000000402067c10 */ /* 0x000fca000ff1e0ff */
[----:B------:R-:W-:Y:S01]  /*ce10*/  IMAD.X R7, RZ, RZ, UR5, P0 ;  /* 0x00000005ff077e24 */ /* 0x000fe200080e06ff */
[----:B------:R-:W0:Y:S01]  /*ce20*/  S2R R39, SR_SWINHI ;  /* 0x0000000000277919 */ /* 0x000e220000002f00 */
[----:B------:R-:W-:Y:S01]  /*ce30*/  F2FP.BF16.F32.PACK_AB R35, R92, R35 ;  /* 0x000000235c23723e */ /* 0x000fe200000010ff */
[----:B------:R-:W-:Y:S02]  /*ce40*/  ULDC.64 UR4, c[0x0][0xbd8] ;  /* 0x0002f60000047ab9 */ /* 0x000fe40000000a00 */
[----:B------:R1:W3:Y:S01]  /*ce50*/  LDG.E.CONSTANT R2, desc[UR48][R6.64] ;  /* 0x0000003006027981 */ /* 0x0002e2000c1e9900 */
[----:B------:R-:W-:Y:S01]  /*ce60*/  F2FP.BF16.F32.PACK_AB R36, R93, R36 ;  /* 0x000000245d24723e */ /* 0x000fe200000010ff */
[----:B------:R-:W-:Y:S01]  /*ce70*/  UISETP.NE.U32.AND UP0, UPT, UR4, URZ, UPT ;  /* 0x0000003f0400728c */ /* 0x000fe2000bf05070 */
[----:B------:R-:W-:Y:S02]  /*ce80*/  F2FP.BF16.F32.PACK_AB R9, R132, R9 ;  /* 0x000000098409723e */ /* 0x000fe400000010ff */
[----:B------:R-:W-:Y:S01]  /*ce90*/  F2FP.BF16.F32.PACK_AB R10, R133, R10 ;  /* 0x0000000a850a723e */ /* 0x000fe200000010ff */
[----:B------:R-:W-:Y:S01]  /*cea0*/  UISETP.NE.AND.EX UP0, UPT, UR5, URZ, UPT, UP0 ;  /* 0x0000003f0500728c */ /* 0x000fe2000bf05300 */
[----:B------:R-:W-:-:S02]  /*ceb0*/  F2FP.BF16.F32.PACK_AB R38, R135, R8 ;  /* 0x000000088726723e */ /* 0x000fc400000010ff */
[----:B------:R-:W-:Y:S01]  /*cec0*/  F2FP.BF16.F32.PACK_AB R5, R134, R5 ;  /* 0x000000058605723e */ /* 0x000fe200000010ff */
[----:B------:R-:W-:Y:S01]  /*ced0*/  ULDC.64 UR4, c[0x0][0xbd8] ;  /* 0x0002f60000047ab9 */ /* 0x000fe20000000a00 */
[----:B-1----:R-:W-:Y:S01]  /*cee0*/  LOP3.LUT P0, R6, R17, 0x3, RZ, 0xc0, !PT ;  /* 0x0000000311067812 */ /* 0x002fe2000780c0ff */
[----:B------:R-:W-:Y:S01]  /*cef0*/  UIMAD.WIDE UR4, UR39, 0x4, UR4 ;  /* 0x00000004270478a5 */ /* 0x000fe2000f8e0204 */
[----:B------:R-:W-:Y:S02]  /*cf00*/  F2FP.BF16.F32.PACK_AB R11, R126, R11 ;  /* 0x0000000b7e0b723e */ /* 0x000fe400000010ff */
[----:B------:R-:W-:Y:S02]  /*cf10*/  ISETP.EQ.OR P0, PT, R6, 0x3, !P0 ;  /* 0x000000030600780c */ /* 0x000fe40004702670 */
[----:B------:R-:W-:Y:S02]  /*cf20*/  F2FP.BF16.F32.PACK_AB R12, R127, R12 ;  /* 0x0000000c7f0c723e */ /* 0x000fe400000010ff */
[----:B------:R-:W-:-:S02]  /*cf30*/  SEL R17, R35, R36, P0 ;  /* 0x0000002423117207 */ /* 0x000fc40000000000 */
[----:B------:R-:W-:Y:S02]  /*cf40*/  SEL R36, R36, R35, P0 ;  /* 0x0000002324247207 */ /* 0x000fe40000000000 */
[----:B------:R-:W-:Y:S02]  /*cf50*/  SEL R35, R9, R10, P0 ;  /* 0x0000000a09237207 */ /* 0x000fe40000000000 */
[----:B------:R-:W-:Y:S02]  /*cf60*/  SEL R44, R10, R9, P0 ;  /* 0x000000090a2c7207 */ /* 0x000fe40000000000 */
[----:B------:R-:W-:Y:S02]  /*cf70*/  SEL R45, R5, R38, P0 ;  /* 0x00000026052d7207 */ /* 0x000fe40000000000 */
[----:B------:R-:W-:Y:S02]  /*cf80*/  MOV R6, R0 ;  /* 0x0000000000067202 */ /* 0x000fe40000000f00 */
[----:B0-----:R-:W-:-:S02]  /*cf90*/  MOV R7, R39 ;  /* 0x0000002700077202 */ /* 0x001fc40000000f00 */
[----:B------:R-:W-:Y:S02]  /*cfa0*/  SEL R50, R38, R5, P0 ;  /* 0x0000000526327207 */ /* 0x000fe40000000000 */
[----:B------:R-:W-:Y:S02]  /*cfb0*/  F2FP.BF16.F32.PACK_AB R31, R100, R31 ;  /* 0x0000001f641f723e */ /* 0x000fe400000010ff */
[----:B------:R-:W-:Y:S02]  /*cfc0*/  F2FP.BF16.F32.PACK_AB R32, R101, R32 ;  /* 0x000000206520723e */ /* 0x000fe400000010ff */
[----:B------:R-:W-:Y:S02]  /*cfd0*/  SEL R48, R12, R11, P0 ;  /* 0x0000000b0c307207 */ /* 0x000fe40000000000 */
[----:B------:R-:W-:Y:S02]  /*cfe0*/  F2FP.BF16.F32.PACK_AB R13, R124, R13 ;  /* 0x0000000d7c0d723e */ /* 0x000fe400000010ff */
[----:B------:R-:W-:-:S02]  /*cff0*/  F2FP.BF16.F32.PACK_AB R14, R125, R14 ;  /* 0x0000000e7d0e723e */ /* 0x000fc400000010ff */
[----:B------:R-:W-:Y:S02]  /*d000*/  SEL R19, R31, R32, P0 ;  /* 0x000000201f137207 */ /* 0x000fe40000000000 */
[----:B------:R-:W-:Y:S02]  /*d010*/  SEL R32, R32, R31, P0 ;  /* 0x0000001f20207207 */ /* 0x000fe40000000000 */
[----:B------:R-:W-:Y:S02]  /*d020*/  F2FP.BF16.F32.PACK_AB R27, R108, R27 ;  /* 0x0000001b6c1b723e */ /* 0x000fe400000010ff */
[----:B------:R-:W-:Y:S02]  /*d030*/  F2FP.BF16.F32.PACK_AB R28, R109, R28 ;  /* 0x0000001c6d1c723e */ /* 0x000fe400000010ff */
[----:B------:R-:W-:Y:S02]  /*d040*/  SEL R31, R13, R14, P0 ;  /* 0x0000000e0d1f7207 */ /* 0x000fe40000000000 */
[----:B------:R-:W-:-:S02]  /*d050*/  SEL R42, R14, R13, P0 ;  /* 0x0000000d0e2a7207 */ /* 0x000fc40000000000 */
[----:B------:R-:W-:Y:S02]  /*d060*/  F2FP.BF16.F32.PACK_AB R21, R116, R21 ;  /* 0x000000157415723e */ /* 0x000fe400000010ff */
[----:B------:R-:W-:Y:S02]  /*d070*/  F2FP.BF16.F32.PACK_AB R24, R117, R24 ;  /* 0x000000187518723e */ /* 0x000fe400000010ff */
[----:B------:R-:W-:Y:S02]  /*d080*/  SEL R23, R27, R28, P0 ;  /* 0x0000001c1b177207 */ /* 0x000fe40000000000 */
[----:B------:R-:W-:Y:S02]  /*d090*/  SEL R28, R28, R27, P0 ;  /* 0x0000001b1c1c7207 */ /* 0x000fe40000000000 */
[----:B------:R-:W-:Y:S02]  /*d0a0*/  SEL R27, R21, R24, P0 ;  /* 0x00000018151b7207 */ /* 0x000fe40000000000 */
[----:B------:R-:W-:-:S02]  /*d0b0*/  SEL R40, R24, R21, P0 ;  /* 0x0000001518287207 */ /* 0x000fc40000000000 */
[----:B------:R-:W-:Y:S02]  /*d0c0*/  F2FP.BF16.F32.PACK_AB R33, R94, R33 ;  /* 0x000000215e21723e */ /* 0x000fe400000010ff */
[----:B------:R-:W-:Y:S02]  /*d0d0*/  F2FP.BF16.F32.PACK_AB R34, R95, R34 ;  /* 0x000000225f22723e */ /* 0x000fe400000010ff */
[----:B------:R-:W-:Y:S02]  /*d0e0*/  F2FP.BF16.F32.PACK_AB R15, R118, R15 ;  /* 0x0000000f760f723e */ /* 0x000fe400000010ff */
[----:B------:R-:W-:Y:S02]  /*d0f0*/  F2FP.BF16.F32.PACK_AB R20, R119, R20 ;  /* 0x000000147714723e */ /* 0x000fe400000010ff */
[----:B------:R-:W-:Y:S02]  /*d100*/  F2FP.BF16.F32.PACK_AB R29, R102, R29 ;  /* 0x0000001d661d723e */ /* 0x000fe400000010ff */
        /* <DEDUP_REMOVED lines=9> */
[----:B------:R-:W-:Y:S02]  /*d1a0*/  SEL R29, R25, R26, P0 ;  /* 0x0000001a191d7207 */ /* 0x000fe40000000000 */
[----:B------:R-:W-:Y:S01]  /*d1b0*/  SEL R26, R26, R25, P0 ;  /* 0x000000191a1a7207 */ /* 0x000fe20000000000 */
[----:B--2---:R-:W-:Y:S01]  /*d1c0*/  IMAD.WIDE R8, R41, 0x2, R6 ;  /* 0x0000000229087825 */ /* 0x004fe200078e0206 */
[----:B------:R-:W-:Y:S02]  /*d1d0*/  SEL R41, R11, R12, P0 ;  /* 0x0000000c0b297207 */ /* 0x000fe40000000000 */
[----:B------:R-:W-:-:S02]  /*d1e0*/  LOP3.LUT R5, R8, 0x180, RZ, 0xc0, !PT ;  /* 0x0000018008057812 */ /* 0x000fc400078ec0ff */
[----:B------:R-:W-:Y:S02]  /*d1f0*/  IADD3 R12, P5, R8, 0x20, RZ ;  /* 0x00000020080c7810 */ /* 0x000fe40007fbe0ff */
[----:B------:R-:W-:Y:S02]  /*d200*/  SHF.R.U64 R5, R5, 0x3, RZ ;  /* 0x0000000305057819 */ /* 0x000fe400000012ff */
[----:B------:R-:W-:Y:S01]  /*d210*/  LOP3.LUT R10, R12, 0x180, RZ, 0xc0, !PT ;  /* 0x000001800c0a7812 */ /* 0x000fe200078ec0ff */
[--C-:B------:R-:W-:Y:S01]  /*d220*/  IMAD.X R25, RZ, RZ, R9.reuse, P5 ;  /* 0x000000ffff197224 */ /* 0x100fe200028e0609 */
[C---:B------:R-:W-:Y:S02]  /*d230*/  IADD3 R14, P4, R8.reuse, 0x3000, RZ ;  /* 0x00003000080e7810 */ /* 0x040fe40007f9e0ff */
[C---:B------:R-:W-:Y:S02]  /*d240*/  IADD3 R43, P3, R8.reuse, 0x3020, RZ ;  /* 0x00003020082b7810 */ /* 0x040fe40007f7e0ff */
[C---:B------:R-:W-:Y:S01]  /*d250*/  IADD3 R47, P2, R8.reuse, 0x6000, RZ ;  /* 0x00006000082f7810 */ /* 0x040fe20007f5e0ff */
[--C-:B------:R-:W-:Y:S01]  /*d260*/  IMAD.X R15, RZ, RZ, R9.reuse, P4 ;  /* 0x000000ffff0f7224 */ /* 0x100fe200020e0609 */
        /* <DEDUP_REMOVED lines=10> */
[----:B------:R-:W-:Y:S02]  /*d310*/  SHF.R.U64 R5, R5, 0x3, RZ ;  /* 0x0000000305057819 */ /* 0x000fe400000012ff */
[----:B------:R-:W-:Y:S02]  /*d320*/  LOP3.LUT R38, R49, 0x180, RZ, 0xc0, !PT ;  /* 0x0000018031267812 */ /* 0x000fe400078ec0ff */
[----:B------:R-:W-:-:S02]  /*d330*/  LOP3.LUT R14, R5, R14, RZ, 0x3c, !PT ;  /* 0x0000000e050e7212 */ /* 0x000fc400078e3cff */
[----:B------:R-:W-:Y:S02]  /*d340*/  SHF.R.U64 R10, R10, 0x3, RZ ;  /* 0x000000030a0a7819 */ /* 0x000fe400000012ff */
[----:B------:R-:W-:Y:S02]  /*d350*/  SHF.R.U64 R20, R20, 0x3, RZ ;  /* 0x0000000314147819 */ /* 0x000fe400000012ff */
[----:B------:R-:W-:Y:S02]  /*d360*/  SHF.R.U64 R38, R38, 0x3, RZ ;  /* 0x0000000326267819 */ /* 0x000fe400000012ff */
[----:B------:R-:W-:Y:S02]  /*d370*/  LOP3.LUT R12, R10, R43, RZ, 0x3c, !PT ;  /* 0x0000002b0a0c7212 */ /* 0x000fe400078e3cff */
[----:B---3--:R-:W-:Y:S01]  /*d380*/  LOP3.LUT R5, R2, 0x2, RZ, 0x3c, !PT ;  /* 0x0000000202057812 */ /* 0x008fe200078e3cff */
[----:B------:R-:W-:Y:S01]  /*d390*/  SHFL.IDX PT, R33, R33, R2, 0x1c1f ;  /* 0x001c1f0221217589 */ /* 0x000fe200000e0000 */
[----:B------:R-:W-:-:S02]  /*d3a0*/  LOP3.LUT R10, R20, R47, RZ, 0x3c, !PT ;  /* 0x0000002f140a7212 */ /* 0x000fc400078e3cff */
[----:B------:R-:W-:Y:S01]  /*d3b0*/  LOP3.LUT R20, R38, R49, RZ, 0x3c, !PT ;  /* 0x0000003126147212 */ /* 0x000fe200078e3cff */
[----:B------:R-:W0:Y:S01]  /*d3c0*/  SHFL.IDX PT, R30, R30, R5, 0x1c1f ;  /* 0x001c1f051e1e7589 */ /* 0x000e2200000e0000 */
[----:B------:R-:W-:Y:S02]  /*d3d0*/  MOV R52, R24 ;  /* 0x0000001800347202 */ /* 0x000fe40000000f00 */
[----:B------:R-:W-:Y:S01]  /*d3e0*/  MOV R51, R14 ;  /* 0x0000000e00337202 */ /* 0x000fe20000000f00 */
[----:B------:R-:W-:Y:S01]  /*d3f0*/  SHFL.IDX PT, R23, R23, R2, 0x1c1f ;  /* 0x001c1f0217177589 */ /* 0x000fe200000e0000 */
[----:B------:R-:W-:Y:S02]  /*d400*/  MOV R49, R12 ;  /* 0x0000000c00317202 */ /* 0x000fe40000000f00 */
[----:B------:R-:W-:Y:S01]  /*d410*/  MOV R53, R8 ;  /* 0x0000000800357202 */ /* 0x000fe20000000f00 */
[----:B------:R-:W1:Y:S01]  /*d420*/  SHFL.IDX PT, R28, R28, R5, 0x1c1f ;  /* 0x001c1f051c1c7589 */ /* 0x000e6200000e0000 */
[----:B------:R-:W-:-:S02]  /*d430*/  MOV R47, R10 ;  /* 0x0000000a002f7202 */ /* 0x000fc40000000f00 */
[----:B------:R-:W-:Y:S01]  /*d440*/  MOV R20, R20 ;  /* 0x0000001400147202 */ /* 0x000fe20000000f00 */
[----:B------:R-:W-:Y:S01]  /*d450*/  SHFL.IDX PT, R17, R17, R2, 0x1c1f ;  /* 0x001c1f0211117589 */ /* 0x000fe200000e0000 */
[----:B------:R-:W-:-:S03]  /*d460*/  PLOP3.LUT P1, PT, PT, PT, UP0, 0x80, 0x0 ;  /* 0x000000000000781c */ /* 0x000fc60003f2f008 */
[----:B------:R-:W2:Y:S04]  /*d470*/  SHFL.IDX PT, R36, R36, R5, 0x1c1f ;  /* 0x001c1f0524247589 */ /* 0x000ea800000e0000 */
[----:B------:R-:W-:Y:S04]  /*d480*/  SHFL.IDX PT, R37, R37, R2, 0x1c1f ;  /* 0x001c1f0225257589 */ /* 0x000fe800000e0000 */
[----:B------:R-:W3:Y:S01]  /*d490*/  SHFL.IDX PT, R34, R34, R5, 0x1c1f ;  /* 0x001c1f0522227589 */ /* 0x000ee200000e0000 */
[----:B0-----:R-:W-:Y:S02]  /*d4a0*/  SEL R13, R33, R30, P0 ;  /* 0x0000001e210d7207 */ /* 0x001fe40000000000 */
[----:B------:R-:W-:Y:S01]  /*d4b0*/  SEL R15, R30, R33, P0 ;  /* 0x000000211e0f7207 */ /* 0x000fe20000000000 */
[----:B------:R-:W-:Y:S04]  /*d4c0*/  SHFL.IDX PT, R27, R27, R2, 0x1c1f ;  /* 0x001c1f021b1b7589 */ /* 0x000fe800000e0000 */
[----:B------:R-:W0:Y:S01]  /*d4d0*/  SHFL.IDX PT, R40, R40, R5, 0x1c1f ;  /* 0x001c1f0528287589 */ /* 0x000e2200000e0000 */
[----:B-1----:R-:W-:-:S03]  /*d4e0*/  SEL R24, R23, R28, P0 ;  /* 0x0000001c17187207 */ /* 0x002fc60000000000 */
        /* <DEDUP_REMOVED lines=8> */
[----:B------:R-:W-:Y:S04]  /*d570*/  SHFL.IDX PT, R29, R29, R2, 0x1c1f ;  /* 0x001c1f021d1d7589 */ /* 0x000fe800000e0000 */
[----:B------:R3:W4:Y:S01]  /*d580*/  SHFL.IDX PT, R38, R26, R5, 0x1c1f ;  /* 0x001c1f051a267589 */ /* 0x00072200000e0000 */
[----:B0-----:R-:W-:-:S03]  /*d590*/  SEL R30, R40, R27, P0 ;  /* 0x0000001b281e7207 */ /* 0x001fc60000000000 */
[----:B------:R-:W-:Y:S04]  /*d5a0*/  SHFL.IDX PT, R39, R39, R2, 0x1c1f ;  /* 0x001c1f0227277589 */ /* 0x000fe800000e0000 */
[----:B------:R-:W-:Y:S01]  /*d5b0*/  SHFL.IDX PT, R43, R41, R2, 0x1c1f ;  /* 0x001c1f02292b7589 */ /* 0x000fe200000e0000 */
[----:B-1----:R-:W-:Y:S02]  /*d5c0*/  SEL R12, R19, R32, P0 ;  /* 0x00000020130c7207 */ /* 0x002fe40000000000 */
[----:B---3--:R-:W-:Y:S01]  /*d5d0*/  SEL R26, R28, R23, P0 ;  /* 0x000000171c1a7207 */ /* 0x008fe20000000000 */
[----:B------:R-:W0:Y:S01]  /*d5e0*/  SHFL.IDX PT, R46, R46, R5, 0x1c1f ;  /* 0x001c1f052e2e7589 */ /* 0x000e2200000e0000 */
[----:B------:R-:W-:Y:S02]  /*d5f0*/  SEL R28, R27, R40, P0 ;  /* 0x000000281b1c7207 */ /* 0x000fe40000000000 */
[----:B------:R-:W-:Y:S01]  /*d600*/  SEL R14, R32, R19, P0 ;  /* 0x00000013200e7207 */ /* 0x000fe20000000000 */
[----:B------:R-:W1:Y:S01]  /*d610*/  SHFL.IDX PT, R48, R48, R5, 0x1c1f ;  /* 0x001c1f0530307589 */ /* 0x000e6200000e0000 */
[----:B--2---:R-:W-:-:S02]  /*d620*/  SEL R40, R31, R42, P0 ;  /* 0x0000002a1f287207 */ /* 0x004fc40000000000 */
[----:B------:R-:W-:Y:S01]  /*d630*/  SEL R42, R42, R31, P0 ;  /* 0x0000001f2a2a7207 */ /* 0x000fe20000000000 */
[----:B------:R-:W-:Y:S04]  /*d640*/  SHFL.IDX PT, R35, R35, R2, 0x1c1f ;  /* 0x001c1f0223237589 */ /* 0x000fe800000e0000 */
[----:B------:R-:W2:Y:S01]  /*d650*/  SHFL.IDX PT, R44, R44, R5, 0x1c1f ;  /* 0x001c1f052c2c7589 */ /* 0x000ea200000e0000 */
[----:B----4-:R-:W-:Y:S02]  /*d660*/  SEL R25, R29, R38, P0 ;  /* 0x000000261d197207 */ /* 0x010fe40000000000 */
[----:B------:R-:W-:Y:S01]  /*d670*/  SEL R27, R38, R29, P0 ;  /* 0x0000001d261b7207 */ /* 0x000fe20000000000 */
[----:B------:R-:W-:Y:S04]  /*d680*/  SHFL.IDX PT, R45, R45, R2, 0x1c1f ;  /* 0x001c1f022d2d7589 */ /* 0x000fe800000e0000 */
[----:B------:R-:W3:Y:S01]  /*d690*/  SHFL.IDX PT, R50, R50, R5, 0x1c1f ;  /* 0x001c1f0532327589 */ /* 0x000ee200000e0000 */
[----:B------:R-:W-:Y:S01]  /*d6a0*/  BAR.SYNC.DEFER_BLOCKING 0x1, 0x180 ;  /* 0x0046000000007b1d */ /* 0x000fe20000010000 */
[----:B0-----:R-:W-:-:S02]  /*d6b0*/  SEL R29, R39, R46, P0 ;  /* 0x0000002e271d7207 */ /* 0x001fc40000000000 */
[----:B------:R-:W-:Y:S02]  /*d6c0*/  SEL R31, R46, R39, P0 ;  /* 0x000000272e1f7207 */ /* 0x000fe40000000000 */
[----:B-1----:R-:W-:Y:S02]  /*d6d0*/  SEL R41, R43, R48, P0 ;  /* 0x000000302b297207 */ /* 0x002fe40000000000 */
[----:B------:R-:W-:Y:S02]  /*d6e0*/  SEL R43, R48, R43, P0 ;  /* 0x0000002b302b7207 */ /* 0x000fe40000000000 */
[----:B--2---:R-:W-:Y:S02]  /*d6f0*/  SEL R32, R35, R44, P0 ;  /* 0x0000002c23207207 */ /* 0x004fe40000000000 */
[----:B------:R-:W-:Y:S02]  /*d700*/  SEL R34, R44, R35, P0 ;  /* 0x000000232c227207 */ /* 0x000fe40000000000 */
[----:B---3--:R-:W-:-:S02]  /*d710*/  SEL R33, R45, R50, P0 ;  /* 0x000000322d217207 */ /* 0x008fc40000000000 */
[----:B------:R-:W-:Y:S01]  /*d720*/  SEL R35, R50, R45, P0 ;  /* 0x0000002d32237207 */ /* 0x000fe20000000000 */
[----:B------:R0:W-:Y:S04]  /*d730*/  STSM.16.M88.4 [R53], R8 ;  /* 0x0000000835007844 */ /* 0x0001e80000000200 */
[----:B------:R1:W-:Y:S04]  /*d740*/  STSM.16.M88.4 [R52], R12 ;  /* 0x0000000c34007844 */ /* 0x0003e80000000200 */
[----:B------:R2:W-:Y:S04]  /*d750*/  STSM.16.M88.4 [R51], R24 ;  /* 0x0000001833007844 */ /* 0x0005e80000000200 */
[----:B------:R2:W-:Y:S04]  /*d760*/  STSM.16.M88.4 [R49], R28 ;  /* 0x0000001c31007844 */ /* 0x0005e80000000200 */
[----:B------:R2:W-:Y:S01]  /*d770*/  STSM.16.M88.4 [R47], R40 ;  /* 0x000000282f007844 */ /* 0x0005e20000000200 */
[----:B0-----:R-:W-:-:S02]  /*d780*/  IMAD.U32 R8, RZ, RZ, UR4 ;  /* 0x00000004ff087e24 */ /* 0x001fc4000f8e00ff */
[----:B------:R-:W-:Y:S01]  /*d790*/  IMAD.U32 R9, RZ, RZ, UR5 ;  /* 0x00000005ff097e24 */ /* 0x000fe2000f8e00ff */
[----:B------:R2:W-:Y:S01]  /*d7a0*/  STSM.16.M88.4 [R20], R32 ;  /* 0x0000002014007844 */ /* 0x0005e20000000200 */
[----:B------:R-:W-:Y:S01]  /*d7b0*/  ULDC.64 UR4, c[0x0][0xbe0] ;  /* 0x0002f80000047ab9 */ /* 0x000fe20000000a00 */
[----:B------:R-:W-:Y:S01]  /*d7c0*/  BAR.SYNC.DEFER_BLOCKING 0x1, 0x180 ;  /* 0x0046000000007b1d */ /* 0x000fe20000010000 */
[----:B------:R-:W-:-:S04]  /*d7d0*/  UISETP.NE.U32.AND UP1, UPT, UR4, URZ, UPT ;  /* 0x0000003f0400728c */ /* 0x000fc8000bf25070 */
[----:B------:R-:W-:-:S03]  /*d7e0*/  UISETP.NE.AND.EX UP1, UPT, UR5, URZ, UPT, UP1 ;  /* 0x0000003f0500728c */ /* 0x000fc6000bf25310 */
[----:B------:R-:W0:Y:S03]  /*d7f0*/  LDC R5, c[0x0][0xa88] ;  /* 0x0002a200ff057b82 */ /* 0x000e260000000800 */
[----:B------:R-:W-:-:S05]  /*d800*/  PLOP3.LUT P0, PT, PT, PT, UP1, 0x80, 0x0 ;  /* 0x000000000000781c */ /* 0x000fca0003f0f018 */
[----:B------:R-:W-:Y:S02]  /*d810*/  @UP1 ULDC.64 UR6, c[0x0][0xbe0] ;  /* 0x0002f80000061ab9 */ /* 0x000fe40000000a00 */
[----:B------:R-:W-:Y:S01]  /*d820*/  @UP1 UIMAD.WIDE UR6, UR39, 0x4, UR6 ;  /* 0x00000004270618a5 */ /* 0x000fe2000f8e0206 */
[----:B------:R-:W3:Y:S05]  /*d830*/  @P1 LDG.E R2, desc[UR48][R8.64] ;  /* 0x0000003008021981 */ /* 0x000eea000c1e1900 */
[----:B-1----:R-:W-:Y:S01]  /*d840*/  IMAD.U32 R12, RZ, RZ, UR6 ;  /* 0x00000006ff0c7e24 */ /* 0x002fe2000f8e00ff */
[----:B------:R-:W-:Y:S01]  /*d850*/  UMOV UR4, URZ ;  /* 0x0000003f00047c82 */ /* 0x000fe20008000000 */
[----:B------:R-:W-:-:S02]  /*d860*/  IMAD.U32 R13, RZ, RZ, UR7 ;  /* 0x00000007ff0d7e24 */ /* 0x000fc4000f8e00ff */
[----:B------:R-:W-:-:S03]  /*d870*/  IMAD R11, R152, 0x20, R22 ;  /* 0x00000020980b7824 */ /* 0x000fc600078e0216 */
[----:B0-----:R2:W5:Y:S01]  /*d880*/  @P0 LDG.E R5, desc[UR48][R12.64] ;  /* 0x000000300c050981 */ /* 0x001562000c1e1900 */
[----:B------:R-:W-:-:S03]  /*d890*/  IMAD.WIDE R6, R11, 0x2, R6 ;  /* 0x000000020b067825 */ /* 0x000fc600078e0206 */
[----:B------:R-:W-:Y:S02]  /*d8a0*/  IADD3 R11, P6, R6, 0x1800, RZ ;  /* 0x00001800060b7810 */ /* 0x000fe40007fde0ff */
[----:B---3--:R-:W-:Y:S01]  /*d8b0*/  @P1 R2UR UR4, R2 ;  /* 0x00000000020412ca */ /* 0x008fe200000e0000 */
[----:B--2---:R-:W-:-:S14]  /*d8c0*/  @P0 BRA `(.L_x_934) ;  /* 0x0000000000100947 */ /* 0x004fdc0003800000 */
[----:B------:R-:W-:Y:S05]  /*d8d0*/  @!P1 BRA `(.L_x_934) ;  /* 0x00000000000c9947 */ /* 0x000fea0003800000 */
[----:B------:R-:W2:Y:S04]  /*d8e0*/  LDG.E R2, desc[UR48][R8.64] ;  /* 0x0000003008027981 */ /* 0x000ea8000c1e1900 */
[----:B-----5:R-:W2:Y:S02]  /*d8f0*/  LDG.E R5, desc[UR48][R8.64+0x4] ;  /* 0x0000043008057981 */ /* 0x020ea4000c1e1900 */
[----:B--2---:R-:W-:-:S07]  /*d900*/  IMAD.IADD R5, R5, 0x1, -R2 ;  /* 0x0000000105057824 */ /* 0x004fce00078e0a02 */
.L_x_934:
[----:B------:R-:W-:Y:S01]  /*d910*/  USHF.R.S32.HI UR9, URZ, 0x1f, UR38 ;  /* 0x0000001f3f097899 */ /* 0x000fe20008011426 */
[----:B------:R-:W-:Y:S01]  /*d920*/  LOP3.LUT R8, R11, 0x180, RZ, 0xc0, !PT ;  /* 0x000001800b087812 */ /* 0x000fe200078ec0ff */
[----:B------:R-:W-:Y:S01]  /*d930*/  ULDC.64 UR10, c[0x0][0xb70] ;  /* 0x0002dc00000a7ab9 */ /* 0x000fe20000000a00 */
[----:B------:R-:W-:Y:S01]  /*d940*/  USHF.R.S32.HI UR5, URZ, 0x1f, UR4 ;  /* 0x0000001f3f057899 */ /* 0x000fe20008011404 */
[----:B------:R-:W-:Y:S01]  /*d950*/  IMAD R14, R154, 0xc0, R156 ;  /* 0x000000c09a0e7824 */ /* 0x000fe200078e029c */
[----:B------:R-:W-:Y:S01]  /*d960*/  UIMAD UR8, UR9, UR10, URZ ;  /* 0x0000000a090872a4 */ /* 0x000fe2000f8e023f */
[----:B------:R-:W-:Y:S01]  /*d970*/  SHF.R.U64 R8, R8, 0x3, RZ ;  /* 0x0000000308087819 */ /* 0x000fe200000012ff */
[----:B------:R-:W-:Y:S01]  /*d980*/  USHF.R.S32.HI UR12, URZ, 0x1f, UR39 ;  /* 0x0000001f3f0c7899 */ /* 0x000fe20008011427 */
[----:B------:R-:W-:Y:S01]  /*d990*/  IADD3 R13, P4, R6, 0x4800, RZ ;  /* 0x00004800060d7810 */ /* 0x000fe20007f9e0ff */
[----:B------:R-:W-:Y:S01]  /*d9a0*/  UIMAD.WIDE.U32 UR6, UR38, UR10, UR4 ;  /* 0x0000000a260672a5 */ /* 0x000fe2000f8e0004 */
[----:B------:R-:W-:Y:S01]  /*d9b0*/  LOP3.LUT R8, R8, R11, RZ, 0x3c, !PT ;  /* 0x0000000b08087212 */ /* 0x000fe200078e3cff */
[----:B------:R-:W-:Y:S01]  /*d9c0*/  UIMAD UR8, UR38, UR11, UR8 ;  /* 0x0000000b260872a4 */ /* 0x000fe2000f8e0208 */
[----:B------:R-:W-:Y:S01]  /*d9d0*/  SHF.R.S32.HI R2, RZ, 0x1f, R14 ;  /* 0x0000001fff027819 */ /* 0x000fe2000001140e */
[----:B------:R-:W-:Y:S01]  /*d9e0*/  USEL UR12, UR12, URZ, !UP0 ;  /* 0x0000003f0c0c7287 */ /* 0x000fe2000c000000 */
[----:B------:R-:W-:Y:S01]  /*d9f0*/  LOP3.LUT R12, R13, 0x180, RZ, 0xc0, !PT ;  /* 0x000001800d0c7812 */ /* 0x000fe200078ec0ff */
[----:B------:R-:W-:Y:S01]  /*da00*/  ULDC.64 UR10, c[0x0][0xb78] ;  /* 0x0002de00000a7ab9 */ /* 0x000fe20000000a00 */
[----:B------:R-:W-:Y:S01]  /*da10*/  UIADD3 UR7, UR7, UR8, URZ ;  /* 0x0000000807077290 */ /* 0x000fe2000fffe03f */
[----:B------:R-:W-:Y:S01]  /*da20*/  LOP3.LUT P0, RZ, R155, 0x3, RZ, 0xc0, !PT ;  /* 0x000000039bff7812 */ /* 0x000fe2000780c0ff */
[----:B------:R-:W-:Y:S01]  /*da30*/  USEL UR13, UR39, URZ, !UP0 ;  /* 0x0000003f270d7287 */ /* 0x000fe2000c000000 */
[----:B------:R-:W-:Y:S01]  /*da40*/  SHF.R.U64 R12, R12, 0x3, RZ ;  /* 0x000000030c0c7819 */ /* 0x000fe200000012ff */
[----:B------:R-:W-:Y:S01]  /*da50*/  UIMAD UR8, UR12, UR10, URZ ;  /* 0x0000000a0c0872a4 */ /* 0x000fe2000f8e023f */
[C---:B------:R-:W-:Y:S01]  /*da60*/  IADD3 R33, P5, R6.reuse, 0x3000, RZ ;  /* 0x0000300006217810 */ /* 0x040fe20007fbe0ff */
[----:B------:R-:W-:Y:S01]  /*da70*/  UIMAD.WIDE.U32 UR6, UR13, UR10, UR6 ;  /* 0x0000000a0d0672a5 */ /* 0x000fe2000f8e0006 */
[----:B------:R-:W-:Y:S01]  /*da80*/  IADD3 R37, P3, R6, 0x6000, RZ ;  /* 0x0000600006257810 */ /* 0x000fe20007f7e0ff */
[----:B------:R-:W-:Y:S01]  /*da90*/  UIMAD UR8, UR13, UR11, UR8 ;  /* 0x0000000b0d0872a4 */ /* 0x000fe2000f8e0208 */
[----:B------:R-:W-:-:S02]  /*daa0*/  LOP3.LUT R12, R12, R13, RZ, 0x3c, !PT ;  /* 0x0000000d0c0c7212 */ /* 0x000fc400078e3cff */
[----:B------:R-:W-:Y:S01]  /*dab0*/  ULDC.64 UR10, c[0x0][0xb40] ;  /* 0x0002d000000a7ab9 */ /* 0x000fe20000000a00 */
[----:B------:R-:W-:Y:S02]  /*dac0*/  IADD3 R9, P1, R14, UR6, RZ ;  /* 0x000000060e097c10 */ /* 0x000fe4000ff3e0ff */
[----:B------:R-:W-:Y:S01]  /*dad0*/  IMAD.U32 R11, RZ, RZ, UR8 ;  /* 0x00000008ff0b7e24 */ /* 0x000fe2000f8e00ff */
[----:B------:R-:W-:Y:S02]  /*dae0*/  LOP3.LUT R32, R33, 0x180, RZ, 0xc0, !PT ;  /* 0x0000018021207812 */ /* 0x000fe400078ec0ff */
[C---:B------:R-:W-:Y:S02]  /*daf0*/  LEA R20, P2, R9.reuse, UR10, 0x2 ;  /* 0x0000000a09147c11 */ /* 0x040fe4000f8410ff */
[----:B------:R-:W-:Y:S01]  /*db00*/  IADD3.X R10, R2, UR7, R11, P1, !PT ;  /* 0x00000007020a7c10 */ /* 0x000fe20008ffe40b */
[C---:B------:R-:W-:Y:S01]  /*db10*/  VIADD R2, R14.reuse, 0x8 ;  /* 0x000000080e027836 */ /* 0x040fe20000000000 */
[----:B-----5:R-:W-:Y:S01]  /*db20*/  ISETP.GE.OR P1, PT, R14, R5, P0 ;  /* 0x000000050e00720c */ /* 0x020fe20000726670 */
[----:B------:R-:W-:Y:S01]  /*db30*/  ULDC.64 UR6, c[0x0][0xaa0] ;  /* 0x0002a80000067ab9 */ /* 0x000fe20000000a00 */
[----:B------:R-:W-:Y:S01]  /*db40*/  LEA.HI.X R21, R9, UR11, R10, 0x2, P2 ;  /* 0x0000000b09157c11 */ /* 0x000fe200090f140a */
[----:B------:R-:W-:Y:S01]  /*db50*/  IMAD.X R9, RZ, RZ, R7, P6 ;  /* 0x000000ffff097224 */ /* 0x000fe200030e0607 */
[----:B------:R-:W-:-:S02]  /*db60*/  IADD3 R11, P2, R6, 0x7800, RZ ;  /* 0x00007800060b7810 */ /* 0x000fc40007f5e0ff */
[----:B------:R-:W-:Y:S02]  /*db70*/  LOP3.LUT R36, R37, 0x180, RZ, 0xc0, !PT ;  /* 0x0000018025247812 */ /* 0x000fe400078ec0ff */
[----:B------:R-:W-:Y:S01]  /*db80*/  LOP3.LUT R13, R6, 0x180, RZ, 0xc0, !PT ;  /* 0x00000180060d7812 */ /* 0x000fe200078ec0ff */
[----:B------:R-:W-:Y:S01]  /*db90*/  IMAD.X R25, RZ, RZ, R7, P2 ;  /* 0x000000ffff197224 */ /* 0x000fe200010e0607 */
[----:B------:R-:W-:Y:S02]  /*dba0*/  ISETP.GE.OR P0, PT, R2, R5, P0 ;  /* 0x000000050200720c */ /* 0x000fe40000706670 */
[----:B------:R-:W-:Y:S02]  /*dbb0*/  LOP3.LUT R2, R11, 0x180, RZ, 0xc0, !PT ;  /* 0x000001800b027812 */ /* 0x000fe400078ec0ff */
[----:B------:R-:W-:Y:S01]  /*dbc0*/  SHF.R.U64 R32, R32, 0x3, RZ ;  /* 0x0000000320207819 */ /* 0x000fe200000012ff */
[----:B------:R-:W-:Y:S01]  /*dbd0*/  UIMAD UR5, UR5, UR6, URZ ;  /* 0x00000006050572a4 */ /* 0x000fe2000f8e023f */
[----:B------:R-:W-:Y:S01]  /*dbe0*/  SHF.R.U64 R36, R36, 0x3, RZ ;  /* 0x0000000324247819 */ /* 0x000fe200000012ff */
[----:B------:R0:W-:Y:S01]  /*dbf0*/  @!P1 STG.E desc[UR48][R20.64], R3 ;  /* 0x0000000314009986 */ /* 0x0001e2000c101930 */
[----:B------:R-:W-:-:S02]  /*dc00*/  SHF.R.U64 R13, R13, 0x3, RZ ;  /* 0x000000030d0d7819 */ /* 0x000fc400000012ff */
[----:B------:R-:W-:Y:S02]  /*dc10*/  SHF.R.U64 R2, R2, 0x3, RZ ;  /* 0x0000000302027819 */ /* 0x000fe400000012ff */
[----:B------:R-:W-:Y:S01]  /*dc20*/  LOP3.LUT R32, R32, R33, RZ, 0x3c, !PT ;  /* 0x0000002120207212 */ /* 0x000fe200078e3cff */
[--C-:B------:R-:W-:Y:S01]  /*dc30*/  IMAD.X R33, RZ, RZ, R7.reuse, P5 ;  /* 0x000000ffff217224 */ /* 0x100fe200028e0607 */
[----:B------:R-:W-:Y:S01]  /*dc40*/  LOP3.LUT R36, R36, R37, RZ, 0x3c, !PT ;  /* 0x0000002524247212 */ /* 0x000fe200078e3cff */
[--C-:B------:R-:W-:Y:S01]  /*dc50*/  IMAD.X R37, RZ, RZ, R7.reuse, P3 ;  /* 0x000000ffff257224 */ /* 0x100fe200018e0607 */
[----:B------:R-:W-:Y:S01]  /*dc60*/  LOP3.LUT R6, R13, R6, RZ, 0x3c, !PT ;  /* 0x000000060d067212 */ /* 0x000fe200078e3cff */
[----:B------:R-:W-:Y:S01]  /*dc70*/  IMAD.X R13, RZ, RZ, R7, P4 ;  /* 0x000000ffff0d7224 */ /* 0x000fe200020e0607 */
[----:B------:R-:W-:Y:S01]  /*dc80*/  LOP3.LUT R24, R2, R11, RZ, 0x3c, !PT ;  /* 0x0000000b02187212 */ /* 0x000fe200078e3cff */
[----:B0-----:R-:W-:Y:S01]  /*dc90*/  IMAD.U32 R3, RZ, RZ, UR6 ;  /* 0x00000006ff037e24 */ /* 0x001fe2000f8e00ff */
[----:B------:R-:W-:Y:S01]  /*dca0*/  SHF.R.S32.HI R23, RZ, 0x1f, R22 ;  /* 0x0000001fff177819 */ /* 0x000fe20000011416 */
[----:B------:R0:W-:Y:S01]  /*dcb0*/  @!P0 STG.E desc[UR48][R20.64+0x20], R4 ;  /* 0x0000200414008986 */ /* 0x0001e2000c101930 */
[----:B------:R-:W-:-:S03]  /*dcc0*/  UIMAD UR5, UR4, UR7, UR5 ;  /* 0x00000007040572a4 */ /* 0x000fc6000f8e0205 */
[----:B------:R1:W5:Y:S01]  /*dcd0*/  LD.E.128 R28, desc[UR48][R6.64] ;  /* 0x00000030061c7980 */ /* 0x000362000c101d00 */
[----:B------:R-:W-:Y:S01]  /*dce0*/  IMAD.WIDE.U32 R2, R3, UR4, R22 ;  /* 0x0000000403027c25 */ /* 0x000fe2000f8e0016 */
[----:B------:R-:W-:Y:S02]  /*dcf0*/  ULDC.64 UR6, c[0x0][0xae0] ;  /* 0x0002b80000067ab9 */ /* 0x000fe40000000a00 */
[----:B------:R-:W5:Y:S04]  /*dd00*/  LD.E.128 R8, desc[UR48][R8.64] ;  /* 0x0000003008087980 */ /* 0x000f68000c101d00 */
[----:B------:R-:W5:Y:S04]  /*dd10*/  LD.E.128 R32, desc[UR48][R32.64] ;  /* 0x0000003020207980 */ /* 0x000f68000c101d00 */
[----:B------:R-:W5:Y:S04]  /*dd20*/  LD.E.128 R12, desc[UR48][R12.64] ;  /* 0x000000300c0c7980 */ /* 0x000f68000c101d00 */
[----:B------:R-:W5:Y:S04]  /*dd30*/  LD.E.128 R36, desc[UR48][R36.64] ;  /* 0x0000003024247980 */ /* 0x000f68000c101d00 */
[----:B------:R-:W5:Y:S01]  /*dd40*/  LD.E.128 R24, desc[UR48][R24.64] ;  /* 0x0000003018187980 */ /* 0x000f62000c101d00 */
[----:B------:R-:W-:Y:S01]  /*dd50*/  UIMAD UR4, UR9, UR6, URZ ;  /* 0x00000006090472a4 */ /* 0x000fe2000f8e023f */
[----:B------:R-:W-:Y:S01]  /*dd60*/  VIADD R3, R3, UR5 ;  /* 0x0000000503037c36 */ /* 0x000fe20008000000 */
[----:B------:R-:W-:Y:S01]  /*dd70*/  SHF.R.S32.HI R153, RZ, 0x1f, R152 ;  /* 0x0000001fff997819 */ /* 0x000fe20000011498 */
[----:B------:R-:W-:Y:S01]  /*dd80*/  @!PT LDS RZ, [RZ] ;  /* 0x00000000fffff984 */ /* 0x000fe20000000800 */
[----:B------:R-:W-:Y:S01]  /*dd90*/  @!PT LDS RZ, [RZ] ;  /* 0x00000000fffff984 */ /* 0x000fe20000000800 */
[----:B------:R-:W-:Y:S01]  /*dda0*/  @!PT LDS RZ, [RZ] ;  /* 0x00000000fffff984 */ /* 0x000fe20000000800 */
[----:B------:R-:W-:Y:S01]  /*ddb0*/  @!PT LDS RZ, [RZ] ;  /* 0x00000000fffff984 */ /* 0x000fe20000000800 */
[----:B------:R2:W-:Y:S06]  /*ddc0*/  MEMBAR.ALL.CTA ;  /* 0x0000000000007992 */ /* 0x0005ec0000008000 */
[----:B--2---:R-:W2:Y:S01]  /*ddd0*/  FENCE.VIEW.ASYNC.S ;  /* 0x00000000000073c6 */ /* 0x004ea20000000000 */
[----:B-1----:R-:W-:Y:S01]  /*dde0*/  IMAD.U32 R7, RZ, RZ, UR6 ;  /* 0x00000006ff077e24 */ /* 0x002fe2000f8e00ff */
[----:B------:R-:W-:Y:S01]  /*ddf0*/  UIMAD UR4, UR38, UR7, UR4 ;  /* 0x00000007260472a4 */ /* 0x000fe2000f8e0204 */
[----:B------:R-:W-:Y:S01]  /*de00*/  IMAD R5, R154, -0xc0, R5 ;  /* 0xffffff409a057824 */ /* 0x000fe200078e0205 */
[----:B------:R-:W-:Y:S01]  /*de10*/  BSSY B1, `(.L_x_935) ;  /* 0x0000024000017945 */ /* 0x000fe20003800000 */
[----:B------:R-:W-:Y:S01]  /*de20*/  IMAD.WIDE.U32 R2, R7, UR38, R2 ;  /* 0x0000002607027c25 */ /* 0x000fe2000f8e0002 */
[----:B------:R-:W-:-:S02]  /*de30*/  ULDC.64 UR6, c[0x0][0xae8] ;  /* 0x0002ba0000067ab9 */ /* 0x000fc40000000a00 */
[----:B------:R-:W-:Y:S01]  /*de40*/  ISETP.GE.AND P0, PT, R152, R5, PT ;  /* 0x000000059800720c */ /* 0x000fe20003f06270 */
[----:B------:R-:W-:Y:S01]  /*de50*/  VIADD R3, R3, UR4 ;  /* 0x0000000403037c36 */ /* 0x000fe20008000000 */
[----:B------:R-:W-:Y:S01]  /*de60*/  UIMAD UR4, UR12, UR6, URZ ;  /* 0x000000060c0472a4 */ /* 0x000fe2000f8e023f */
[----:B------:R-:W-:Y:S02]  /*de70*/  VIADD R0, R0, 0x19c20 ;  /* 0x00019c2000007836 */ /* 0x000fe40000000000 */
[----:B------:R-:W-:Y:S01]  /*de80*/  IMAD.U32 R7, RZ, RZ, UR6 ;  /* 0x00000006ff077e24 */ /* 0x000fe2000f8e00ff */
[----:B------:R-:W-:Y:S01]  /*de90*/  UIMAD UR4, UR13, UR7, UR4 ;  /* 0x000000070d0472a4 */ /* 0x000fe2000f8e0204 */
[----:B0-----:R-:W-:Y:S01]  /*dea0*/  VIADD R4, R152, 0x60 ;  /* 0x0000006098047836 */ /* 0x001fe20000000000 */
[----:B------:R-:W-:Y:S01]  /*deb0*/  PRMT R0, RZ, 0x654, R0 ;  /* 0x00000654ff007816 */ /* 0x000fe20000000000 */
[----:B------:R-:W-:-:S03]  /*dec0*/  IMAD.WIDE.U32 R6, R7, UR13, R2 ;  /* 0x0000000d07067c25 */ /* 0x000fc6000f8e0002 */
[----:B------:R-:W-:Y:S01]  /*ded0*/  ISETP.GE.AND P3, PT, R4, R5, PT ;  /* 0x000000050400720c */ /* 0x000fe20003f66270 */
[----:B------:R-:W-:Y:S02]  /*dee0*/  VIADD R19, R7, UR4 ;  /* 0x0000000407137c36 */ /* 0x000fe40008000000 */
[----:B------:R-:W-:Y:S01]  /*def0*/  IMAD.WIDE R4, R154, 0xc0, R152 ;  /* 0x000000c09a047825 */ /* 0x000fe200078e0298 */
[----:B--2---:R0:W-:Y:S01]  /*df00*/  SYNCS.ARRIVE.TRANS64.RED.A1T0 RZ, [R0+URZ], RZ ;  /* 0x000000ff00ff79a7 */ /* 0x0041e2000810043f */
[----:B------:R-:W-:Y:S08]  /*df10*/  @P0 BRA `(.L_x_936) ;  /* 0x00000000004c0947 */ /* 0x000ff00003800000 */
        /* <DEDUP_REMOVED lines=19> */
.L_x_936:
[----:B------:R-:W-:Y:S05]  /*e050*/  BSYNC B1 ;  /* 0x0000000000017941 */ /* 0x000fea0003800000 */
.L_x_935:
[----:B------:R-:W-:Y:S05]  /*e060*/  @P3 BRA `(.L_x_937) ;  /* 0x0000000800603947 */ /* 0x000fea0003800000 */
[----:B------:R-:W-:Y:S01]  /*e070*/  IADD3 R7, P0, R4, 0x60, RZ ;  /* 0x0000006004077810 */ /* 0x000fe20007f1e0ff */
[----:B------:R-:W-:Y:S01]  /*e080*/  ULDC.64 UR4, c[0x0][0xad8] ;  /* 0x0002b60000047ab9 */ /* 0x000fe20000000a00 */
[----:B------:R-:W-:Y:S01]  /*e090*/  IMAD.MOV.U32 R2, RZ, RZ, R6 ;  /* 0x000000ffff027224 */ /* 0x000fe200078e0006 */
[----:B------:R-:W-:Y:S01]  /*e0a0*/  ULDC.64 UR6, c[0x0][0xa80] ;  /* 0x0002a00000067ab9 */ /* 0x000fe20000000a00 */
[----:B------:R-:W-:Y:S02]  /*e0b0*/  IMAD.MOV.U32 R3, RZ, RZ, R19 ;  /* 0x000000ffff037224 */ /* 0x000fe400078e0013 */
[----:B------:R-:W-:Y:S02]  /*e0c0*/  IMAD.X R4, RZ, RZ, R5, P0 ;  /* 0x000000ffff047224 */ /* 0x000fe400000e0605 */
[----:B0-----:R-:W-:Y:S02]  /*e0d0*/  VIADD R0, R22, 0x20 ;  /* 0x0000002016007836 */ /* 0x001fe40000000000 */
        /* <DEDUP_REMOVED lines=16> */
.L_x_933:
        /* <DEDUP_REMOVED lines=13> */
[----:B------:R1:W5:Y:S01]  /*e2b0*/  @P1 LDG.E R9, desc[UR48][R2.64] ;  /* 0x0000003002091981 */ /* 0x000362000c1e1900 */
[----:B------:R-:W2:Y:S04]  /*e2c0*/  S2R R0, SR_TID.X ;  /* 0x0000000000007919 */ /* 0x000ea80000002100 */
[----:B------:R-:W-:-:S05]  /*e2d0*/  PLOP3.LUT P2, PT, PT, PT, UP1, 0x80, 0x0 ;  /* 0x000000000000781c */ /* 0x000fca0003f4f018 */
[----:B------:R-:W-:Y:S02]  /*e2e0*/  @UP1 ULDC.64 UR4, c[0x0][0xbe0] ;  /* 0x0002f80000041ab9 */ /* 0x000fe40000000a00 */
[----:B------:R-:W-:-:S06]  /*e2f0*/  @UP1 UIMAD.WIDE UR4, UR39, 0x4, UR4 ;  /* 0x00000004270418a5 */ /* 0x000fcc000f8e0204 */
[----:B------:R-:W-:Y:S02]  /*e300*/  IMAD.U32 R4, RZ, RZ, UR4 ;  /* 0x00000004ff047e24 */ /* 0x000fe4000f8e00ff */
[----:B------:R-:W-:-:S05]  /*e310*/  IMAD.U32 R5, RZ, RZ, UR5 ;  /* 0x00000005ff057e24 */ /* 0x000fca000f8e00ff */
[----:B0-----:R1:W5:Y:S01]  /*e320*/  @P2 LDG.E R7, desc[UR48][R4.64] ;  /* 0x0000003004072981 */ /* 0x001362000c1e1900 */
[----:B------:R-:W-:Y:S01]  /*e330*/  USHF.R.S32.HI UR6, URZ, 0x1f, UR38 ;  /* 0x0000001f3f067899 */ /* 0x000fe20008011426 */
[----:B--2---:R-:W-:-:S05]  /*e340*/  VIADD R0, R0, 0xffffff80 ;  /* 0xffffff8000007836 */ /* 0x004fca0000000000 */
[----:B------:R-:W-:Y:S01]  /*e350*/  ISETP.GT.AND P0, PT, R0, 0xbf, PT ;  /* 0x000000bf0000780c */ /* 0x000fe20003f04270 */
[----:B------:R-:W-:-:S12]  /*e360*/  @P2 BRA `(.L_x_938) ;  /* 0x0000000000102947 */ /* 0x000fd80003800000 */
[----:B------:R-:W-:Y:S05]  /*e370*/  @!P1 BRA `(.L_x_938) ;  /* 0x00000000000c9947 */ /* 0x000fea0003800000 */
[----:B------:R-:W2:Y:S04]  /*e380*/  LDG.E R0, desc[UR48][R2.64] ;  /* 0x0000003002007981 */ /* 0x000ea8000c1e1900 */
[----:B-----5:R-:W2:Y:S02]  /*e390*/  LDG.E R7, desc[UR48][R2.64+0x4] ;  /* 0x0000043002077981 */ /* 0x020ea4000c1e1900 */
[----:B--2---:R-:W-:-:S07]  /*e3a0*/  IMAD.IADD R7, R7, 0x1, -R0 ;  /* 0x0000000107077824 */ /* 0x004fce00078e0a00 */
.L_x_938:
[----:B------:R-:W-:Y:S01]  /*e3b0*/  USHF.R.S32.HI UR4, URZ, 0x1f, UR39 ;  /* 0x0000001f3f047899 */ /* 0x000fe20008011427 */
[----:B------:R-:W-:Y:S01]  /*e3c0*/  BSSY B1, `(.L_x_939) ;  /* 0x000001e000017945 */ /* 0x000fe20003800000 */
[----:B------:R-:W-:Y:S01]  /*e3d0*/  USEL UR8, UR39, URZ, !UP0 ;  /* 0x0000003f27087287 */ /* 0x000fe2000c000000 */
[----:B------:R-:W-:Y:S01]  /*e3e0*/  SHF.R.S32.HI R23, RZ, 0x1f, R22 ;  /* 0x0000001fff177819 */ /* 0x000fe20000011416 */
[----:B------:R-:W-:Y:S01]  /*e3f0*/  USEL UR7, UR4, URZ, !UP0 ;  /* 0x0000003f04077287 */ /* 0x000fe2000c000000 */
[----:B-----5:R-:W-:Y:S01]  /*e400*/  SHF.R.S32.HI R6, RZ, 0x1f, R9 ;  /* 0x0000001fff067819 */ /* 0x020fe20000011409 */
[----:B------:R-:W-:Y:S10]  /*e410*/  @P0 BRA `(.L_x_940) ;  /* 0x0000000000600947 */ /* 0x000ff40003800000 */
[----:B------:R-:W0:Y:S02]  /*e420*/  S2R R0, SR_TID.X ;  /* 0x0000000000007919 */ /* 0x000e240000002100 */
[----:B0-----:R-:W-:-:S04]  /*e430*/  IMAD R0, R154, 0xc0, R0 ;  /* 0x000000c09a007824 */ /* 0x001fc800078e0200 */
[----:B------:R-:W-:-:S05]  /*e440*/  VIADD R0, R0, 0xffffff80 ;  /* 0xffffff8000007836 */ /* 0x000fca0000000000 */
[----:B------:R-:W-:-:S13]  /*e450*/  ISETP.GE.AND P0, PT, R0, R7, PT ;  /* 0x000000070000720c */ /* 0x000fda0003f06270 */
[----:B------:R-:W-:Y:S05]  /*e460*/  @P0 BRA `(.L_x_940) ;  /* 0x00000000004c0947 */ /* 0x000fea0003800000 */
[C---:B-1----:R-:W-:Y:S01]  /*e470*/  IADD3 R2, P0, R0.reuse, R9, RZ ;  /* 0x0000000900027210 */ /* 0x042fe20007f1e0ff */
        /* <DEDUP_REMOVED lines=18> */
.L_x_940:
[----:B------:R-:W-:Y:S05]  /*e5a0*/  BSYNC B1 ;  /* 0x0000000000017941 */ /* 0x000fea0003800000 */
.L_x_939:
[----:B------:R-:W-:Y:S01]  /*e5b0*/  ULDC.64 UR4, c[0x0][0xaa0] ;  /* 0x0002a80000047ab9 */ /* 0x000fe20000000a00 */
[----:B------:R-:W-:Y:S01]  /*e5c0*/  ULDC.64 UR10, c[0x0][0xae0] ;  /* 0x0002b800000a7ab9 */ /* 0x000fe20000000a00 */
[----:B------:R-:W-:Y:S01]  /*e5d0*/  IMAD R0, R6, UR4, RZ ;  /* 0x0000000406007c24 */ /* 0x000fe2000f8e02ff */
[----:B------:R-:W-:Y:S01]  /*e5e0*/  BSSY B1, `(.L_x_941) ;  /* 0x000002a000017945 */ /* 0x000fe20003800000 */
[----:B01----:R-:W-:Y:S01]  /*e5f0*/  IMAD.WIDE.U32 R2, R9, UR4, R22 ;  /* 0x0000000409027c25 */ /* 0x003fe2000f8e0016 */
[----:B------:R-:W-:-:S03]  /*e600*/  UIMAD UR4, UR6, UR10, URZ ;  /* 0x0000000a060472a4 */ /* 0x000fc6000f8e023f */
[----:B------:R-:W-:Y:S01]  /*e610*/  IMAD R9, R9, UR5, R0 ;  /* 0x0000000509097c24 */ /* 0x000fe2000f8e0200 */
[----:B------:R-:W-:Y:S01]  /*e620*/  UIMAD UR4, UR38, UR11, UR4 ;  /* 0x0000000b260472a4 */ /* 0x000fe2000f8e0204 */
[----:B------:R-:W-:Y:S02]  /*e630*/  IMAD.U32 R5, RZ, RZ, UR10 ;  /* 0x0000000aff057e24 */ /* 0x000fe4000f8e00ff */
[----:B------:R-:W-:Y:S01]  /*e640*/  IMAD.IADD R3, R3, 0x1, R9 ;  /* 0x0000000103037824 */ /* 0x000fe200078e0209 */
[----:B------:R-:W-:Y:S01]  /*e650*/  ULDC.64 UR10, c[0x0][0xae8] ;  /* 0x0002ba00000a7ab9 */ /* 0x000fe20000000a00 */
[----:B------:R-:W-:Y:S02]  /*e660*/  IMAD R7, R154, -0xc0, R7 ;  /* 0xffffff409a077824 */ /* 0x000fe400078e0207 */
[----:B------:R-:W-:-:S03]  /*e670*/  IMAD.WIDE.U32 R2, R5, UR38, R2 ;  /* 0x0000002605027c25 */ /* 0x000fc6000f8e0002 */
[CC--:B------:R-:W-:Y:S01]  /*e680*/  ISETP.GE.AND P0, PT, R152.reuse, R7.reuse, PT ;  /* 0x000000079800720c */ /* 0x0c0fe20003f06270 */
[----:B------:R-:W-:Y:S01]  /*e690*/  VIADD R3, R3, UR4 ;  /* 0x0000000403037c36 */ /* 0x000fe20008000000 */
[----:B------:R-:W-:Y:S01]  /*e6a0*/  UIMAD UR4, UR7, UR10, URZ ;  /* 0x0000000a070472a4 */ /* 0x000fe2000f8e023f */
[----:B------:R-:W-:Y:S02]  /*e6b0*/  VIADD R0, R152, 0x60 ;  /* 0x0000006098007836 */ /* 0x000fe40000000000 */
[----:B------:R-:W-:Y:S01]  /*e6c0*/  IMAD.U32 R5, RZ, RZ, UR10 ;  /* 0x0000000aff057e24 */ /* 0x000fe2000f8e00ff */
[----:B------:R-:W-:Y:S01]  /*e6d0*/  UIMAD UR4, UR8, UR11, UR4 ;  /* 0x0000000b080472a4 */ /* 0x000fe2000f8e0204 */
[----:B------:R-:W-:Y:S01]  /*e6e0*/  IMAD.MOV.U32 R6, RZ, RZ, R152 ;  /* 0x000000ffff067224 */ /* 0x000fe200078e0098 */
[----:B------:R-:W-:Y:S01]  /*e6f0*/  ISETP.GE.AND P1, PT, R0, R7, PT ;  /* 0x000000070000720c */ /* 0x000fe20003f26270 */
[----:B------:R-:W-:Y:S01]  /*e700*/  IMAD.WIDE.U32 R4, R5, UR8, R2 ;  /* 0x0000000805047c25 */ /* 0x000fe2000f8e0002 */
[----:B------:R-:W-:-:S03]  /*e710*/  SHF.R.S32.HI R7, RZ, 0x1f, R152 ;  /* 0x0000001fff077819 */ /* 0x000fc60000011498 */
[----:B------:R-:W-:Y:S02]  /*e720*/  VIADD R11, R5, UR4 ;  /* 0x00000004050b7c36 */ /* 0x000fe40008000000 */
        /* <DEDUP_REMOVED lines=21> */
.L_x_942:
[----:B------:R-:W-:Y:S05]  /*e880*/  BSYNC B1 ;  /* 0x0000000000017941 */ /* 0x000fea0003800000 */
.L_x_941:
        /* <DEDUP_REMOVED lines=22> */
.L_x_937:
[----:B------:R-:W-:Y:S05]  /*e9f0*/  BSYNC B0 ;  /* 0x0000000000007941 */ /* 0x000fea0003800000 */
.L_x_932:
[----:B------:R-:W-:Y:S02]  /*ea00*/  ULDC UR4, c[0x0][0xc14] ;  /* 0x0003050000047ab9 */ /* 0x000fe40000000800 */
[----:B------:R-:W-:-:S06]  /*ea10*/  UISETP.GE.AND UP0, UPT, UR50, UR4, UPT ;  /* 0x000000043200728c */ /* 0x000fcc000bf06270 */
[----:B------:R-:W-:-:S13]  /*ea20*/  PLOP3.LUT P0, PT, PT, PT, UP0, 0x80, 0x0 ;  /* 0x000000000000781c */ /* 0x000fda0003f0f008 */
[----:B------:R-:W-:Y:S05]  /*ea30*/  @!P0 BRA `(.L_x_943) ;  /* 0xffffff2000cc8947 */ /* 0x000fea000383ffff */
[----:B------:R-:W-:Y:S05]  /*ea40*/  EXIT ;  /* 0x000000000000794d */ /* 0x000fea0003800000 */
.L_x_846:
[----:B------:R-:W-:-:S08]  /*ea50*/  NOP ;  /* 0x0000000000007918 */ /* 0x000fd00000000000 */
[----:B------:R-:W0:-:S00]  /*ea60*/  USETMAXREG.DEALLOC.CTAPOOL 0x20 ;  /* 0x00000020000079c8 */ /* 0x000e0000080e0500 */
[----:B0-----:R-:W-:Y:S01]  /*ea70*/  LOP3.LUT R2, R0, 0x3, RZ, 0xc0, !PT ;  /* 0x0000000300027812 */ /* 0x001fe200078ec0ff */
[----:B------:R-:W-:Y:S01]  /*ea80*/  IMAD.MOV.U32 R4, RZ, RZ, RZ ;  /* 0x000000ffff047224 */ /* 0x000fe200078e00ff */
[----:B------:R-:W-:-:S04]  /*ea90*/  LOP3.LUT R18, R18, 0xfffffffd, RZ, 0xc0, !PT ;  /* 0xfffffffd12127812 */ /* 0x000fc800078ec0ff */
[----:B------:R-:W0:Y:S02]  /*eaa0*/  SHFL.IDX PT, R2, R2, RZ, 0x1f ;  /* 0x00001fff02027589 */ /* 0x000e2400000e0000 */
[----:B0-----:R-:W-:-:S13]  /*eab0*/  ISETP.NE.AND P0, PT, R2, RZ, PT ;  /* 0x000000ff0200720c */ /* 0x001fda0003f05270 */
[----:B------:R-:W-:Y:S01]  /*eac0*/  @P0 LOP3.LUT R18, R18, 0x2, RZ, 0xfc, !PT ;  /* 0x0000000212120812 */ /* 0x000fe200078efcff */
[----:B------:R-:W-:Y:S06]  /*ead0*/  @!P0 BRA `(.L_x_944) ;  /* 0x0000000000248947 */ /* 0x000fec0003800000 */
[----:B------:R-:W0:Y:S08]  /*eae0*/  S2UR UR5, SR_CgaCtaId ;  /* 0x00000000000579c3 */ /* 0x000e300000008800 */
[----:B------:R-:W-:Y:S06]  /*eaf0*/  BAR.SYNC.DEFER_BLOCKING 0x5, 0x200 ;  /* 0x0148000000007b1d */ /* 0x000fec0000010000 */
[----:B------:R-:W-:-:S02]  /*eb00*/  UMOV UR4, 0x400 ;  /* 0x0000040000047882 */ /* 0x000fc40000000000 */
[----:B0-----:R-:W-:-:S09]  /*eb10*/  ULEA UR4, UR5, UR4, 0x18 ;  /* 0x0000000405047291 */ /* 0x001fd2000f8ec03f */
[----:B------:R-:W0:Y:S02]  /*eb20*/  LDS.128 R24, [UR4+0x19cd0] ;  /* 0x019cd004ff187984 */ /* 0x000e240008000c00 */
[----:B0-----:R-:W-:Y:S02]  /*eb30*/  R2UR UR46, R27 ;  /* 0x000000001b2e72ca */ /* 0x001fe400000e0000 */
[----:B------:R-:W-:Y:S01]  /*eb40*/  R2UR UR38, R26 ;  /* 0x000000001a2672ca */ /* 0x000fe200000e0000 */
[----:B------:R-:W-:Y:S06]  /*eb50*/  BAR.ARV 0x4, 0x200 ;  /* 0x0108000000007b1d */ /* 0x000fec0000002000 */
[----:B------:R-:W-:Y:S08]  /*eb60*/  BRA `(.L_x_945) ;  /* 0x0000000800b07947 */ /* 0x000ff00003800000 */
.L_x_944:
[----:B------:R-:W0:Y:S01]  /*eb70*/  S2R R2, SR_TID.X ;  /* 0x0000000000027919 */ /* 0x000e220000002100 */
[----:B------:R-:W-:Y:S01]  /*eb80*/  ULDC UR4, c[0x0][0xc14] ;  /* 0x0003050000047ab9 */ /* 0x000fe20000000800 */
[----:B------:R-:W1:Y:S01]  /*eb90*/  LDC R9, c[0x0][0xc10] ;  /* 0x00030400ff097b82 */ /* 0x000e620000000800 */
[----:B0-----:R-:W-:-:S04]  /*eba0*/  LOP3.LUT R5, R2, 0x1f, RZ, 0xc0, !PT ;  /* 0x0000001f02057812 */ /* 0x001fc800078ec0ff */
[----:B------:R-:W-:-:S04]  /*ebb0*/  ISETP.NE.AND P0, PT, R5, 0x1f, PT ;  /* 0x0000001f0500780c */ /* 0x000fc80003f05270 */
[----:B------:R-:W-:-:S13]  /*ebc0*/  ISETP.GE.OR P1, PT, R5, UR4, !P0 ;  /* 0x0000000405007c0c */ /* 0x000fda000c726670 */
[----:B------:R-:W0:Y:S02]  /*ebd0*/  @!P1 LDC.64 R2, c[0x0][0xc58] ;  /* 0x00031600ff029b82 */ /* 0x000e240000000a00 */
[----:B0-----:R-:W-:-:S05]  /*ebe0*/  @!P1 IMAD.WIDE.U32 R2, R5, 0x4, R2 ;  /* 0x0000000405029825 */ /* 0x001fca00078e0002 */
[----:B------:R-:W2:Y:S01]  /*ebf0*/  @!P1 LDG.E R4, desc[UR48][R2.64] ;  /* 0x0000003002049981 */ /* 0x000ea2000c1e1900 */
[C---:B------:R-:W-:Y:S01]  /*ec00*/  ISETP.NE.AND P1, PT, R5.reuse, RZ, PT ;  /* 0x000000ff0500720c */ /* 0x040fe20003f25270 */
[----:B------:R-:W-:Y:S01]  /*ec10*/  UMOV UR46, URZ ;  /* 0x0000003f002e7c82 */ /* 0x000fe20008000000 */
[C---:B------:R-:W-:Y:S01]  /*ec20*/  ISETP.GE.U32.AND P2, PT, R5.reuse, 0x2, PT ;  /* 0x000000020500780c */ /* 0x040fe20003f46070 */
[----:B------:R-:W-:Y:S01]  /*ec30*/  IMAD.MOV.U32 R24, RZ, RZ, RZ ;  /* 0x000000ffff187224 */ /* 0x000fe200078e00ff */
        /* <DEDUP_REMOVED lines=19> */
[----:B------:R-:W1:Y:S02]  /*ed70*/  SHFL.IDX PT, R6, R10, 0x1f, 0x1f ;  /* 0x03e01f000a067f89 */ /* 0x000e6400000e0000 */
[----:B-1----:R-:W-:-:S04]  /*ed80*/  IMAD R6, R6, R9, RZ ;  /* 0x0000000906067224 */ /* 0x002fc800078e02ff */
[----:B------:R-:W-:Y:S01]  /*ed90*/  IMAD.MOV.U32 R3, RZ, RZ, R6 ;  /* 0x000000ffff037224 */ /* 0x000fe200078e0006 */
[----:B0-----:R-:W-:-:S13]  /*eda0*/  ISETP.GT.AND P6, PT, R6, R7, PT ;  /* 0x000000070600720c */ /* 0x001fda0003fc4270 */
[----:B------:R-:W-:Y:S05]  /*edb0*/  @P6 BRA `(.L_x_946) ;  /* 0x0000000000a06947 */ /* 0x000fea0003800000 */
[----:B------:R-:W-:Y:S01]  /*edc0*/  IMAD.MOV.U32 R6, RZ, RZ, R3 ;  /* 0x000000ffff067224 */ /* 0x000fe200078e0003 */
[----:B------:R-:W-:Y:S01]  /*edd0*/  UMOV UR46, URZ ;  /* 0x0000003f002e7c82 */ /* 0x000fe20008000000 */
[----:B------:R-:W-:Y:S01]  /*ede0*/  ULDC UR6, c[0x0][0xc14] ;  /* 0x0003050000067ab9 */ /* 0x000fe20000000800 */
[----:B------:R-:W-:-:S05]  /*edf0*/  ULDC UR5, c[0x0][0xc14] ;  /* 0x0003050000057ab9 */ /* 0x000fca0000000800 */
.L_x_950:
        /* <DEDUP_REMOVED lines=14> */
.L_x_949:
[----:B------:R-:W-:Y:S05]  /*eee0*/  BSYNC B0 ;  /* 0x0000000000007941 */ /* 0x000fea0003800000 */
.L_x_948:
        /* <DEDUP_REMOVED lines=21> */
.L_x_946:
[----:B------:R-:W-:Y:S01]  /*f040*/  IMAD.IADD R14, R6, 0x1, -R3 ;  /* 0x00000001060e7824 */ /* 0x000fe200078e0a03 */
[----:B------:R-:W-:-:S03]  /*f050*/  ULDC.64 UR4, c[0x0][0xc68] ;  /* 0x00031a0000047ab9 */ /* 0x000fc60000000a00 */
[----:B------:R-:W-:-:S05]  /*f060*/  IMAD R2, R10, R9, R14 ;  /* 0x000000090a027224 */ /* 0x000fca00078e020e */
[----:B------:R-:W-:-:S13]  /*f070*/  ISETP.GT.AND P0, PT, R2, R7, PT ;  /* 0x000000070200720c */ /* 0x000fda0003f04270 */
[----:B------:R-:W-:Y:S02]  /*f080*/  VOTEU.ANY UR7, UPT, !P0 ;  /* 0x0000000000077886 */ /* 0x000fe400040e0100 */
[----:B------:R-:W-:-:S04]  /*f090*/  UPOPC UR6, UR7 ;  /* 0x00000007000672bf */ /* 0x000fc80008000000 */
[----:B------:R-:W-:-:S04]  /*f0a0*/  UIADD3 UR46, UR6, UR46, URZ ;  /* 0x0000002e062e7290 */ /* 0x000fc8000fffe03f */
[----:B------:R-:W-:-:S06]  /*f0b0*/  UIMAD.WIDE UR4, UR46, 0x4, UR4 ;  /* 0x000000042e0478a5 */ /* 0x000fcc000f8e0204 */
[----:B------:R-:W-:Y:S02]  /*f0c0*/  IMAD.U32 R2, RZ, RZ, UR4 ;  /* 0x00000004ff027e24 */ /* 0x000fe4000f8e00ff */
[----:B------:R-:W-:-:S05]  /*f0d0*/  IMAD.U32 R3, RZ, RZ, UR5 ;  /* 0x00000005ff037e24 */ /* 0x000fca000f8e00ff */
[----:B------:R-:W2:Y:S01]  /*f0e0*/  LDG.E R8, desc[UR48][R2.64] ;  /* 0x0000003002087981 */ /* 0x000ea2000c1e1900 */
[----:B------:R-:W-:Y:S01]  /*f0f0*/  IMAD.U32 R15, RZ, RZ, UR6 ;  /* 0x00000006ff0f7e24 */ /* 0x000fe2000f8e00ff */
[----:B------:R-:W-:-:S04]  /*f100*/  ISETP.NE.AND P0, PT, RZ, UR7, PT ;  /* 0x00000007ff007c0c */ /* 0x000fc8000bf05270 */
[----:B------:R-:W2:Y:S02]  /*f110*/  SHFL.IDX PT, R4, R4, R15, 0x1f ;  /* 0x00001f0f04047589 */ /* 0x000ea400000e0000 */
[----:B--2---:R-:W-:-:S05]  /*f120*/  IMAD R6, R4, R8, RZ ;  /* 0x0000000804067224 */ /* 0x004fca00078e02ff */
[----:B------:R-:W-:-:S04]  /*f130*/  IABS R11, R6 ;  /* 0x00000006000b7213 */ /* 0x000fc80000000000 */
[----:B------:R-:W0:Y:S08]  /*f140*/  I2F.RP R12, R11 ;  /* 0x0000000b000c7306 */ /* 0x000e300000209400 */
[----:B0-----:R-:W0:Y:S02]  /*f150*/  MUFU.RCP R12, R12 ;  /* 0x0000000c000c7308 */ /* 0x001e240000001000 */
[----:B0-----:R-:W-:-:S06]  /*f160*/  VIADD R13, R12, 0xffffffe ;  /* 0x0ffffffe0c0d7836 */ /* 0x001fcc0000000000 */
[----:B------:R-:W0:Y:S02]  /*f170*/  F2I.FTZ.U32.TRUNC.NTZ R3, R13 ;  /* 0x0000000d00037305 */ /* 0x000e24000021f000 */
[----:B0-----:R-:W-:Y:S01]  /*f180*/  IMAD.MOV R16, RZ, RZ, -R3 ;  /* 0x000000ffff107224 */ /* 0x001fe200078e0a03 */
[----:B------:R-:W-:Y:S06]  /*f190*/  @!P0 BRA `(.L_x_951) ;  /* 0x00000000000c8947 */ /* 0x000fec0003800000 */
[----:B------:R-:W-:-:S06]  /*f1a0*/  UIADD3 UR4, UR6, -0x1, URZ ;  /* 0xffffffff06047890 */ /* 0x000fcc000fffe03f */
[----:B------:R-:W-:-:S05]  /*f1b0*/  IMAD.U32 R13, RZ, RZ, UR4 ;  /* 0x00000004ff0d7e24 */ /* 0x000fca000f8e00ff */
[----:B------:R0:W1:Y:S02]  /*f1c0*/  SHFL.IDX PT, R24, R10, R13, 0x1f ;  /* 0x00001f0d0a187589 */ /* 0x00006400000e0000 */
.L_x_951:
[----:B-1----:R-:W-:Y:S01]  /*f1d0*/  IMAD R24, R24, R9, R14 ;  /* 0x0000000918187224 */ /* 0x002fe200078e020e */
[----:B0-----:R-:W-:Y:S01]  /*f1e0*/  IABS R10, R6 ;  /* 0x00000006000a7213 */ /* 0x001fe20000000000 */
[----:B------:R-:W-:Y:S02]  /*f1f0*/  IMAD R13, R16, R11, RZ ;  /* 0x0000000b100d7224 */ /* 0x000fe400078e02ff */
[----:B------:R-:W-:Y:S02]  /*f200*/  IMAD.IADD R7, R7, 0x1, -R24 ;  /* 0x0000000107077824 */ /* 0x000fe400078e0a18 */
[----:B------:R-:W-:Y:S02]  /*f210*/  IMAD.MOV.U32 R2, RZ, RZ, RZ ;  /* 0x000000ffff027224 */ /* 0x000fe400078e00ff */
[----:B------:R-:W-:Y:S02]  /*f220*/  IMAD.MOV R10, RZ, RZ, -R10 ;  /* 0x000000ffff0a7224 */ /* 0x000fe400078e0a0a */
[----:B------:R-:W-:Y:S01]  /*f230*/  IMAD.HI.U32 R2, R3, R13, R2 ;  /* 0x0000000d03027227 */ /* 0x000fe200078e0002 */
[----:B------:R-:W-:-:S05]  /*f240*/  IABS R3, R7 ;  /* 0x0000000700037213 */ /* 0x000fca0000000000 */
        /* <DEDUP_REMOVED lines=12> */
[----:B------:R-:W-:Y:S02]  /*f310*/  IMAD R10, R8, R2, RZ ;  /* 0x00000002080a7224 */ /* 0x000fe400078e02ff */
[----:B------:R-:W-:Y:S02]  /*f320*/  IMAD.MOV R2, RZ, RZ, -R2 ;  /* 0x000000ffff027224 */ /* 0x000fe400078e0a02 */
[----:B------:R-:W-:Y:S02]  /*f330*/  IMAD.MOV R3, RZ, RZ, -R10 ;  /* 0x000000ffff037224 */ /* 0x000fe400078e0a0a */
[----:B------:R-:W-:Y:S02]  /*f340*/  IMAD R13, R6, R2, R7 ;  /* 0x00000002060d7224 */ /* 0x000fe400078e0207 */
[----:B------:R-:W-:Y:S01]  /*f350*/  IMAD.MOV.U32 R2, RZ, RZ, RZ ;  /* 0x000000ffff027224 */ /* 0x000fe200078e00ff */
[----:B------:R-:W-:Y:S02]  /*f360*/  VIADDMNMX R8, R3, R9, R8, PT ;  /* 0x0000000903087246 */ /* 0x000fe40003800108 */
[----:B------:R-:W-:-:S02]  /*f370*/  IABS R6, R13 ;  /* 0x0000000d00067213 */ /* 0x000fc40000000000 */
[----:B------:R-:W-:-:S04]  /*f380*/  IABS R9, R8 ;  /* 0x0000000800097213 */ /* 0x000fc80000000000 */
[----:B------:R-:W0:Y:S08]  /*f390*/  I2F.RP R11, R9 ;  /* 0x00000009000b7306 */ /* 0x000e300000209400 */
[----:B0-----:R-:W0:Y:S02]  /*f3a0*/  MUFU.RCP R11, R11 ;  /* 0x0000000b000b7308 */ /* 0x001e240000001000 */
[----:B0-----:R-:W-:-:S06]  /*f3b0*/  VIADD R3, R11, 0xffffffe ;  /* 0x0ffffffe0b037836 */ /* 0x001fcc0000000000 */
[----:B------:R-:W0:Y:S02]  /*f3c0*/  F2I.FTZ.U32.TRUNC.NTZ R3, R3 ;  /* 0x0000000300037305 */ /* 0x000e24000021f000 */
[----:B0-----:R-:W-:-:S04]  /*f3d0*/  IMAD.MOV R12, RZ, RZ, -R3 ;  /* 0x000000ffff0c7224 */ /* 0x001fc800078e0a03 */
[----:B------:R-:W-:Y:S01]  /*f3e0*/  IMAD R7, R12, R9, RZ ;  /* 0x000000090c077224 */ /* 0x000fe200078e02ff */
[----:B------:R-:W-:-:S03]  /*f3f0*/  IABS R12, R8 ;  /* 0x00000008000c7213 */ /* 0x000fc60000000000 */
[----:B------:R-:W-:Y:S01]  /*f400*/  IMAD.HI.U32 R2, R3, R7, R2 ;  /* 0x0000000703027227 */ /* 0x000fe200078e0002 */
[----:B------:R-:W-:-:S03]  /*f410*/  LOP3.LUT R3, R13, R8, RZ, 0x3c, !PT ;  /* 0x000000080d037212 */ /* 0x000fc600078e3cff */
[----:B------:R-:W-:Y:S01]  /*f420*/  IMAD.MOV.U32 R7, RZ, RZ, R6 ;  /* 0x000000ffff077224 */ /* 0x000fe200078e0006 */
[----:B------:R-:W-:Y:S01]  /*f430*/  ISETP.GE.AND P2, PT, R3, RZ, PT ;  /* 0x000000ff0300720c */ /* 0x000fe20003f46270 */
[----:B------:R-:W-:Y:S02]  /*f440*/  IMAD.MOV R6, RZ, RZ, -R12 ;  /* 0x000000ffff067224 */ /* 0x000fe400078e0a0c */
[----:B------:R-:W-:-:S04]  /*f450*/  IMAD.HI.U32 R2, R2, R7, RZ ;  /* 0x0000000702027227 */ /* 0x000fc800078e00ff */
[----:B------:R-:W-:Y:S02]  /*f460*/  IMAD R6, R2, R6, R7 ;  /* 0x0000000602067224 */ /* 0x000fe400078e0207 */
[----:B------:R-:W-:-:S03]  /*f470*/  IMAD.IADD R3, R13, 0x1, R10 ;  /* 0x000000010d037824 */ /* 0x000fc600078e020a */
[----:B------:R-:W-:-:S13]  /*f480*/  ISETP.GT.U32.AND P1, PT, R9, R6, PT ;  /* 0x000000060900720c */ /* 0x000fda0003f24070 */
[----:B------:R-:W-:Y:S02]  /*f490*/  @!P1 IMAD.IADD R6, R6, 0x1, -R9 ;  /* 0x0000000106069824 */ /* 0x000fe400078e0a09 */
[----:B------:R-:W-:Y:S01]  /*f4a0*/  @!P1 VIADD R2, R2, 0x1 ;  /* 0x0000000102029836 */ /* 0x000fe20000000000 */
[----:B------:R-:W-:Y:S02]  /*f4b0*/  ISETP.NE.AND P1, PT, R8, RZ, PT ;  /* 0x000000ff0800720c */ /* 0x000fe40003f25270 */
[----:B------:R-:W-:Y:S01]  /*f4c0*/  ISETP.GE.U32.AND P0, PT, R6, R9, PT ;  /* 0x000000090600720c */ /* 0x000fe20003f06070 */
[----:B------:R-:W-:-:S12]  /*f4d0*/  IMAD.MOV R6, RZ, RZ, -R8 ;  /* 0x000000ffff067224 */ /* 0x000fd800078e0a08 */
[----:B------:R-:W-:-:S04]  /*f4e0*/  @P0 VIADD R2, R2, 0x1 ;  /* 0x0000000102020836 */ /* 0x000fc80000000000 */
[----:B------:R-:W-:Y:S01]  /*f4f0*/  @!P2 IMAD.MOV R2, RZ, RZ, -R2 ;  /* 0x000000ffff02a224 */ /* 0x000fe200078e0a02 */
[----:B------:R-:W-:-:S04]  /*f500*/  @!P1 LOP3.LUT R2, RZ, R8, RZ, 0x33, !PT ;  /* 0x00000008ff029212 */ /* 0x000fc800078e33ff */
[----:B------:R-:W-:Y:S01]  /*f510*/  LOP3.LUT R25, RZ, R2, RZ, 0x33, !PT ;  /* 0x00000002ff197212 */ /* 0x000fe200078e33ff */
[----:B------:R-:W-:-:S04]  /*f520*/  IMAD R3, R2, R6, R3 ;  /* 0x0000000602037224 */ /* 0x000fc800078e0203 */
[----:B------:R-:W-:Y:S01]  /*f530*/  IMAD.IADD R25, R4, 0x1, R25 ;  /* 0x0000000104197824 */ /* 0x000fe200078e0219 */
[----:B------:R-:W-:Y:S01]  /*f540*/  R2UR UR38, R3 ;  /* 0x00000000032672ca */ /* 0x000fe200000e0000 */
[----:B------:R-:W-:-:S14]  /*f550*/  BRA `(.L_x_952) ;  /* 0x00000000000c7947 */ /* 0x000fdc0003800000 */
.L_x_947:
[----:B------:R-:W-:Y:S01]  /*f560*/  IMAD.MOV.U32 R24, RZ, RZ, R7 ;  /* 0x000000ffff187224 */ /* 0x000fe200078e0007 */
[----:B------:R-:W-:Y:S01]  /*f570*/  UMOV UR38, URZ ;  /* 0x0000003f00267c82 */ /* 0x000fe20008000000 */
[----:B------:R-:W-:-:S07]  /*f580*/  IMAD.MOV.U32 R25, RZ, RZ, RZ ;  /* 0x000000ffff197224 */ /* 0x000fce00078e00ff */
.L_x_952:
[----:B------:R-:W-:Y:S01]  /*f590*/  ISETP.NE.AND P0, PT, R5, RZ, PT ;  /* 0x000000ff0500720c */ /* 0x000fe20003f05270 */
[----:B------:R-:W-:Y:S02]  /*f5a0*/  IMAD.U32 R6, RZ, RZ, UR38 ;  /* 0x00000026ff067e24 */ /* 0x000fe4000f8e00ff */
[----:B------:R-:W-:Y:S02]  /*f5b0*/  IMAD.U32 R7, RZ, RZ, UR46 ;  /* 0x0000002eff077e24 */ /* 0x000fe4000f8e00ff */
[----:B------:R-:W-:Y:S02]  /*f5c0*/  IMAD.MOV.U32 R4, RZ, RZ, R24 ;  /* 0x000000ffff047224 */ /* 0x000fe400078e0018 */
[----:B------:R-:W-:-:S06]  /*f5d0*/  IMAD.MOV.U32 R5, RZ, RZ, R25 ;  /* 0x000000ffff057224 */ /* 0x000fcc00078e0019 */
[----:B------:R-:W0:Y:S01]  /*f5e0*/  @!P0 S2R R3, SR_CgaCtaId ;  /* 0x0000000000038919 */ /* 0x000e220000008800 */
[----:B------:R-:W-:-:S04]  /*f5f0*/  @!P0 MOV R2, 0x400 ;  /* 0x0000040000028802 */ /* 0x000fc80000000f00 */
[----:B0-----:R-:W-:-:S05]  /*f600*/  @!P0 LEA R2, R3, R2, 0x18 ;  /* 0x0000000203028211 */ /* 0x001fca00078ec0ff */
[----:B------:R0:W-:Y:S01]  /*f610*/  @!P0 STS.128 [R2+0x19cd0], R4 ;  /* 0x019cd00402008388 */ /* 0x0001e20000000c00 */
[----:B------:R-:W-:Y:S06]  /*f620*/  BAR.ARV 0x5, 0x200 ;  /* 0x0148000000007b1d */ /* 0x000fec0000002000 */
.L_x_945:
[----:B------:R-:W-:Y:S01]  /*f630*/  ULDC UR4, c[0x0][0xc14] ;  /* 0x0003050000047ab9 */ /* 0x000fe20000000800 */
[----:B------:R1:W-:Y:S01]  /*f640*/  STL [R1+0x4], RZ ;  /* 0x000004ff01007387 */ /* 0x0003e20000100800 */
[----:B------:R-:W-:Y:S01]  /*f650*/  UISETP.GE.AND UP0, UPT, UR46, UR4, UPT ;  /* 0x000000042e00728c */ /* 0x000fe2000bf06270 */
[----:B------:R-:W-:Y:S02]  /*f660*/  IMAD.MOV.U32 R19, RZ, RZ, 0x1 ;  /* 0x00000001ff137424 */ /* 0x000fe400078e00ff */
[----:B------:R-:W-:-:S03]  /*f670*/  IMAD.MOV.U32 R17, RZ, RZ, RZ ;  /* 0x000000ffff117224 */ /* 0x000fc600078e00ff */
[----:B------:R-:W-:-:S13]  /*f680*/  PLOP3.LUT P0, PT, PT, PT, UP0, 0x80, 0x0 ;  /* 0x000000000000781c */ /* 0x000fda0003f0f008 */
[----:B-1----:R-:W-:Y:S05]  /*f690*/  @P0 BRA `(.L_x_953) ;  /* 0x0000003c00e00947 */ /* 0x002fea0003800000 */
[----:B------:R-:W1:Y:S01]  /*f6a0*/  S2R R8, SR_TID.X ;  /* 0x0000000000087919 */ /* 0x000e620000002100 */
[----:B------:R-:W-:Y:S01]  /*f6b0*/  IMAD.SHL.U32 R9, R0, 0x800, RZ ;  /* 0x0000080000097824 */ /* 0x000fe200078e00ff */
[----:B------:R-:W-:Y:S01]  /*f6c0*/  ULOP3.LUT UR41, UR43, 0x1, URZ, 0xfc, !UPT ;  /* 0x000000012b297892 */ /* 0x000fe2000f8efc3f */
[----:B------:R-:W-:Y:S01]  /*f6d0*/  IMAD.MOV.U32 R29, RZ, RZ, 0x40 ;  /* 0x00000040ff1d7424 */ /* 0x000fe200078e00ff */
[----:B0-----:R-:W0:Y:S01]  /*f6e0*/  S2R R6, SR_TID.X ;  /* 0x0000000000067919 */ /* 0x001e220000002100 */
[----:B------:R-:W-:Y:S01]  /*f6f0*/  IMAD.MOV.U32 R19, RZ, RZ, 0x1 ;  /* 0x00000001ff137424 */ /* 0x000fe200078e00ff */
[----:B------:R-:W-:Y:S01]  /*f700*/  ULOP3.LUT UR45, UR43, 0x2, URZ, 0xfc, !UPT ;  /* 0x000000022b2d7892 */ /* 0x000fe2000f8efc3f */
[----:B------:R-:W-:Y:S01]  /*f710*/  IMAD.MOV.U32 R17, RZ, RZ, RZ ;  /* 0x000000ffff117224 */ /* 0x000fe200078e00ff */
[----:B------:R-:W-:Y:S01]  /*f720*/  ULDC UR44, c[0x0][0xc] ;  /* 0x00000300002c7ab9 */ /* 0x000fe20000000800 */
[----:B------:R-:W-:Y:S01]  /*f730*/  ULDC.64 UR50, c[0x0][0x198] ;  /* 0x0000660000327ab9 */ /* 0x000fe20000000a00 */
[----:B-1----:R-:W-:Y:S01]  /*f740*/  SHF.R.U32.HI R4, RZ, 0x1, R8 ;  /* 0x00000001ff047819 */ /* 0x002fe20000011608 */
[C---:B------:R-:W-:Y:S01]  /*f750*/  IMAD.SHL.U32 R2, R8.reuse, 0x20, RZ ;  /* 0x0000002008027824 */ /* 0x040fe200078e00ff */
[C---:B------:R-:W-:Y:S01]  /*f760*/  LOP3.LUT P0, RZ, R8.reuse, 0x4, RZ, 0xc0, !PT ;  /* 0x0000000408ff7812 */ /* 0x040fe2000780c0ff */
[----:B------:R-:W-:Y:S01]  /*f770*/  IMAD.SHL.U32 R0, R8, 0x80, RZ ;  /* 0x0000008008007824 */ /* 0x000fe200078e00ff */
[----:B------:R-:W-:-:S02]  /*f780*/  LOP3.LUT R5, R4, 0x20, RZ, 0xc0, !PT ;  /* 0x0000002004057812 */ /* 0x000fc400078ec0ff */
[----:B0-----:R-:W-:Y:S02]  /*f790*/  LOP3.LUT R6, R6, 0x7f, RZ, 0xc0, !PT ;  /* 0x0000007f06067812 */ /* 0x001fe400078ec0ff */
[----:B------:R-:W-:Y:S02]  /*f7a0*/  LOP3.LUT R3, R2, 0x80, RZ, 0xc0, !PT ;  /* 0x0000008002037812 */ /* 0x000fe400078ec0ff */
[----:B------:R-:W-:Y:S01]  /*f7b0*/  LOP3.LUT R7, R5, 0x10, R8, 0xf8, !PT ;  /* 0x0000001005077812 */ /* 0x000fe200078ef808 */
[----:B------:R-:W-:Y:S01]  /*f7c0*/  IMAD.SHL.U32 R5, R6, 0x10, RZ ;  /* 0x0000001006057824 */ /* 0x000fe200078e00ff */
[----:B------:R-:W-:Y:S01]  /*f7d0*/  LOP3.LUT R3, R3, 0x10, R4, 0xf8, !PT ;  /* 0x0000001003037812 */ /* 0x000fe200078ef804 */
[----:B------:R-:W-:Y:S01]  /*f7e0*/  IMAD.SHL.U32 R6, R8, 0x4, RZ ;  /* 0x0000000408067824 */ /* 0x000fe200078e00ff */
[----:B------:R-:W-:Y:S01]  /*f7f0*/  LOP3.LUT R2, R2, 0x360, RZ, 0xc0, !PT ;  /* 0x0000036002027812 */ /* 0x000fe200078ec0ff */
[----:B------:R-:W-:Y:S01]  /*f800*/  IMAD.SHL.U32 R4, R8, 0x10, RZ ;  /* 0x0000001008047824 */ /* 0x000fe200078e00ff */
[----:B------:R-:W-:-:S02]  /*f810*/  LOP3.LUT R7, R7, 0x380, R0, 0xf8, !PT ;  /* 0x0000038007077812 */ /* 0x000fc400078ef800 */
[----:B------:R-:W-:Y:S02]  /*f820*/  LOP3.LUT R2, R2, 0x400, R5, 0xf8, !PT ;  /* 0x0000040002027812 */ /* 0x000fe400078ef805 */
[----:B------:R-:W-:Y:S02]  /*f830*/  LOP3.LUT R3, R3, 0x10, R6, 0x78, !PT ;  /* 0x0000001003037812 */ /* 0x000fe400078e7806 */
[----:B------:R-:W-:Y:S02]  /*f840*/  LOP3.LUT R0, R0, 0x400, RZ, 0xc0, !PT ;  /* 0x0000040000007812 */ /* 0x000fe400078ec0ff */
[----:B------:R-:W-:Y:S02]  /*f850*/  LOP3.LUT R2, R2, R3, RZ, 0xfc, !PT ;  /* 0x0000000302027212 */ /* 0x000fe400078efcff */
[----:B------:R-:W-:Y:S02]  /*f860*/  LOP3.LUT R0, R0, 0x800, R9, 0xf8, !PT ;  /* 0x0000080000007812 */ /* 0x000fe400078ef809 */
[----:B------:R-:W-:Y:S01]  /*f870*/  LOP3.LUT R7, R7, 0x70, R4, 0x78, !PT ;  /* 0x0000007007077812 */ /* 0x000fe200078e7804 */
[----:B------:R0:W-:Y:S01]  /*f880*/  STL [R1], R2 ;  /* 0x0000000201007387 */ /* 0x0001e20000100800 */
[----:B------:R-:W-:-:S02]  /*f890*/  SEL R29, R29, 0xffffffc0, !P0 ;  /* 0xffffffc01d1d7807 */ /* 0x000fc40004000000 */
[----:B------:R-:W-:Y:S01]  /*f8a0*/  LOP3.LUT R28, R0, R7, RZ, 0xfc, !PT ;  /* 0x00000007001c7212 */ /* 0x000fe200078efcff */
[----:B------:R0:W-:Y:S06]  /*f8b0*/  STL [R1+0x4], RZ ;  /* 0x000004ff01007387 */ /* 0x0001ec0000100800 */
.L_x_1023:
[----:B------:R-:W-:Y:S01]  /*f8c0*/  ULDC.64 UR4, c[0x0][0xa28] ;  /* 0x00028a0000047ab9 */ /* 0x000fe20000000a00 */
[----:B------:R-:W-:Y:S01]  /*f8d0*/  ULDC.64 UR8, c[0x0][0xa00] ;  /* 0x0002800000087ab9 */ /* 0x000fe20000000a00 */
[----:B------:R-:W-:Y:S01]  /*f8e0*/  UISETP.NE.U32.AND UP0, UPT, UR4, URZ, UPT ;  /* 0x0000003f0400728c */ /* 0x000fe2000bf05070 */
[----:B------:R-:W-:Y:S01]  /*f8f0*/  ISETP.NE.U32.AND P0, PT, RZ, UR8, PT ;  /* 0x00000008ff007c0c */ /* 0x000fe2000bf05070 */
[----:B------:R-:W-:Y:S01]  /*f900*/  ULDC.64 UR6, c[0x0][0xa00] ;  /* 0x0002800000067ab9 */ /* 0x000fe20000000a00 */
[----:B------:R-:W-:Y:S01]  /*f910*/  ULDC.64 UR10, c[0x0][0xa18] ;  /* 0x00028600000a7ab9 */ /* 0x000fe20000000a00 */
[----:B------:R-:W-:Y:S01]  /*f920*/  UISETP.NE.AND.EX UP0, UPT, UR5, URZ, UPT, UP0 ;  /* 0x0000003f0500728c */ /* 0x000fe2000bf05300 */
[----:B------:R-:W-:Y:S01]  /*f930*/  ISETP.NE.AND.EX P0, PT, RZ, UR9, PT, P0 ;  /* 0x00000009ff007c0c */ /* 0x000fe2000bf05300 */
[----:B------:R-:W-:Y:S01]  /*f940*/  UIMAD.WIDE UR6, UR46, 0x4, UR6 ;  /* 0x000000042e0678a5 */ /* 0x000fe2000f8e0206 */
[----:B------:R-:W-:Y:S01]  /*f950*/  IMAD.MOV.U32 R26, RZ, RZ, RZ ;  /* 0x000000ffff1a7224 */ /* 0x000fe200078e00ff */
[----:B------:R-:W-:Y:S01]  /*f960*/  ULDC.64 UR4, c[0x0][0xa08] ;  /* 0x0002820000047ab9 */ /* 0x000fe20000000a00 */
[----:B------:R-:W-:Y:S01]  /*f970*/  UISETP.NE.U32.AND UP1, UPT, UR10, URZ, UPT ;  /* 0x0000003f0a00728c */ /* 0x000fe2000bf25070 */
[----:B------:R-:W-:Y:S01]  /*f980*/  ISETP.NE.U32.AND P1, PT, RZ, UR4, PT ;  /* 0x00000004ff007c0c */ /* 0x000fe2000bf25070 */
[----:B------:R-:W-:Y:S01]  /*f990*/  ULDC.64 UR8, c[0x0][0xa08] ;  /* 0x0002820000087ab9 */ /* 0x000fe20000000a00 */
[----:B0-----:R-:W-:Y:S01]  /*f9a0*/  IMAD.U32 R2, RZ, RZ, UR6 ;  /* 0x00000006ff027e24 */ /* 0x001fe2000f8e00ff */
[----:B------:R-:W-:Y:S01]  /*f9b0*/  UIMAD.WIDE UR8, UR46, 0x4, UR8 ;  /* 0x000000042e0878a5 */ /* 0x000fe2000f8e0208 */
[----:B------:R-:W-:Y:S01]  /*f9c0*/  ISETP.NE.AND.EX P1, PT, RZ, UR5, PT, P1 ;  /* 0x00000005ff007c0c */ /* 0x000fe2000bf25310 */
[----:B------:R-:W-:Y:S01]  /*f9d0*/  IMAD.U32 R3, RZ, RZ, UR7 ;  /* 0x00000007ff037e24 */ /* 0x000fe2000f8e00ff */
[----:B------:R-:W-:Y:S01]  /*f9e0*/  UISETP.NE.AND.EX UP1, UPT, UR11, URZ, UPT, UP1 ;  /* 0x0000003f0b00728c */ /* 0x000fe2000bf25310 */
[----:B-1----:R-:W0:Y:S01]  /*f9f0*/  LDC R6, c[0x0][0x288] ;  /* 0x0000a200ff067b82 */ /* 0x002e220000000800 */
[----:B------:R-:W-:Y:S01]  /*fa00*/  @UP0 ULDC.64 UR4, c[0x0][0xa28] ;  /* 0x00028a0000040ab9 */ /* 0x000fe20000000a00 */
[----:B------:R-:W-:Y:S01]  /*fa10*/  IMAD.MOV.U32 R23, RZ, RZ, RZ ;  /* 0x000000ffff177224 */ /* 0x000fe200078e00ff */
[----:B------:R1:W5:Y:S01]  /*fa20*/  @P0 LDG.E R26, desc[UR48][R2.64] ;  /* 0x00000030021a0981 */ /* 0x000362000c1e1900 */
[----:B------:R-:W-:Y:S01]  /*fa30*/  PLOP3.LUT P2, PT, PT, PT, UP0, 0x80, 0x0 ;  /* 0x000000000000781c */ /* 0x000fe20003f4f008 */
[----:B------:R-:W-:Y:S01]  /*fa40*/  @UP0 UIMAD.WIDE UR4, UR46, 0x4, UR4 ;  /* 0x000000042e0408a5 */ /* 0x000fe2000f8e0204 */
[----:B------:R-:W-:Y:S01]  /*fa50*/  PLOP3.LUT P3, PT, PT, PT, UP1, 0x80, 0x0 ;  /* 0x000000000000781c */ /* 0x000fe20003f6f018 */
[----:B------:R-:W-:-:S03]  /*fa60*/  IMAD.MOV.U32 R0, RZ, RZ, RZ ;  /* 0x000000ffff007224 */ /* 0x000fc600078e00ff */
[----:B------:R-:W-:Y:S01]  /*fa70*/  @UP1 ULDC.64 UR10, c[0x0][0xa18] ;  /* 0x00028600000a1ab9 */ /* 0x000fe20000000a00 */
[----:B-1----:R-:W-:Y:S02]  /*fa80*/  IMAD.U32 R2, RZ, RZ, UR8 ;  /* 0x00000008ff027e24 */ /* 0x002fe4000f8e00ff */
[----:B------:R-:W-:-:S05]  /*fa90*/  IMAD.U32 R3, RZ, RZ, UR9 ;  /* 0x00000009ff037e24 */ /* 0x000fca000f8e00ff */
[----:B------:R1:W5:Y:S02]  /*faa0*/  @P1 LDG.E R23, desc[UR48][R2.64] ;  /* 0x0000003002171981 */ /* 0x000364000c1e1900 */
[----:B-1----:R-:W-:Y:S02]  /*fab0*/  IMAD.U32 R2, RZ, RZ, UR4 ;  /* 0x00000004ff027e24 */ /* 0x002fe4000f8e00ff */
[----:B------:R-:W-:Y:S01]  /*fac0*/  IMAD.U32 R3, RZ, RZ, UR5 ;  /* 0x00000005ff037e24 */ /* 0x000fe2000f8e00ff */
[----:B------:R-:W-:-:S03]  /*fad0*/  @UP1 UIMAD.WIDE UR4, UR46, 0x4, UR10 ;  /* 0x000000042e0418a5 */ /* 0x000fc6000f8e020a */
[----:B------:R-:W-:Y:S01]  /*fae0*/  ULDC.64 UR10, c[0x0][0xa20] ;  /* 0x00028800000a7ab9 */ /* 0x000fe20000000a00 */
[----:B------:R1:W5:Y:S02]  /*faf0*/  @P2 LDG.E R0, desc[UR48][R2.64] ;  /* 0x0000003002002981 */ /* 0x000364000c1e1900 */
[----:B-1----:R-:W-:Y:S02]  /*fb00*/  IMAD.U32 R2, RZ, RZ, UR4 ;  /* 0x00000004ff027e24 */ /* 0x002fe4000f8e00ff */
[----:B------:R-:W-:Y:S01]  /*fb10*/  IMAD.U32 R3, RZ, RZ, UR5 ;  /* 0x00000005ff037e24 */ /* 0x000fe2000f8e00ff */
[----:B------:R-:W-:-:S04]  /*fb20*/  ULDC.64 UR4, c[0x0][0x3f8] ;  /* 0x0000fe0000047ab9 */ /* 0x000fc80000000a00 */
[----:B0-----:R0:W5:Y:S01]  /*fb30*/  @P3 LDG.E R6, desc[UR48][R2.64] ;  /* 0x0000003002063981 */ /* 0x001162000c1e1900 */
[----:B------:R-:W-:Y:S01]  /*fb40*/  UISETP.NE.U32.AND UP0, UPT, UR4, URZ, UPT ;  /* 0x0000003f0400728c */ /* 0x000fe2000bf05070 */
[----:B------:R-:W-:Y:S01]  /*fb50*/  ISETP.NE.U32.AND P2, PT, RZ, UR10, PT ;  /* 0x0000000aff007c0c */ /* 0x000fe2000bf45070 */
[----:B------:R-:W-:Y:S01]  /*fb60*/  ULDC UR10, c[0x0][0x2e0] ;  /* 0x0000b800000a7ab9 */ /* 0x000fe20000000800 */
[----:B------:R-:W-:Y:S01]  /*fb70*/  ULDC UR4, c[0x0][0x404] ;  /* 0x0001010000047ab9 */ /* 0x000fe20000000800 */
[----:B------:R-:W-:Y:S01]  /*fb80*/  UISETP.NE.AND.EX UP0, UPT, UR5, URZ, UPT, UP0 ;  /* 0x0000003f0500728c */ /* 0x000fe2000bf05300 */
[----:B------:R-:W-:-:S03]  /*fb90*/  ISETP.NE.AND.EX P2, PT, RZ, UR11, PT, P2 ;  /* 0x0000000bff007c0c */ /* 0x000fc6000bf45320 */
[----:B------:R-:W-:-:S04]  /*fba0*/  USEL UR4, UR4, 0x1, UP0 ;  /* 0x0000000104047887 */ /* 0x000fc80008000000 */
[----:B------:R-:W-:Y:S01]  /*fbb0*/  UIMAD UR10, UR4, UR10, URZ ;  /* 0x0000000a040a72a4 */ /* 0x000fe2000f8e023f */
[----:B0-----:R-:W-:Y:S11]  /*fbc0*/  @P3 BRA `(.L_x_954) ;  /* 0x0000000000203947 */ /* 0x001ff60003800000 */
[----:B------:R-:W-:Y:S05]  /*fbd0*/  @!P0 BRA `(.L_x_954) ;  /* 0x00000000001c8947 */ /* 0x000fea0003800000 */
[----:B------:R-:W-:Y:S02]  /*fbe0*/  IMAD.U32 R5, RZ, RZ, UR7 ;  /* 0x00000007ff057e24 */ /* 0x000fe4000f8e00ff */
[----:B------:R-:W-:Y:S02]  /*fbf0*/  IMAD.U32 R2, RZ, RZ, UR6 ;  /* 0x00000006ff027e24 */ /* 0x000fe4000f8e00ff */
[----:B------:R-:W-:Y:S02]  /*fc00*/  IMAD.U32 R4, RZ, RZ, UR6 ;  /* 0x00000006ff047e24 */ /* 0x000fe4000f8e00ff */
[----:B------:R-:W-:-:S03]  /*fc10*/  IMAD.U32 R3, RZ, RZ, UR7 ;  /* 0x00000007ff037e24 */ /* 0x000fc6000f8e00ff */
[----:B------:R-:W2:Y:S04]  /*fc20*/  LDG.E R5, desc[UR48][R4.64] ;  /* 0x0000003004057981 */ /* 0x000ea8000c1e1900 */
[----:B------:R-:W2:Y:S02]  /*fc30*/  LDG.E R2, desc[UR48][R2.64+0x4] ;  /* 0x0000043002027981 */ /* 0x000ea4000c1e1900 */
[----:B--2--5:R-:W-:-:S07]  /*fc40*/  IMAD.IADD R6, R2, 0x1, -R5 ;  /* 0x0000000102067824 */ /* 0x024fce00078e0a05 */
.L_x_954:
[----:B-----5:R-:W-:Y:S01]  /*fc50*/  IMAD.IADD R23, R23, 0x1, R0 ;  /* 0x0000000117177824 */ /* 0x020fe200078e0200 */
[----:B------:R-:W-:Y:S06]  /*fc60*/  @!P2 BRA `(.L_x_955) ;  /* 0x00000000001ca947 */ /* 0x000fec0003800000 */
[----:B------:R-:W-:Y:S02]  /*fc70*/  ULDC.64 UR4, c[0x0][0xa20] ;  /* 0x0002880000047ab9 */ /* 0x000fe40000000a00 */
[----:B------:R-:W-:-:S06]  /*fc80*/  UIMAD.WIDE UR4, UR46, 0x4, UR4 ;  /* 0x000000042e0478a5 */ /* 0x000fcc000f8e0204 */
[----:B------:R-:W-:Y:S02]  /*fc90*/  IMAD.U32 R2, RZ, RZ, UR4 ;  /* 0x00000004ff027e24 */ /* 0x000fe4000f8e00ff */
[----:B------:R-:W-:-:S05]  /*fca0*/  IMAD.U32 R3, RZ, RZ, UR5 ;  /* 0x00000005ff037e24 */ /* 0x000fca000f8e00ff */
[----:B------:R-:W2:Y:S02]  /*fcb0*/  LDG.E R2, desc[UR48][R2.64] ;  /* 0x0000003002027981 */ /* 0x000ea4000c1e1900 */
[----:B--2---:R-:W-:Y:S01]  /*fcc0*/  R2UR UR10, R2 ;  /* 0x00000000020a72ca */ /* 0x004fe200000e0000 */
[----:B------:R-:W-:-:S14]  /*fcd0*/  BRA `(.L_x_956) ;  /* 0x0000000000207947 */ /* 0x000fdc0003800000 */
.L_x_955:
[----:B------:R-:W-:Y:S05]  /*fce0*/  @!P1 BRA `(.L_x_956) ;  /* 0x00000000001c9947 */ /* 0x000fea0003800000 */
[----:B------:R-:W-:Y:S02]  /*fcf0*/  IMAD.U32 R2, RZ, RZ, UR8 ;  /* 0x00000008ff027e24 */ /* 0x000fe4000f8e00ff */
[----:B------:R-:W-:-:S05]  /*fd00*/  IMAD.U32 R3, RZ, RZ, UR9 ;  /* 0x00000009ff037e24 */ /* 0x000fca000f8e00ff */
[----:B------:R-:W2:Y:S04]  /*fd10*/  LDG.E R4, desc[UR48][R2.64] ;  /* 0x0000003002047981 */ /* 0x000ea8000c1e1900 */
[----:B------:R-:W3:Y:S01]  /*fd20*/  LDG.E R5, desc[UR48][R2.64+0x4] ;  /* 0x0000043002057981 */ /* 0x000ee2000c1e1900 */
[----:B--2---:R-:W-:Y:S02]  /*fd30*/  R2UR UR4, R4 ;  /* 0x00000000040472ca */ /* 0x004fe400000e0000 */
[----:B---3--:R-:W-:-:S13]  /*fd40*/  R2UR UR10, R5 ;  /* 0x00000000050a72ca */ /* 0x008fda00000e0000 */
[----:B------:R-:W-:-:S12]  /*fd50*/  UIADD3 UR10, -UR4, UR10, URZ ;  /* 0x0000000a040a7290 */ /* 0x000fd8000fffe13f */
.L_x_956:
[----:B------:R-:W-:Y:S01]  /*fd60*/  IMAD R3, R25, 0xc0, RZ ;  /* 0x000000c019037824 */ /* 0x000fe200078e02ff */
[----:B------:R-:W-:Y:S01]  /*fd70*/  R2UR UR6, R0 ;  /* 0x00000000000672ca */ /* 0x000fe200000e0000 */
[----:B------:R-:W-:Y:S02]  /*fd80*/  ULDC.64 UR4, c[0x0][0x9e0] ;  /* 0x0002780000047ab9 */ /* 0x000fe40000000a00 */
[----:B------:R-:W-:Y:S01]  /*fd90*/  UISETP.GE.AND UP0, UPT, UR5, 0x1, UPT ;  /* 0x000000010500788c */ /* 0x000fe2000bf06270 */
[----:B------:R-:W-:-:S04]  /*fda0*/  IADD3 R3, -R6, 0xc0, R3 ;  /* 0x000000c006037810 */ /* 0x000fc80007ffe103 */
[----:B------:R-:W-:Y:S02]  /*fdb0*/  R2UR UR7, R3 ;  /* 0x00000000030772ca */ /* 0x000fe400000e0000 */
[----:B------:R-:W-:-:S03]  /*fdc0*/  PLOP3.LUT P1, PT, PT, PT, UP0, 0x80, 0x0 ;  /* 0x000000000000781c */ /* 0x000fc60003f2f008 */
[----:B------:R-:W-:-:S08]  /*fdd0*/  UIADD3 UR10, -UR6, UR10, URZ ;  /* 0x0000000a060a7290 */ /* 0x000fd0000fffe13f */
[----:B------:R-:W-:-:S04]  /*fde0*/  UIADD3 UR6, UR10, UR7, URZ ;  /* 0x000000070a067290 */ /* 0x000fc8000fffe03f */
[----:B------:R-:W-:Y:S01]  /*fdf0*/  UIADD3 UR4, UR6, UR4, URZ ;  /* 0x0000000406047290 */ /* 0x000fe2000fffe03f */
        /* <DEDUP_REMOVED lines=11> */
.L_x_958:
[----:B------:R-:W-:-:S11]  /*feb0*/  UISETP.NE.AND UP0, UPT, UR5, 0x1, UPT ;  /* 0x000000010500788c */ /* 0x000fd6000bf05270 */
[----:B------:R-:W-:Y:S02]  /*fec0*/  @UP0 ULDC.64 UR12, c[0x0][0x9e8] ;  /* 0x00027a00000c0ab9 */ /* 0x000fe40000000a00 */
[----:B------:R-:W-:-:S04]  /*fed0*/  UIMAD.WIDE.U32 UR6, UR8, UR12, URZ ;  /* 0x0000000c080672a5 */ /* 0x000fc8000f8e003f */
[----:B------:R-:W-:-:S12]  /*fee0*/  @UP0 USHF.R.U32.HI UR8, URZ, UR13, UR7 ;  /* 0x0000000d3f080299 */ /* 0x000fd80008011607 */
.L_x_959:
[----:B------:R-:W-:-:S04]  /*fef0*/  UIMAD UR8, UR8, UR5, UR5 ;  /* 0x00000005080872a4 */ /* 0x000fc8000f8e0205 */
[----:B------:R-:W-:-:S04]  /*ff00*/  UISETP.LT.AND UP0, UPT, UR4, UR8, UPT ;  /* 0x000000080400728c */ /* 0x000fc8000bf01270 */
[----:B------:R-:W-:-:S12]  /*ff10*/  USEL UR4, UR4, UR8, UP0 ;  /* 0x0000000804047287 */ /* 0x000fd80008000000 */
.L_x_957:
[----:B------:R-:W-:Y:S01]  /*ff20*/  IMAD R6, R25, 0xc0, -R6 ;  /* 0x000000c019067824 */ /* 0x000fe200078e0a06 */
[----:B------:R-:W-:Y:S02]  /*ff30*/  UIADD3 UR6, UR10, 0x7f, URZ ;  /* 0x0000007f0a067890 */ /* 0x000fe4000fffe03f */
[----:B------:R-:W-:Y:S02]  /*ff40*/  UIADD3 UR7, UR4, 0x7f, URZ ;  /* 0x0000007f04077890 */ /* 0x000fe4000fffe03f */
[----:B------:R-:W-:Y:S01]  /*ff50*/  R2UR UR9, R6 ;  /* 0x00000000060972ca */ /* 0x000fe200000e0000 */
[----:B------:R-:W-:Y:S02]  /*ff60*/  USHF.R.S32.HI UR4, URZ, 0x1f, UR6 ;  /* 0x0000001f3f047899 */ /* 0x000fe40008011406 */
[----:B------:R-:W-:Y:S02]  /*ff70*/  USHF.R.S32.HI UR8, URZ, 0x1f, UR7 ;  /* 0x0000001f3f087899 */ /* 0x000fe40008011407 */
[----:B------:R-:W-:-:S02]  /*ff80*/  ULEA.HI UR4, UR4, UR6, URZ, 0x7 ;  /* 0x0000000604047291 */ /* 0x000fc4000f8f383f */
[----:B------:R-:W-:Y:S02]  /*ff90*/  ULEA.HI UR8, UR8, UR7, URZ, 0x7 ;  /* 0x0000000708087291 */ /* 0x000fe4000f8f383f */
[----:B------:R-:W-:Y:S02]  /*ffa0*/  USHF.R.S32.HI UR4, URZ, 0x7, UR4 ;  /* 0x000000073f047899 */ /* 0x000fe40008011404 */
[----:B------:R-:W-:Y:S02]  /*ffb0*/  USHF.R.S32.HI UR8, URZ, 0x7, UR8 ;  /* 0x000000073f087899 */ /* 0x000fe40008011408 */
[----:B------:R-:W-:Y:S01]  /*ffc0*/  UIADD3 UR6, UR10, UR9, URZ ;  /* 0x000000090a067290 */ /* 0x000fe2000fffe03f */
[----:B------:R-:W-:Y:S01]  /*ffd0*/  ULDC UR7, c[0x0][0x9dc] ;  /* 0x0002770000077ab9 */ /* 0x000fe20000000800 */
[----:B------:R-:W-:Y:S02]  /*ffe0*/  UISETP.LT.AND UP0, UPT, UR4, UR8, UPT ;  /* 0x000000080400728c */ /* 0x000fe4000bf01270 */
[----:B------:R-:W-:-:S02]  /*fff0*/  UIADD3 UR7, UR6, -UR7, URZ ;  /* 0x8000000706077290 */ /* 0x000fc4000fffe03f */
[----:B------:R-:W-:-:S04]  /*10000*/  USEL UR42, UR4, UR8, UP0 ;  /* 0x00000008042a7287 */ /* 0x000fc80008000000 */
[----:B------:R-:W-:Y:S01]  /*10010*/  IMAD.U32 R0, RZ, RZ, UR7 ;  /* 0x00000007ff007e24 */ /* 0x000fe2000f8e00ff */
[----:B------:R-:W-:Y:S07]  /*10020*/  @!P1 BRA `(.L_x_960) ;  /* 0x0000000000449947 */ /* 0x000fee0003800000 */
[----:B------:R-:W-:Y:S02]  /*10030*/  UMOV UR4, UR6 ;  /* 0x0000000600047c82 */ /* 0x000fe40008000000 */
        /* <DEDUP_REMOVED lines=10> */
.L_x_961:
[----:B------:R-:W-:-:S11]  /*100e0*/  UISETP.NE.AND UP0, UPT, UR5, 0x1, UPT ;  /* 0x000000010500788c */ /* 0x000fd6000bf05270 */
[----:B------:R-:W-:Y:S02]  /*100f0*/  @UP0 ULDC.64 UR8, c[0x0][0x9e8] ;  /* 0x00027a0000080ab9 */ /* 0x000fe40000000a00 */
[----:B------:R-:W-:-:S04]  /*10100*/  UIMAD.WIDE.U32 UR6, UR4, UR8, URZ ;  /* 0x00000008040672a5 */ /* 0x000fc8000f8e003f */
[----:B------:R-:W-:-:S12]  /*10110*/  @UP0 USHF.R.U32.HI UR4, URZ, UR9, UR7 ;  /* 0x000000093f040299 */ /* 0x000fd80008011607 */
.L_x_962:
[----:B------:R-:W-:-:S06]  /*10120*/  UIMAD UR4, UR4, UR5, URZ ;  /* 0x00000005040472a4 */ /* 0x000fcc000f8e023f */
[----:B------:R-:W-:-:S07]  /*10130*/  VIMNMX R0, R0, UR4, !PT ;  /* 0x0000000400007c48 */ /* 0x000fce000ffe0100 */
.L_x_960:
[----:B------:R-:W-:Y:S01]  /*10140*/  SHF.R.S32.HI R3, RZ, 0x1f, R0 ;  /* 0x0000001fff037819 */ /* 0x000fe20000011400 */
[----:B------:R-:W-:Y:S03]  /*10150*/  BSSY B6, `(.L_x_963) ;  /* 0x000028c000067945 */ /* 0x000fe60003800000 */
[----:B------:R-:W-:-:S04]  /*10160*/  LEA.HI R3, R3, R0, RZ, 0x7 ;  /* 0x0000000003037211 */ /* 0x000fc800078f38ff */
[----:B------:R-:W-:-:S04]  /*10170*/  SHF.R.S32.HI R3, RZ, 0x7, R3 ;  /* 0x00000007ff037819 */ /* 0x000fc80000011403 */
[----:B------:R-:W-:-:S04]  /*10180*/  VIMNMX R22, RZ, R3, !PT ;  /* 0x00000003ff167248 */ /* 0x000fc80007fe0100 */
[----:B------:R-:W-:-:S13]  /*10190*/  ISETP.LT.AND P0, PT, R22, UR42, PT ;  /* 0x0000002a16007c0c */ /* 0x000fda000bf01270 */
        /* <DEDUP_REMOVED lines=18> */
.L_x_964:
        /* <DEDUP_REMOVED lines=10> */
[----:B------:R-:W-:Y:S01]  /*10360*/  ULDC.64 UR4, c[0x4][0x8] ;  /* 0x0100020000047ab9 */ /* 0x000fe20000000a00 */
[----:B------:R-:W-:Y:S02]  /*10370*/  IMAD.U32 R4, RZ, RZ, UR6 ;  /* 0x00000006ff047e24 */ /* 0x000fe4000f8e00ff */
[----:B------:R-:W0:Y:S01]  /*10380*/  LDC.64 R2, c[0x4][R2] ;  /* 0x0100000002027b82 */ /* 0x000e220000000a00 */
[----:B------:R-:W-:Y:S02]  /*10390*/  IMAD.U32 R5, RZ, RZ, UR7 ;  /* 0x00000007ff057e24 */ /* 0x000fe4000f8e00ff */
        /* <DEDUP_REMOVED lines=8> */
[----:B0-----:R-:W-:Y:S05]  /*10420*/  CALL.ABS.NOINC R2 ;  /* 0x0000000002007343 */ /* 0x001fea0003c00000 */
.L_x_966:
        /* <DEDUP_REMOVED lines=22> */
.L_x_967:
        /* <DEDUP_REMOVED lines=20> */
.L_x_968:
[----:B------:R-:W-:-:S13]  /*106d0*/  LOP3.LUT P6, RZ, R16, 0x9f, RZ, 0xc0, !PT ;  /* 0x0000009f10ff7812 */ /* 0x000fda00078cc0ff */
        /* <DEDUP_REMOVED lines=17> */
.L_x_969:
[----:B------:R-:W-:Y:S01]  /*107f0*/  ULDC.64 UR4, c[0x0][0x9f8] ;  /* 0x00027e0000047ab9 */ /* 0x000fe20000000a00 */
[----:B------:R-:W-:Y:S01]  /*10800*/  IMAD.U32 R20, RZ, RZ, UR46 ;  /* 0x0000002eff147e24 */ /* 0x000fe2000f8e00ff */
[----:B------:R-:W-:Y:S01]  /*10810*/  UISETP.NE.U32.AND UP0, UPT, UR4, URZ, UPT ;  /* 0x0000003f0400728c */ /* 0x000fe2000bf05070 */
[----:B------:R-:W0:Y:S01]  /*10820*/  LDC R0, c[0x0][0x428] ;  /* 0x00010a00ff007b82 */ /* 0x000e220000000800 */
[----:B------:R-:W1:Y:S01]  /*10830*/  S2R R4, SR_TID.X ;  /* 0x0000000000047919 */ /* 0x000e620000002100 */
[----:B------:R-:W-:Y:S01]  /*10840*/  IMAD.U32 R16, RZ, RZ, UR38 ;  /* 0x00000026ff107e24 */ /* 0x000fe2000f8e00ff */
[----:B------:R-:W-:Y:S01]  /*10850*/  UISETP.NE.AND.EX UP0, UPT, UR5, URZ, UPT, UP0 ;  /* 0x0000003f0500728c */ /* 0x000fe2000bf05300 */
[----:B------:R-:W-:Y:S01]  /*10860*/  IMAD R25, R25, 0xc0, R26 ;  /* 0x000000c019197824 */ /* 0x000fe200078e021a */
[----:B------:R-:W-:-:S04]  /*10870*/  ULDC.64 UR6, c[0x0][0xa08] ;  /* 0x0002820000067ab9 */ /* 0x000fc80000000a00 */
[----:B------:R-:W-:-:S05]  /*10880*/  PLOP3.LUT P0, PT, PT, PT, UP0, 0x80, 0x0 ;  /* 0x000000000000781c */ /* 0x000fca0003f0f008 */
[----:B------:R-:W-:Y:S02]  /*10890*/  @UP0 ULDC.64 UR4, c[0x0][0x9f8] ;  /* 0x00027e0000040ab9 */ /* 0x000fe40000000a00 */
[----:B------:R-:W-:-:S06]  /*108a0*/  @UP0 UIMAD.WIDE UR4, UR46, 0x4, UR4 ;  /* 0x000000042e0408a5 */ /* 0x000fcc000f8e0204 */
[----:B------:R-:W-:Y:S02]  /*108b0*/  IMAD.U32 R2, RZ, RZ, UR4 ;  /* 0x00000004ff027e24 */ /* 0x000fe4000f8e00ff */
[----:B------:R-:W-:Y:S01]  /*108c0*/  IMAD.U32 R3, RZ, RZ, UR5 ;  /* 0x00000005ff037e24 */ /* 0x000fe2000f8e00ff */
[----:B------:R-:W-:-:S04]  /*108d0*/  ULDC.64 UR4, c[0x0][0xa00] ;  /* 0x0002800000047ab9 */ /* 0x000fc80000000a00 */
[----:B------:R2:W3:Y:S01]  /*108e0*/  @P0 LDG.E R20, desc[UR48][R2.64] ;  /* 0x0000003002140981 */ /* 0x0004e2000c1e1900 */
[----:B0-----:R-:W-:Y:S01]  /*108f0*/  ISETP.NE.AND P0, PT, R0, 0x1, PT ;  /* 0x000000010000780c */ /* 0x001fe20003f05270 */
[----:B------:R-:W-:Y:S01]  /*10900*/  UMOV UR36, URZ ;  /* 0x0000003f00247c82 */ /* 0x000fe20008000000 */
[----:B------:R-:W-:Y:S01]  /*10910*/  R2UR UR37, R25 ;  /* 0x00000000192572ca */ /* 0x000fe200000e0000 */
[----:B------:R-:W-:Y:S01]  /*10920*/  UMOV UR8, 0x20 ;  /* 0x0000002000087882 */ /* 0x000fe20000000000 */
[----:B-1----:R-:W-:Y:S01]  /*10930*/  LOP3.LUT R27, R4, 0x7f, RZ, 0xc0, !PT ;  /* 0x0000007f041b7812 */ /* 0x002fe200078ec0ff */
[----:B------:R-:W-:Y:S01]  /*10940*/  UMOV UR10, UR38 ;  /* 0x00000026000a7c82 */ /* 0x000fe20008000000 */
[----:B------:R-:W-:Y:S01]  /*10950*/  UMOV UR12, 0x40 ;  /* 0x00000040000c7882 */ /* 0x000fe20000000000 */
[----:B------:R-:W-:Y:S01]  /*10960*/  UMOV UR14, UR38 ;  /* 0x00000026000e7c82 */ /* 0x000fe20008000000 */
[----:B------:R-:W-:Y:S01]  /*10970*/  ISETP.NE.AND P1, PT, R27, RZ, PT ;  /* 0x000000ff1b00720c */ /* 0x000fe20003f25270 */
[----:B--2---:R-:W0:Y:S01]  /*10980*/  LDC.64 R2, c[0x0][0x3f8] ;  /* 0x0000fe00ff027b82 */ /* 0x004e220000000a00 */
[----:B------:R-:W-:-:S04]  /*10990*/  SHF.R.U32.HI R4, RZ, 0x5, R4 ;  /* 0x00000005ff047819 */ /* 0x000fc80000011604 */
[----:B------:R-:W-:Y:S01]  /*109a0*/  LOP3.LUT R4, R4, 0x3, RZ, 0xc0, !PT ;  /* 0x0000000304047812 */ /* 0x000fe200078ec0ff */
[----:B------:R-:W-:Y:S01]  /*109b0*/  UMOV UR9, UR37 ;  /* 0x0000002500097c82 */ /* 0x000fe20008000000 */
[----:B------:R-:W-:Y:S01]  /*109c0*/  UMOV UR13, UR37 ;  /* 0x00000025000d7c82 */ /* 0x000fe20008000000 */
[----:B------:R-:W1:Y:S04]  /*109d0*/  @P0 LDC R0, c[0x0][0x42c] ;  /* 0x00010b00ff000b82 */ /* 0x000e680000000800 */
[----:B------:R-:W-:-:S04]  /*109e0*/  VOTEU.ALL UP1, P1 ;  /* 0x00000000003f7886 */ /* 0x000fc80000820000 */
[----:B------:R-:W2:Y:S01]  /*109f0*/  @P0 LDC R5, c[0x0][0x430] ;  /* 0x00010c00ff050b82 */ /* 0x000ea20000000800 */
[----:B-1----:R-:W-:-:S05]  /*10a00*/  @P0 IMAD.HI.U32 R0, R0, UR38, RZ ;  /* 0x0000002600000c27 */ /* 0x002fca000f8e00ff */
[----:B--2---:R-:W-:Y:S02]  /*10a10*/  @P0 SHF.R.U32.HI R16, RZ, R5, R0 ;  /* 0x00000005ff100219 */ /* 0x004fe40000011600 */
[----:B------:R-:W-:Y:S01]  /*10a20*/  ISETP.NE.U32.AND P0, PT, RZ, UR4, PT ;  /* 0x00000004ff007c0c */ /* 0x000fe2000bf05070 */
[----:B------:R-:W-:-:S03]  /*10a30*/  @!UP1 UIADD3 UR4, UP0, UR50, 0x270, URZ ;  /* 0x0000027032049890 */ /* 0x000fc6000ff1e03f */
[----:B------:R-:W-:Y:S01]  /*10a40*/  ISETP.NE.AND.EX P0, PT, RZ, UR5, PT, P0 ;  /* 0x00000005ff007c0c */ /* 0x000fe2000bf05300 */
[----:B------:R-:W-:-:S03]  /*10a50*/  @!UP1 UIADD3.X UR5, URZ, UR51, URZ, UP0, !UPT ;  /* 0x000000333f059290 */ /* 0x000fc600087fe43f */
[----:B------:R-:W-:Y:S02]  /*10a60*/  SEL R6, RZ, UR46, P0 ;  /* 0x0000002eff067c07 */ /* 0x000fe40008000000 */
[----:B0-----:R-:W-:Y:S01]  /*10a70*/  LOP3.LUT P0, RZ, R2, UR6, RZ, 0xfc, !PT ;  /* 0x0000000602ff7c12 */ /* 0x001fe2000f80fcff */
[----:B------:R-:W-:Y:S01]  /*10a80*/  UMOV UR6, 0xffffffff ;  /* 0xffffffff00067882 */ /* 0x000fe20000000000 */
[----:B------:R-:W-:Y:S02]  /*10a90*/  R2UR UR39, R6 ;  /* 0x00000000062772ca */ /* 0x000fe400000e0000 */
[----:B------:R-:W-:-:S11]  /*10aa0*/  LOP3.LUT P0, RZ, R3, UR7, RZ, 0xfc, P0 ;  /* 0x0000000703ff7c12 */ /* 0x000fd6000800fcff */
[----:B------:R-:W-:Y:S01]  /*10ab0*/  UMOV UR11, UR39 ;  /* 0x00000027000b7c82 */ /* 0x000fe20008000000 */
[----:B------:R-:W-:Y:S01]  /*10ac0*/  UMOV UR15, UR39 ;  /* 0x00000027000f7c82 */ /* 0x000fe20008000000 */
[----:B------:R0:W-:Y:S01]  /*10ad0*/  @!UP1 UTMAPF.L2.4D [UR36], [UR4] ;  /* 0x00000024040095b8 */ /* 0x0001e20008018000 */
[----:B------:R0:W-:Y:S01]  /*10ae0*/  @!UP1 UTMAPF.L2.4D [UR8], [UR4] ;  /* 0x00000008040095b8 */ /* 0x0001e20008018000 */
[----:B------:R0:W-:Y:S01]  /*10af0*/  @!UP1 UTMAPF.L2.4D [UR12], [UR4] ;  /* 0x0000000c040095b8 */ /* 0x0001e20008018000 */
[----:B---3--:R-:W-:Y:S02]  /*10b00*/  SHF.R.S32.HI R21, RZ, 0x1f, R20 ;  /* 0x0000001fff157819 */ /* 0x008fe40000011414 */
[----:B------:R-:W-:Y:S01]  /*10b10*/  SEL R0, R20, RZ, !P0 ;  /* 0x000000ff14007207 */ /* 0x000fe20004000000 */
[----:B0-----:R-:W-:Y:S06]  /*10b20*/  BRA.DIV UR6, `(.L_x_970) ;  /* 0x0000003206947947 */ /* 0x001fec000b800000 */
[----:B------:R0:W1:Y:S02]  /*10b30*/  SHFL.IDX PT, R14, R4, RZ, 0x1f ;  /* 0x00001fff040e7589 */ /* 0x00006400000e0000 */
.L_x_1042:
[----:B-1----:R-:W-:Y:S02]  /*10b40*/  ISETP.NE.AND P0, PT, R14, RZ, PT ;  /* 0x000000ff0e00720c */ /* 0x002fe40003f05270 */
[----:B------:R-:W-:-:S11]  /*10b50*/  PLOP3.LUT P6, PT, PT, PT, PT, 0x8, 0x0 ;  /* 0x000000000000781c */ /* 0x000fd60003fce170 */
[----:B------:R-:W-:Y:S05]  /*10b60*/  @P0 BRA `(.L_x_971) ;  /* 0x00000008000c0947 */ /* 0x000fea0003800000 */
[----:B------:R-:W-:-:S06]  /*10b70*/  UIADD3 UR4, UR42, -0x1, URZ ;  /* 0xffffffff2a047890 */ /* 0x000fcc000fffe03f */
[----:B------:R-:W-:Y:S01]  /*10b80*/  IMAD.U32 R7, RZ, RZ, UR4 ;  /* 0x00000004ff077e24 */ /* 0x000fe2000f8e00ff */
[----:B------:R-:W-:-:S03]  /*10b90*/  UMOV UR4, 0xffffffff ;  /* 0xffffffff00047882 */ /* 0x000fc60000000000 */
[----:B------:R-:W-:Y:S05]  /*10ba0*/  BRA.DIV UR4, `(.L_x_972) ;  /* 0x0000003204947947 */ /* 0x000fea000b800000 */
[----:B------:R-:W-:-:S13]  /*10bb0*/  ELECT P6, URZ, PT ;  /* 0x00000000003f782f */ /* 0x000fda00038c0000 */
.L_x_1045:
        /* <DEDUP_REMOVED lines=22> */
.L_x_974:
[----:B------:R-:W-:Y:S02]  /*10d20*/  LEA R5, R17, UR40, 0x3 ;  /* 0x0000002811057c11 */ /* 0x000fe4000f8e18ff */
[----:B-1----:R-:W-:Y:S02]  /*10d30*/  SHF.L.U32 R2, R19, 0x1f, RZ ;  /* 0x0000001f13027819 */ /* 0x002fe400000006ff */
[----:B------:R-:W-:Y:S02]  /*10d40*/  ISETP.NE.AND P0, PT, R27, RZ, PT ;  /* 0x000000ff1b00720c */ /* 0x000fe40003f05270 */
[----:B------:R-:W1:Y:S02]  /*10d50*/  SYNCS.PHASECHK.TRANS64.TRYWAIT P2, [R5+URZ+0x19c80], R2 ;  /* 0x019c8002050075a7 */ /* 0x000e64000804017f */
[----:B-1----:R-:W-:Y:S09]  /*10d60*/  @!P2 BRA `(.L_x_975) ;  /* 0x000000300044a947 */ /* 0x002ff20003800000 */
.L_x_1046:
        /* <DEDUP_REMOVED lines=8> */
.L_x_976:
[----:B0-----:R-:W-:Y:S01]  /*10df0*/  IMAD.U32 R4, RZ, RZ, UR40 ;  /* 0x00000028ff047e24 */ /* 0x001fe2000f8e00ff */
[----:B------:R-:W-:Y:S01]  /*10e00*/  R2UR UR9, R5 ;  /* 0x00000000050972ca */ /* 0x000fe200000e0000 */
[----:B------:R-:W-:Y:S01]  /*10e10*/  IMAD R7, R7, 0x80, R23 ;  /* 0x0000008007077824 */ /* 0x000fe200078e0217 */
[----:B------:R-:W-:Y:S01]  /*10e20*/  UIADD3 UR4, UP0, UR50, 0x470, URZ ;  /* 0x0000047032047890 */ /* 0x000fe2000ff1e03f */
[----:B------:R-:W-:Y:S01]  /*10e30*/  IMAD R3, R17, 0x3000, R4 ;  /* 0x0000300011037824 */ /* 0x000fe200078e0204 */
        /* <DEDUP_REMOVED lines=23> */
.L_x_1047:
        /* <DEDUP_REMOVED lines=8> */
.L_x_978:
        /* <DEDUP_REMOVED lines=24> */
.L_x_973:
        /* <DEDUP_REMOVED lines=10> */
[----:B01----:R-:W-:Y:S01]  /*11250*/  @P0 IMAD.MOV.U32 R2, RZ, RZ, 0x4800 ;  /* 0x00004800ff020424 */ /* 0x003fe200078e00ff */
[C---:B------:R-:W-:Y:S01]  /*11260*/  @P0 R2UR UR13, R6.reuse ;  /* 0x00000000060d02ca */ /* 0x040fe200000e0000 */
[----:B------:R-:W-:Y:S01]  /*11270*/  UMOV UR6, 0x0 ;  /* 0x0000000000067882 */ /* 0x000fe20000000000 */
[C---:B------:R-:W-:Y:S01]  /*11280*/  @P0 R2UR UR27, R25.reuse ;  /* 0x00000000191b02ca */ /* 0x040fe200000e0000 */
[----:B------:R-:W-:Y:S01]  /*11290*/  UMOV UR7, 0x12f00000 ;  /* 0x12f0000000077882 */ /* 0x000fe20000000000 */
[C---:B------:R-:W-:Y:S01]  /*112a0*/  @P0 R2UR UR29, R6.reuse ;  /* 0x00000000061d02ca */ /* 0x040fe200000e0000 */
        /* <DEDUP_REMOVED lines=15> */
.L_x_971:
[----:B------:R-:W2:Y:S01]  /*113a0*/  LDL.LU R3, [R1+0x4] ;  /* 0x0000040001037983 */ /* 0x000ea20000300800 */
[----:B------:R-:W-:Y:S01]  /*113b0*/  BSSY B0, `(.L_x_979) ;  /* 0x0000009000007945 */ /* 0x000fe20003800000 */
[----:B--2---:R-:W-:-:S05]  /*113c0*/  VIADD R3, R3, 0x1 ;  /* 0x0000000103037836 */ /* 0x004fca0000000000 */
[----:B------:R-:W-:Y:S01]  /*113d0*/  LEA.HI R2, R3, R3, RZ, 0x1 ;  /* 0x0000000303027211 */ /* 0x000fe200078f08ff */
[----:B------:R1:W-:Y:S03]  /*113e0*/  STL [R1+0x4], R3 ;  /* 0x0000040301007387 */ /* 0x0003e60000100800 */
[----:B------:R-:W-:-:S05]  /*113f0*/  LOP3.LUT R2, R2, 0xfffffffe, RZ, 0xc0, !PT ;  /* 0xfffffffe02027812 */ /* 0x000fca00078ec0ff */
[----:B------:R-:W-:-:S05]  /*11400*/  IMAD.IADD R2, R3, 0x1, -R2 ;  /* 0x0000000103027824 */ /* 0x000fca00078e0a02 */
[----:B------:R-:W-:-:S04]  /*11410*/  SHF.L.U32 R2, R2, 0x1f, RZ ;  /* 0x0000001f02027819 */ /* 0x000fc800000006ff */
[----:B------:R-:W2:Y:S02]  /*11420*/  SYNCS.PHASECHK.TRANS64.TRYWAIT P0, [UR40+0x19c20], R2 ;  /* 0x019c2002ff0075a7 */ /* 0x000ea40008000168 */
[----:B-12---:R-:W-:Y:S05]  /*11430*/  @!P0 BRA `(.L_x_980) ;  /* 0x0000002800b88947 */ /* 0x006fea0003800000 */
.L_x_1048:
[----:B------:R-:W-:Y:S05]  /*11440*/  BSYNC B0 ;  /* 0x0000000000007941 */ /* 0x000fea0003800000 */
.L_x_979:
[----:B------:R-:W-:-:S06]  /*11450*/  UIADD3 UR4, UR42, -0x2, URZ ;  /* 0xfffffffe2a047890 */ /* 0x000fcc000fffe03f */
[----:B------:R-:W-:-:S13]  /*11460*/  ISETP.LE.AND P0, PT, R22, UR4, PT ;  /* 0x0000000416007c0c */ /* 0x000fda000bf03270 */
[----:B------:R-:W-:Y:S05]  /*11470*/  @!P0 BRA `(.L_x_981) ;  /* 0x0000000c00ec8947 */ /* 0x000fea0003800000 */
[----:B-1----:R-:W-:Y:S02]  /*11480*/  IMAD.MOV.U32 R3, RZ, RZ, R17 ;  /* 0x000000ffff037224 */ /* 0x002fe400078e0011 */
[----:B------:R-:W-:Y:S02]  /*11490*/  IMAD.MOV.U32 R8, RZ, RZ, R19 ;  /* 0x000000ffff087224 */ /* 0x000fe400078e0013 */
[----:B------:R-:W-:-:S07]  /*114a0*/  IMAD.U32 R2, RZ, RZ, UR4 ;  /* 0x00000004ff027e24 */ /* 0x000fce000f8e00ff */
.L_x_1005:
        /* <DEDUP_REMOVED lines=9> */
[----:B------:R-:W-:Y:S01]  /*11540*/  IMAD.MOV.U32 R10, RZ, RZ, R2 ;  /* 0x000000ffff0a7224 */ /* 0x000fe200078e0002 */
[----:B------:R-:W-:-:S04]  /*11550*/  ISETP.NE.U32.AND P0, PT, RZ, UR4, PT ;  /* 0x00000004ff007c0c */ /* 0x000fc8000bf05070 */
        /* <DEDUP_REMOVED lines=20> */
.L_x_984:
[----:B0-----:R-:W0:Y:S01]  /*116a0*/  S2R R4, SR_TID.X ;  /* 0x0000000000047919 */ /* 0x001e220000002100 */
[----:B-1----:R-:W-:Y:S01]  /*116b0*/  LEA R7, R17, UR40, 0x3 ;  /* 0x0000002811077c11 */ /* 0x002fe2000f8e18ff */
[----:B------:R-:W-:Y:S01]  /*116c0*/  BSSY B1, `(.L_x_985) ;  /* 0x0000006000017945 */ /* 0x000fe20003800000 */
[----:B0-----:R-:W-:Y:S02]  /*116d0*/  LOP3.LUT R5, R4, 0x7f, RZ, 0xc0, !PT ;  /* 0x0000007f04057812 */ /* 0x001fe400078ec0ff */
[----:B------:R-:W-:Y:S02]  /*116e0*/  SHF.L.U32 R4, R19, 0x1f, RZ ;  /* 0x0000001f13047819 */ /* 0x000fe400000006ff */
[----:B------:R-:W-:Y:S02]  /*116f0*/  ISETP.NE.AND P2, PT, R5, RZ, PT ;  /* 0x000000ff0500720c */ /* 0x000fe40003f45270 */
[----:B------:R-:W0:Y:S02]  /*11700*/  SYNCS.PHASECHK.TRANS64.TRYWAIT P0, [R7+URZ+0x19c80], R4 ;  /* 0x019c8004070075a7 */ /* 0x000e24000800017f */
[----:B0-----:R-:W-:Y:S09]  /*11710*/  @!P0 BRA `(.L_x_986) ;  /* 0x0000002800188947 */ /* 0x001ff20003800000 */
.L_x_1049:
[----:B------:R-:W-:Y:S05]  /*11720*/  BSYNC B1 ;  /* 0x0000000000017941 */ /* 0x000fea0003800000 */
.L_x_985:
[----:B------:R-:W-:Y:S04]  /*11730*/  BSSY B1, `(.L_x_987) ;  /* 0x0000009000017945 */ /* 0x000fe80003800000 */
[----:B------:R-:W-:Y:S05]  /*11740*/  @P2 BRA `(.L_x_988) ;  /* 0x00000000001c2947 */ /* 0x000fea0003800000 */
[----:B------:R-:W1:Y:S01]  /*11750*/  S2R R5, SR_TID.X ;  /* 0x0000000000057919 */ /* 0x000e620000002100 */
[----:B------:R-:W-:-:S04]  /*11760*/  IMAD.MOV.U32 R6, RZ, RZ, 0x3000 ;  /* 0x00003000ff067424 */ /* 0x000fc800078e00ff */
[----:B------:R2:W-:Y:S01]  /*11770*/  SYNCS.ARRIVE.TRANS64 RZ, [R7+URZ+0x19c70], R6 ;  /* 0x019c700607ff79a7 */ /* 0x0005e2000800003f */
[----:B-1----:R-:W-:-:S04]  /*11780*/  LOP3.LUT R5, R5, 0x1f, RZ, 0xc0, !PT ;  /* 0x0000001f05057812 */ /* 0x002fc800078ec0ff */
[----:B------:R-:W-:-:S13]  /*11790*/  ISETP.NE.AND P0, PT, R5, RZ, PT ;  /* 0x000000ff0500720c */ /* 0x000fda0003f05270 */
[----:B--2---:R-:W-:Y:S05]  /*117a0*/  @!P0 BRA `(.L_x_988) ;  /* 0x0000000000048947 */ /* 0x004fea0003800000 */
[----:B------:R-:W-:Y:S01]  /*117b0*/  BPT.TRAP 0x1 ;  /* 0x000000040000795c */ /* 0x000fe20000300000 */
.L_x_988:
[----:B------:R-:W-:Y:S05]  /*117c0*/  BSYNC B1 ;  /* 0x0000000000017941 */ /* 0x000fea0003800000 */
.L_x_987:
[----:B------:R-:W-:Y:S01]  /*117d0*/  IMAD.MOV.U32 R12, RZ, RZ, RZ ;  /* 0x000000ffff0c7224 */ /* 0x000fe200078e00ff */
[----:B------:R-:W-:Y:S01]  /*117e0*/  R2UR UR12, R16 ;  /* 0x00000000100c72ca */ /* 0x000fe200000e0000 */
[----:B------:R-:W-:Y:S01]  /*117f0*/  IMAD.U32 R6, RZ, RZ, UR40 ;  /* 0x00000028ff067e24 */ /* 0x000fe2000f8e00ff */
[----:B------:R-:W-:Y:S01]  /*11800*/  UIADD3 UR4, UP0, UR50, 0x470, URZ ;  /* 0x0000047032047890 */ /* 0x000fe2000ff1e03f */
[----:B------:R-:W-:Y:S01]  /*11810*/  IMAD R9, R10, 0x80, R23 ;  /* 0x000000800a097824 */ /* 0x000fe200078e0217 */
[----:B------:R-:W-:Y:S01]  /*11820*/  R2UR UR10, R12 ;  /* 0x000000000c0a72ca */ /* 0x000fe200000e0000 */
[----:B------:R-:W-:Y:S01]  /*11830*/  IMAD R6, R17, 0x3000, R6 ;  /* 0x0000300011067824 */ /* 0x000fe200078e0206 */
[----:B------:R-:W-:Y:S01]  /*11840*/  PLOP3.LUT P0, PT, PT, PT, PT, 0x80, 0x0 ;  /* 0x000000000000781c */ /* 0x000fe20003f0f070 */
[----:B------:R-:W-:Y:S01]  /*11850*/  VIADD R5, R7, 0x19c70 ;  /* 0x00019c7007057836 */ /* 0x000fe20000000000 */
[----:B------:R-:W-:Y:S01]  /*11860*/  UIADD3.X UR5, URZ, UR51, URZ, UP0, !UPT ;  /* 0x000000333f057290 */ /* 0x000fe200087fe43f */
[----:B------:R-:W-:Y:S01]  /*11870*/  VIADD R10, R6, 0x9000 ;  /* 0x00009000060a7836 */ /* 0x000fe20000000000 */
[----:B------:R-:W-:Y:S01]  /*11880*/  UMOV UR6, 0x0 ;  /* 0x0000000000067882 */ /* 0x000fe20000000000 */
[----:B------:R-:W-:-:S09]  /*11890*/  UMOV UR7, 0x14f00000 ;  /* 0x14f0000000077882 */ /* 0x000fd20000000000 */
.L_x_989:
        /* <DEDUP_REMOVED lines=16> */
.L_x_990:
        /* <DEDUP_REMOVED lines=16> */
.L_x_991:
        /* <DEDUP_REMOVED lines=12> */
.L_x_1050:
[----:B------:R-:W-:Y:S05]  /*11b60*/  BSYNC B1 ;  /* 0x0000000000017941 */ /* 0x000fea0003800000 */
.L_x_992:
[----:B------:R-:W-:Y:S01]  /*11b70*/  BSSY B1, `(.L_x_994) ;  /* 0x000000b000017945 */ /* 0x000fe20003800000 */
[----:B01----:R-:W-:Y:S02]  /*11b80*/  IMAD.MOV.U32 R4, RZ, RZ, 0x0 ;  /* 0x00000000ff047424 */ /* 0x003fe400078e00ff */
[----:B------:R-:W-:Y:S01]  /*11b90*/  IMAD.MOV.U32 R5, RZ, RZ, 0x14f00000 ;  /* 0x14f00000ff057424 */ /* 0x000fe200078e00ff */
[----:B------:R-:W-:Y:S06]  /*11ba0*/  @P2 BRA `(.L_x_995) ;  /* 0x00000000001c2947 */ /* 0x000fec0003800000 */
[----:B------:R-:W0:Y:S01]  /*11bb0*/  S2R R13, SR_TID.X ;  /* 0x00000000000d7919 */ /* 0x000e220000002100 */
[----:B------:R-:W-:-:S04]  /*11bc0*/  IMAD.MOV.U32 R14, RZ, RZ, 0x3000 ;  /* 0x00003000ff0e7424 */ /* 0x000fc800078e00ff */
[----:B------:R1:W-:Y:S01]  /*11bd0*/  SYNCS.ARRIVE.TRANS64 RZ, [R7+URZ+0x19c30], R14 ;  /* 0x019c300e07ff79a7 */ /* 0x0003e2000800003f */
[----:B0-----:R-:W-:-:S04]  /*11be0*/  LOP3.LUT R13, R13, 0x1f, RZ, 0xc0, !PT ;  /* 0x0000001f0d0d7812 */ /* 0x001fc800078ec0ff */
[----:B------:R-:W-:-:S13]  /*11bf0*/  ISETP.NE.AND P0, PT, R13, RZ, PT ;  /* 0x000000ff0d00720c */ /* 0x000fda0003f05270 */
[----:B-1----:R-:W-:Y:S05]  /*11c00*/  @!P0 BRA `(.L_x_995) ;  /* 0x0000000000048947 */ /* 0x002fea0003800000 */
[----:B------:R-:W-:Y:S01]  /*11c10*/  BPT.TRAP 0x1 ;  /* 0x000000040000795c */ /* 0x000fe20000300000 */
.L_x_995:
[----:B------:R-:W-:Y:S05]  /*11c20*/  BSYNC B1 ;  /* 0x0000000000017941 */ /* 0x000fea0003800000 */
.L_x_994:
[----:B------:R-:W-:Y:S01]  /*11c30*/  R2UR UR6, R4 ;  /* 0x00000000040672ca */ /* 0x000fe200000e0000 */
[----:B------:R-:W-:Y:S01]  /*11c40*/  UIADD3 UR4, UP0, UR50, 0x370, URZ ;  /* 0x0000037032047890 */ /* 0x000fe2000ff1e03f */
[----:B------:R-:W-:Y:S01]  /*11c50*/  R2UR UR7, R5 ;  /* 0x00000000050772ca */ /* 0x000fe200000e0000 */
[----:B------:R-:W-:Y:S01]  /*11c60*/  VIADD R7, R7, 0x19c30 ;  /* 0x00019c3007077836 */ /* 0x000fe20000000000 */
[----:B------:R-:W-:Y:S01]  /*11c70*/  R2UR UR12, R16 ;  /* 0x00000000100c72ca */ /* 0x000fe200000e0000 */
[----:B------:R-:W-:Y:S01]  /*11c80*/  UIADD3.X UR5, URZ, UR51, URZ, UP0, !UPT ;  /* 0x000000333f057290 */ /* 0x000fe200087fe43f */
[----:B------:R-:W-:Y:S01]  /*11c90*/  R2UR UR10, R12 ;  /* 0x000000000c0a72ca */ /* 0x000fe200000e0000 */
[----:B------:R-:W-:Y:S01]  /*11ca0*/  VIADD R12, R6, 0x13800 ;  /* 0x00013800060c7836 */ /* 0x000fe20000000000 */
[----:B------:R-:W-:-:S13]  /*11cb0*/  PLOP3.LUT P0, PT, PT, PT, PT, 0x80, 0x0 ;  /* 0x000000000000781c */ /* 0x000fda0003f0f070 */
.L_x_996:
        /* <DEDUP_REMOVED lines=9> */
[----:B------:R-:W-:Y:S02]  /*11d50*/  R2UR UR6, R4 ;  /* 0x00000000040672ca */ /* 0x000fe400000e0000 */
[----:B------:R-:W-:Y:S02]  /*11d60*/  R2UR UR7, R5 ;  /* 0x00000000050772ca */ /* 0x000fe400000e0000 */
[----:B------:R-:W-:Y:S02]  /*11d70*/  R2UR UR12, R16 ;  /* 0x00000000100c72ca */ /* 0x000fe400000e0000 */
[----:B------:R-:W-:Y:S01]  /*11d80*/  R2UR UR10, R10 ;  /* 0x000000000a0a72ca */ /* 0x000fe200000e0000 */
[----:B------:R-:W-:Y:S01]  /*11d90*/  VIADD R10, R6, 0x14800 ;  /* 0x00014800060a7836 */ /* 0x000fe20000000000 */
[----:B------:R-:W-:-:S13]  /*11da0*/  PLOP3.LUT P0, PT, PT, PT, PT, 0x80, 0x0 ;  /* 0x000000000000781c */ /* 0x000fda0003f0f070 */
.L_x_997:
        /* <DEDUP_REMOVED lines=15> */
.L_x_998:
        /* <DEDUP_REMOVED lines=9> */
.L_x_983:
[----:B------:R-:W-:Y:S05]  /*11f30*/  BSYNC B0 ;  /* 0x0000000000007941 */ /* 0x000fea0003800000 */
.L_x_982:
[----:B------:R-:W-:-:S06]  /*11f40*/  UISETP.NE.AND UP0, UPT, UR41, 0x3, UPT ;  /* 0x000000032900788c */ /* 0x000fcc000bf05270 */
[----:B------:R-:W-:-:S13]  /*11f50*/  PLOP3.LUT P0, PT, PT, PT, UP0, 0x80, 0x0 ;  /* 0x000000000000781c */ /* 0x000fda0003f0f008 */
[----:B------:R-:W-:Y:S05]  /*11f60*/  @!P0 BRA `(.L_x_999) ;  /* 0x0000000000048947 */ /* 0x000fea0003800000 */
[----:B------:R-:W-:Y:S01]  /*11f70*/  BPT.TRAP 0x1 ;  /* 0x000000040000795c */ /* 0x000fe20000300000 */
.L_x_999:
        /* <DEDUP_REMOVED lines=8> */
.L_x_1051:
[----:B------:R-:W-:Y:S05]  /*12000*/  BSYNC B0 ;  /* 0x0000000000007941 */ /* 0x000fea0003800000 */
.L_x_1000:
[----:B------:R-:W-:Y:S05]  /*12010*/  @!P0 BRA `(.L_x_1002) ;  /* 0x0000000000048947 */ /* 0x000fea0003800000 */
[----:B------:R-:W-:Y:S01]  /*12020*/  BPT.TRAP 0x1 ;  /* 0x000000040000795c */ /* 0x000fe20000300000 */
.L_x_1002:
[----:B0-----:R-:W-:Y:S01]  /*12030*/  SHF.L.U32 R5, R8, 0x1f, RZ ;  /* 0x0000001f08057819 */ /* 0x001fe200000006ff */
[----:B------:R-:W-:-:S03]  /*12040*/  IMAD R11, R3, 0x3000, RZ ;  /* 0x00003000030b7824 */ /* 0x000fc600078e02ff */
[----:B------:R-:W0:Y:S02]  /*12050*/  SYNCS.PHASECHK.TRANS64.TRYWAIT P2, [R12+URZ+0x19c60], R5 ;  /* 0x019c60050c0075a7 */ /* 0x000e24000804017f */
[----:B0-----:R-:W-:Y:S05]  /*12060*/  @!P2 BRA `(.L_x_1003) ;  /* 0x000000200000a947 */ /* 0x001fea0003800000 */
.L_x_1052:
[----:B------:R-:W2:Y:S01]  /*12070*/  LDL R3, [R1] ;  /* 0x0000000001037983 */ /* 0x000ea20000100800 */
[----:B------:R-:W-:Y:S05]  /*12080*/  WARPSYNC.ALL ;  /* 0x0000000000007948 */ /* 0x000fea0003800000 */
[----:B------:R-:W-:-:S05]  /*12090*/  LOP3.LUT R13, R11, R28, RZ, 0xfc, !PT ;  /* 0x0000001c0b0d7212 */ /* 0x000fca00078efcff */
[----:B------:R-:W-:Y:S01]  /*120a0*/  VIADD R13, R13, UR40 ;  /* 0x000000280d0d7c36 */ /* 0x000fe20008000000 */
[----:B--2---:R-:W-:-:S05]  /*120b0*/  LOP3.LUT R3, R11, R3, RZ, 0xfc, !PT ;  /* 0x000000030b037212 */ /* 0x004fca00078efcff */
[----:B0-----:R-:W0:Y:S02]  /*120c0*/  LDSM.16.MT88.4 R4, [R3+UR40+0x9000] ;  /* 0x009000280304783b */ /* 0x001e240008004200 */
        /* <DEDUP_REMOVED lines=44> */
.L_x_1004:
[----:B-1----:R-:W-:Y:S01]  /*12390*/  SYNCS.ARRIVE.TRANS64.A1T0 RZ, [R12+URZ+0x19c50], RZ ;  /* 0x019c50ff0cff79a7 */ /* 0x002fe2000810003f */
[----:B------:R-:W-:Y:S01]  /*123a0*/  BAR.SYNC.DEFER_BLOCKING 0x2, 0x80 ;  /* 0x0082000000007b1d */ /* 0x000fe20000010000 */
[----:B------:R-:W-:Y:S01]  /*123b0*/  ISETP.GT.AND P0, PT, R2, R22, PT ;  /* 0x000000160200720c */ /* 0x000fe20003f04270 */
[----:B------:R-:W-:Y:S02]  /*123c0*/  @!P1 VIADD R3, R12, 0x19c80 ;  /* 0x00019c800c039836 */ /* 0x000fe40000000000 */
[----:B------:R-:W-:Y:S02]  /*123d0*/  VIADD R2, R2, 0xffffffff ;  /* 0xffffffff02027836 */ /* 0x000fe40000000000 */
[----:B0-----:R-:W-:Y:S01]  /*123e0*/  IMAD.MOV.U32 R8, RZ, RZ, R19 ;  /* 0x000000ffff087224 */ /* 0x001fe200078e0013 */
[----:B------:R-:W-:-:S04]  /*123f0*/  @!P1 PRMT R3, RZ, 0x654, R3 ;  /* 0x00000654ff039816 */ /* 0x000fc80000000003 */
[----:B------:R0:W-:Y:S02]  /*12400*/  @!P1 SYNCS.ARRIVE.TRANS64.RED.A1T0 RZ, [R3+URZ], RZ ;  /* 0x000000ff03ff99a7 */ /* 0x0001e4000810043f */
[----:B0-----:R-:W-:Y:S01]  /*12410*/  IMAD.MOV.U32 R3, RZ, RZ, R17 ;  /* 0x000000ffff037224 */ /* 0x001fe200078e0011 */
[----:B------:R-:W-:Y:S06]  /*12420*/  @P0 BRA `(.L_x_1005) ;  /* 0xfffffff000200947 */ /* 0x000fec000383ffff */
.L_x_981:
        /* <DEDUP_REMOVED lines=14> */
.L_x_1007:
[----:B------:R-:W-:Y:S05]  /*12510*/  BSYNC B0 ;  /* 0x0000000000007941 */ /* 0x000fea0003800000 */
.L_x_1006:
[----:B------:R-:W-:-:S06]  /*12520*/  UISETP.NE.AND UP0, UPT, UR41, 0x3, UPT ;  /* 0x000000032900788c */ /* 0x000fcc000bf05270 */
[----:B------:R-:W-:-:S13]  /*12530*/  PLOP3.LUT P0, PT, PT, PT, UP0, 0x80, 0x0 ;  /* 0x000000000000781c */ /* 0x000fda0003f0f008 */
[----:B------:R-:W-:Y:S05]  /*12540*/  @!P0 BRA `(.L_x_1008) ;  /* 0x0000000000048947 */ /* 0x000fea0003800000 */
[----:B------:R-:W-:Y:S01]  /*12550*/  BPT.TRAP 0x1 ;  /* 0x000000040000795c */ /* 0x000fe20000300000 */
.L_x_1008:
        /* <DEDUP_REMOVED lines=8> */
.L_x_1053:
[----:B------:R-:W-:Y:S05]  /*125e0*/  BSYNC B0 ;  /* 0x0000000000007941 */ /* 0x000fea0003800000 */
.L_x_1009:
[----:B------:R-:W-:Y:S05]  /*125f0*/  @!P2 BRA `(.L_x_1011) ;  /* 0x000000000004a947 */ /* 0x000fea0003800000 */
[----:B------:R-:W-:Y:S01]  /*12600*/  BPT.TRAP 0x1 ;  /* 0x000000040000795c */ /* 0x000fe20000300000 */
.L_x_1011:
[----:B------:R-:W2:Y:S01]  /*12610*/  LDL R0, [R1] ;  /* 0x0000000001007983 */ /* 0x000ea20000100800 */
[----:B------:R-:W-:Y:S01]  /*12620*/  SHF.L.U32 R5, R19, 0x1f, RZ ;  /* 0x0000001f13057819 */ /* 0x000fe200000006ff */
[----:B-1----:R-:W-:-:S03]  /*12630*/  IMAD R3, R17, 0x3000, RZ ;  /* 0x0000300011037824 */ /* 0x002fc600078e02ff */
[----:B------:R-:W1:Y:S02]  /*12640*/  SYNCS.PHASECHK.TRANS64.TRYWAIT P0, [R2+URZ+0x19c60], R5 ;  /* 0x019c6005020075a7 */ /* 0x000e64000800017f */
[----:B--2---:R-:W-:Y:S01]  /*12650*/  LOP3.LUT R0, R3, R0, RZ, 0xfc, !PT ;  /* 0x0000000003007212 */ /* 0x004fe200078efcff */
[----:B-1----:R-:W-:Y:S06]  /*12660*/  @!P0 BRA `(.L_x_1012) ;  /* 0x0000001800a88947 */ /* 0x002fec0003800000 */
.L_x_1054:
        /* <DEDUP_REMOVED lines=48> */
.L_x_1013:
[----:B-1----:R-:W-:Y:S01]  /*12970*/  SYNCS.ARRIVE.TRANS64.A1T0 RZ, [R2+URZ+0x19c50], RZ ;  /* 0x019c50ff02ff79a7 */ /* 0x002fe2000810003f */
[----:B------:R-:W-:Y:S02]  /*12980*/  @!P1 VIADD R0, R2, 0x19c80 ;  /* 0x00019c8002009836 */ /* 0x000fe40000000000 */
[----:B------:R-:W-:-:S03]  /*12990*/  VIADD R17, R17, 0x1 ;  /* 0x0000000111117836 */ /* 0x000fc60000000000 */
[----:B------:R-:W-:Y:S01]  /*129a0*/  @!P1 PRMT R0, RZ, 0x654, R0 ;  /* 0x00000654ff009816 */ /* 0x000fe20000000000 */
[----:B------:R-:W-:Y:S01]  /*129b0*/  BAR.SYNC.DEFER_BLOCKING 0x2, 0x80 ;  /* 0x0082000000007b1d */ /* 0x000fe20000010000 */
[----:B------:R-:W-:-:S04]  /*129c0*/  ISETP.NE.AND P0, PT, R17, 0x2, PT ;  /* 0x000000021100780c */ /* 0x000fc80003f05270 */
[----:B------:R-:W-:Y:S01]  /*129d0*/  SEL R17, R17, RZ, P0 ;  /* 0x000000ff11117207 */ /* 0x000fe20000000000 */
[----:B------:R1:W-:Y:S02]  /*129e0*/  @!P1 SYNCS.ARRIVE.TRANS64.RED.A1T0 RZ, [R0+URZ], RZ ;  /* 0x000000ff00ff99a7 */ /* 0x0003e4000810043f */
[----:B-1----:R-:W-:-:S04]  /*129f0*/  SEL R0, RZ, 0x1, P0 ;  /* 0x00000001ff007807 */ /* 0x002fc80000000000 */
[----:B------:R-:W-:-:S07]  /*12a00*/  LOP3.LUT R19, R19, R0, RZ, 0x3c, !PT ;  /* 0x0000000013137212 */ /* 0x000fce00078e3cff */
.L_x_965:
[----:B------:R-:W-:Y:S05]  /*12a10*/  BSYNC B6 ;  /* 0x0000000000067941 */ /* 0x000fea0003800000 */
.L_x_963:
[----:B------:R-:W-:-:S13]  /*12a20*/  LOP3.LUT P0, RZ, R18, 0x2, RZ, 0xc0, !PT ;  /* 0x0000000212ff7812 */ /* 0x000fda000780c0ff */
        /* <DEDUP_REMOVED lines=10> */
.L_x_1014:
[----:B------:R-:W1:Y:S01]  /*12ad0*/  S2R R0, SR_TID.X ;  /* 0x0000000000007919 */ /* 0x000e620000002100 */
[----:B------:R-:W-:Y:S01]  /*12ae0*/  ULDC UR4, c[0x0][0xc14] ;  /* 0x0003050000047ab9 */ /* 0x000fe20000000800 */
[----:B-1----:R-:W-:Y:S01]  /*12af0*/  LOP3.LUT R7, R0, 0x1f, RZ, 0xc0, !PT ;  /* 0x0000001f00077812 */ /* 0x002fe200078ec0ff */
[----:B------:R-:W-:-:S03]  /*12b00*/  IMAD.MOV.U32 R0, RZ, RZ, RZ ;  /* 0x000000ffff007224 */ /* 0x000fc600078e00ff */
[C---:B------:R-:W-:Y:S01]  /*12b10*/  ISETP.NE.AND P0, PT, R7.reuse, 0x1f, PT ;  /* 0x0000001f0700780c */ /* 0x040fe20003f05270 */
[----:B------:R-:W-:-:S05]  /*12b20*/  VIADD R5, R7, UR46 ;  /* 0x0000002e07057c36 */ /* 0x000fca0008000000 */
[----:B------:R-:W-:Y:S01]  /*12b30*/  ISETP.GE.OR P1, PT, R5, UR4, !P0 ;  /* 0x0000000405007c0c */ /* 0x000fe2000c726670 */
[----:B------:R-:W-:-:S12]  /*12b40*/  ULDC UR4, c[0x0][0xc14] ;  /* 0x0003050000047ab9 */ /* 0x000fd80000000800 */
[----:B0-----:R-:W0:Y:S02]  /*12b50*/  @!P1 LDC.64 R2, c[0x0][0xc58] ;  /* 0x00031600ff029b82 */ /* 0x001e240000000a00 */
        /* <DEDUP_REMOVED lines=16> */
[----:B------:R-:W-:Y:S02]  /*12c60*/  IMAD.IADD R3, R4, 0x1, R3 ;  /* 0x0000000104037824 */ /* 0x000fe400078e0203 */
[----:B------:R-:W-:Y:S04]  /*12c70*/  SHFL.IDX PT, R4, R24, 0x1, 0x1f ;  /* 0x00201f0018047f89 */ /* 0x000fe800000e0000 */
[----:B------:R-:W1:Y:S02]  /*12c80*/  SHFL.UP PT, R2, R3, 0x8, RZ ;  /* 0x0500000003027989 */ /* 0x000e6400000e00ff */
[----:B-1----:R-:W-:-:S05]  /*12c90*/  SEL R2, R2, RZ, P4 ;  /* 0x000000ff02027207 */ /* 0x002fca0002000000 */
[----:B------:R-:W-:-:S05]  /*12ca0*/  IMAD.IADD R2, R3, 0x1, R2 ;  /* 0x0000000103027824 */ /* 0x000fca00078e0202 */
[----:B------:R-:W1:Y:S02]  /*12cb0*/  SHFL.UP PT, R5, R2, 0x10, RZ ;  /* 0x0600000002057989 */ /* 0x000e6400000e00ff */
[----:B-1----:R-:W-:-:S05]  /*12cc0*/  SEL R5, R5, RZ, P5 ;  /* 0x000000ff05057207 */ /* 0x002fca0002800000 */
[----:B------:R-:W-:Y:S02]  /*12cd0*/  IMAD.IADD R7, R2, 0x1, R5 ;  /* 0x0000000102077824 */ /* 0x000fe400078e0205 */
[----:B------:R-:W-:Y:S04]  /*12ce0*/  SHFL.IDX PT, R5, R24, RZ, 0x1f ;  /* 0x00001fff18057589 */ /* 0x000fe800000e0000 */
[----:B------:R-:W0:Y:S02]  /*12cf0*/  SHFL.IDX PT, R9, R7, 0x1f, 0x1f ;  /* 0x03e01f0007097f89 */ /* 0x000e2400000e0000 */
[----:B0-----:R-:W-:-:S04]  /*12d00*/  IMAD R9, R9, R6, RZ ;  /* 0x0000000609097224 */ /* 0x001fc800078e02ff */
[----:B------:R-:W-:-:S05]  /*12d10*/  IMAD.IADD R4, R4, 0x1, R9 ;  /* 0x0000000104047824 */ /* 0x000fca00078e0209 */
[----:B------:R-:W-:-:S13]  /*12d20*/  ISETP.GT.AND P6, PT, R4, R5, PT ;  /* 0x000000050400720c */ /* 0x000fda0003fc4270 */
[----:B------:R-:W-:Y:S05]  /*12d30*/  @P6 BRA `(.L_x_1016) ;  /* 0x0000000000986947 */ /* 0x000fea0003800000 */
.L_x_1020:
        /* <DEDUP_REMOVED lines=14> */
.L_x_1019:
[----:B------:R-:W-:Y:S05]  /*12e20*/  BSYNC B0 ;  /* 0x0000000000007941 */ /* 0x000fea0003800000 */
.L_x_1018:
        /* <DEDUP_REMOVED lines=21> */
[----:B------:R-:W-:Y:S02]  /*12f80*/  IMAD.MOV.U32 R7, RZ, RZ, R9 ;  /* 0x000000ffff077224 */ /* 0x000fe400078e0009 */
[----:B------:R-:W-:-:S07]  /*12f90*/  IMAD.MOV.U32 R9, RZ, RZ, R3 ;  /* 0x000000ffff097224 */ /* 0x000fce00078e0003 */
.L_x_1016:
        /* <DEDUP_REMOVED lines=12> */
[----:B------:R-:W-:Y:S01]  /*13060*/  ISETP.NE.AND P0, PT, RZ, UR7, PT ;  /* 0x00000007ff007c0c */ /* 0x000fe2000bf05270 */
[----:B------:R-:W-:-:S03]  /*13070*/  IMAD.MOV.U32 R24, RZ, RZ, RZ ;  /* 0x000000ffff187224 */ /* 0x000fc600078e00ff */
        /* <DEDUP_REMOVED lines=10> */
[----:B------:R-:W-:-:S06]  /*13120*/  IMAD.U32 R24, RZ, RZ, UR4 ;  /* 0x00000004ff187e24 */ /* 0x000fcc000f8e00ff */
[----:B------:R0:W1:Y:S02]  /*13130*/  SHFL.IDX PT, R24, R7, R24, 0x1f ;  /* 0x00001f1807187589 */ /* 0x00006400000e0000 */
.L_x_1021:
[----:B0-----:R-:W-:Y:S02]  /*13140*/  IMAD R7, R15, R8, RZ ;  /* 0x000000080f077224 */ /* 0x001fe400078e02ff */
[----:B------:R-:W-:Y:S02]  /*13150*/  IMAD.MOV.U32 R2, RZ, RZ, RZ ;  /* 0x000000ffff027224 */ /* 0x000fe400078e00ff */
[----:B-1----:R-:W-:Y:S02]  /*13160*/  IMAD R24, R24, R6, R11 ;  /* 0x0000000618187224 */ /* 0x002fe400078e020b */
[----:B------:R-:W-:-:S04]  /*13170*/  IMAD.HI.U32 R3, R3, R7, R2 ;  /* 0x0000000703037227 */ /* 0x000fc800078e0002 */
[----:B------:R-:W-:Y:S01]  /*13180*/  IMAD.IADD R7, R5, 0x1, -R24 ;  /* 0x0000000105077824 */ /* 0x000fe200078e0a18 */
[----:B------:R-:W-:-:S04]  /*13190*/  IABS R5, R4 ;  /* 0x0000000400057213 */ /* 0x000fc80000000000 */
[----:B------:R-:W-:Y:S01]  /*131a0*/  IABS R2, R7 ;  /* 0x0000000700027213 */ /* 0x000fe20000000000 */
[----:B------:R-:W-:-:S04]  /*131b0*/  IMAD.MOV R5, RZ, RZ, -R5 ;  /* 0x000000ffff057224 */ /* 0x000fc800078e0a05 */
        /* <DEDUP_REMOVED lines=10> */
[----:B------:R-:W-:-:S04]  /*13260*/  IMAD.MOV.U32 R2, RZ, RZ, R3 ;  /* 0x000000ffff027224 */ /* 0x000fc800078e0003 */
[----:B------:R-:W-:Y:S01]  /*13270*/  @!P2 IMAD.MOV R2, RZ, RZ, -R2 ;  /* 0x000000ffff02a224 */ /* 0x000fe200078e0a02 */
[----:B------:R-:W-:-:S05]  /*13280*/  @!P1 LOP3.LUT R2, RZ, R4, RZ, 0x33, !PT ;  /* 0x00000004ff029212 */ /* 0x000fca00078e33ff */
[----:B------:R-:W-:Y:S02]  /*13290*/  IMAD R5, R9, R2, RZ ;  /* 0x0000000209057224 */ /* 0x000fe400078e02ff */
[----:B------:R-:W-:Y:S02]  /*132a0*/  IMAD.MOV R2, RZ, RZ, -R2 ;  /* 0x000000ffff027224 */ /* 0x000fe400078e0a02 */
[----:B------:R-:W-:Y:S02]  /*132b0*/  IMAD.MOV R3, RZ, RZ, -R5 ;  /* 0x000000ffff037224 */ /* 0x000fe400078e0a05 */
[----:B------:R-:W-:Y:S02]  /*132c0*/  IMAD R4, R4, R2, R7 ;  /* 0x0000000204047224 */ /* 0x000fe400078e0207 */
[----:B------:R-:W-:Y:S01]  /*132d0*/  IMAD.MOV.U32 R2, RZ, RZ, RZ ;  /* 0x000000ffff027224 */ /* 0x000fe200078e00ff */
[----:B------:R-:W-:Y:S01]  /*132e0*/  VIADDMNMX R6, R3, R6, R9, PT ;  /* 0x0000000603067246 */ /* 0x000fe20003800109 */
[----:B------:R-:W-:-:S03]  /*132f0*/  IMAD.IADD R5, R4, 0x1, R5 ;  /* 0x0000000104057824 */ /* 0x000fc600078e0205 */
[----:B------:R-:W-:-:S04]  /*13300*/  IABS R8, R6 ;  /* 0x0000000600087213 */ /* 0x000fc80000000000 */
[----:B------:R-:W0:Y:S08]  /*13310*/  I2F.RP R9, R8 ;  /* 0x0000000800097306 */ /* 0x000e300000209400 */
[----:B0-----:R-:W0:Y:S02]  /*13320*/  MUFU.RCP R9, R9 ;  /* 0x0000000900097308 */ /* 0x001e240000001000 */
[----:B0-----:R-:W-:Y:S01]  /*13330*/  VIADD R3, R9, 0xffffffe ;  /* 0x0ffffffe09037836 */ /* 0x001fe20000000000 */
[----:B------:R-:W-:-:S05]  /*13340*/  IABS R9, R6 ;  /* 0x0000000600097213 */ /* 0x000fca0000000000 */
[----:B------:R-:W0:Y:S02]  /*13350*/  F2I.FTZ.U32.TRUNC.NTZ R3, R3 ;  /* 0x0000000300037305 */ /* 0x000e24000021f000 */
[----:B0-----:R-:W-:-:S04]  /*13360*/  IMAD.MOV R7, RZ, RZ, -R3 ;  /* 0x000000ffff077224 */ /* 0x001fc800078e0a03 */
[----:B------:R-:W-:-:S04]  /*13370*/  IMAD R7, R7, R8, RZ ;  /* 0x0000000807077224 */ /* 0x000fc800078e02ff */
[----:B------:R-:W-:Y:S01]  /*13380*/  IMAD.HI.U32 R2, R3, R7, R2 ;  /* 0x0000000703027227 */ /* 0x000fe200078e0002 */
[----:B------:R-:W-:-:S03]  /*13390*/  IABS R7, R4 ;  /* 0x0000000400077213 */ /* 0x000fc60000000000 */
        /* <DEDUP_REMOVED lines=9> */
[----:B------:R-:W-:Y:S01]  /*13430*/  ISETP.GE.AND P2, PT, R3, RZ, PT ;  /* 0x000000ff0300720c */ /* 0x000fe20003f46270 */
[----:B------:R-:W-:-:S06]  /*13440*/  IMAD.MOV R3, RZ, RZ, -R6 ;  /* 0x000000ffff037224 */ /* 0x000fcc00078e0a06 */
[----:B------:R-:W-:-:S06]  /*13450*/  @P0 VIADD R2, R2, 0x1 ;  /* 0x0000000102020836 */ /* 0x000fcc0000000000 */
[----:B------:R-:W-:Y:S01]  /*13460*/  @!P2 IMAD.MOV R2, RZ, RZ, -R2 ;  /* 0x000000ffff02a224 */ /* 0x000fe200078e0a02 */
[----:B------:R-:W-:-:S04]  /*13470*/  @!P1 LOP3.LUT R2, RZ, R6, RZ, 0x33, !PT ;  /* 0x00000006ff029212 */ /* 0x000fc800078e33ff */
[----:B------:R-:W-:Y:S01]  /*13480*/  LOP3.LUT R25, RZ, R2, RZ, 0x33, !PT ;  /* 0x00000002ff197212 */ /* 0x000fe200078e33ff */
[----:B------:R-:W-:-:S04]  /*13490*/  IMAD R3, R2, R3, R5 ;  /* 0x0000000302037224 */ /* 0x000fc800078e0205 */
[----:B------:R-:W-:Y:S01]  /*134a0*/  IMAD.IADD R25, R0, 0x1, R25 ;  /* 0x0000000100197824 */ /* 0x000fe200078e0219 */
[----:B------:R-:W-:Y:S01]  /*134b0*/  R2UR UR38, R3 ;  /* 0x00000000032672ca */ /* 0x000fe200000e0000 */
[----:B------:R-:W-:-:S14]  /*134c0*/  BRA `(.L_x_1022) ;  /* 0x0000000000107947 */ /* 0x000fdc0003800000 */
.L_x_1017:
[----:B------:R-:W-:Y:S01]  /*134d0*/  IMAD.MOV.U32 R24, RZ, RZ, R5 ;  /* 0x000000ffff187224 */ /* 0x000fe200078e0005 */
[----:B------:R-:W-:Y:S01]  /*134e0*/  ULDC UR46, c[0x0][0xc14] ;  /* 0x00030500002e7ab9 */ /* 0x000fe20000000800 */
[----:B------:R-:W-:Y:S01]  /*134f0*/  IMAD.MOV.U32 R25, RZ, RZ, RZ ;  /* 0x000000ffff197224 */ /* 0x000fe200078e00ff */
[----:B------:R-:W-:-:S06]  /*13500*/  UMOV UR38, URZ ;  /* 0x0000003f00267c82 */ /* 0x000fcc0008000000 */
.L_x_1022:
[----:B------:R-:W0:Y:S01]  /*13510*/  S2R R0, SR_TID.X ;  /* 0x0000000000007919 */ /* 0x000e220000002100 */
[----:B------:R-:W-:Y:S02]  /*13520*/  IMAD.U32 R6, RZ, RZ, UR38 ;  /* 0x00000026ff067e24 */ /* 0x000fe4000f8e00ff */
[----:B------:R-:W-:Y:S01]  /*13530*/  IMAD.U32 R7, RZ, RZ, UR46 ;  /* 0x0000002eff077e24 */ /* 0x000fe2000f8e00ff */
[----:B------:R-:W-:Y:S01]  /*13540*/  BAR.SYNC.DEFER_BLOCKING 0x4, 0x200 ;  /* 0x0108000000007b1d */ /* 0x000fe20000010000 */
[----:B------:R-:W-:Y:S02]  /*13550*/  IMAD.MOV.U32 R4, RZ, RZ, R24 ;  /* 0x000000ffff047224 */ /* 0x000fe400078e0018 */
[----:B------:R-:W-:Y:S01]  /*13560*/  IMAD.MOV.U32 R5, RZ, RZ, R25 ;  /* 0x000000ffff057224 */ /* 0x000fe200078e0019 */
[----:B0-----:R-:W-:-:S04]  /*13570*/  LOP3.LUT R0, R0, 0x1f, RZ, 0xc0, !PT ;  /* 0x0000001f00007812 */ /* 0x001fc800078ec0ff */
[----:B------:R-:W-:-:S13]  /*13580*/  ISETP.NE.AND P0, PT, R0, RZ, PT ;  /* 0x000000ff0000720c */ /* 0x000fda0003f05270 */
[----:B------:R-:W0:Y:S01]  /*13590*/  @!P0 S2R R3, SR_CgaCtaId ;  /* 0x0000000000038919 */ /* 0x000e220000008800 */
[----:B------:R-:W-:-:S04]  /*135a0*/  @!P0 MOV R0, 0x400 ;  /* 0x0000040000008802 */ /* 0x000fc80000000f00 */
[----:B0-----:R-:W-:-:S05]  /*135b0*/  @!P0 LEA R0, R3, R0, 0x18 ;  /* 0x0000000003008211 */ /* 0x001fca00078ec0ff */
[----:B------:R1:W-:Y:S01]  /*135c0*/  @!P0 STS.128 [R0+0x19cd0], R4 ;  /* 0x019cd00400008388 */ /* 0x0003e20000000c00 */
[----:B------:R-:W-:Y:S06]  /*135d0*/  BAR.ARV 0x5, 0x200 ;  /* 0x0148000000007b1d */ /* 0x000fec0000002000 */
.L_x_1015:
[----:B------:R-:W-:Y:S02]  /*135e0*/  ULDC UR4, c[0x0][0xc14] ;  /* 0x0003050000047ab9 */ /* 0x000fe40000000800 */
[----:B------:R-:W-:-:S06]  /*135f0*/  UISETP.GE.AND UP0, UPT, UR46, UR4, UPT ;  /* 0x000000042e00728c */ /* 0x000fcc000bf06270 */
[----:B------:R-:W-:-:S13]  /*13600*/  PLOP3.LUT P0, PT, PT, PT, UP0, 0x80, 0x0 ;  /* 0x000000000000781c */ /* 0x000fda0003f0f008 */
[----:B------:R-:W-:Y:S05]  /*13610*/  @!P0 BRA `(.L_x_1023) ;  /* 0xffffffc000a88947 */ /* 0x000fea000383ffff */
.L_x_953:
[----:B-1----:R-:W2:Y:S01]  /*13620*/  LDL.LU R0, [R1+0x4] ;  /* 0x0000040001007983 */ /* 0x002ea20000300800 */
[----:B------:R-:W-:Y:S01]  /*13630*/  BSSY B0, `(.L_x_1024) ;  /* 0x000000b000007945 */ /* 0x000fe20003800000 */
[----:B0-----:R-:W0:Y:S01]  /*13640*/  S2R R5, SR_CgaCtaId ;  /* 0x0000000000057919 */ /* 0x001e220000008800 */
[----:B--2---:R-:W-:-:S05]  /*13650*/  VIADD R0, R0, 0x1 ;  /* 0x0000000100007836 */ /* 0x004fca0000000000 */
[----:B------:R-:W-:-:S04]  /*13660*/  LEA.HI R2, R0, R0, RZ, 0x1 ;  /* 0x0000000000027211 */ /* 0x000fc800078f08ff */
[----:B------:R-:W-:Y:S02]  /*13670*/  LOP3.LUT R3, R2, 0xfffffffe, RZ, 0xc0, !PT ;  /* 0xfffffffe02037812 */ /* 0x000fe400078ec0ff */
[----:B------:R-:W-:-:S03]  /*13680*/  MOV R2, 0x400 ;  /* 0x0000040000027802 */ /* 0x000fc60000000f00 */
[----:B------:R-:W-:Y:S01]  /*13690*/  IMAD.IADD R0, R0, 0x1, -R3 ;  /* 0x0000000100007824 */ /* 0x000fe200078e0a03 */
[----:B0-----:R-:W-:-:S04]  /*136a0*/  LEA R8, R5, R2, 0x18 ;  /* 0x0000000205087211 */ /* 0x001fc800078ec0ff */
[----:B------:R-:W-:-:S04]  /*136b0*/  SHF.L.U32 R0, R0, 0x1f, RZ ;  /* 0x0000001f00007819 */ /* 0x000fc800000006ff */
[----:B------:R-:W0:Y:S02]  /*136c0*/  SYNCS.PHASECHK.TRANS64.TRYWAIT P0, [R8+URZ+0x19c20], R0 ;  /* 0x019c2000080075a7 */ /* 0x000e24000800017f */
[----:B0-----:R-:W-:Y:S05]  /*136d0*/  @!P0 BRA `(.L_x_1025) ;  /* 0x0000000800a08947 */ /* 0x001fea0003800000 */
.L_x_1055:
[----:B------:R-:W-:Y:S05]  /*136e0*/  BSYNC B0 ;  /* 0x0000000000007941 */ /* 0x000fea0003800000 */
.L_x_1024:
[----:B------:R-:W-:-:S03]  /*136f0*/  UMOV UR4, 0xffffffff ;  /* 0xffffffff00047882 */ /* 0x000fc60000000000 */
[----:B------:R-:W-:Y:S05]  /*13700*/  BRA.DIV UR4, `(.L_x_1026) ;  /* 0x0000000a04a87947 */ /* 0x000fea000b800000 */
[----:B0-----:R-:W0:Y:S02]  /*13710*/  S2R R0, SR_TID.X ;  /* 0x0000000000007919 */ /* 0x001e240000002100 */
[----:B0-----:R-:W-:-:S04]  /*13720*/  SHF.R.U32.HI R0, RZ, 0x5, R0 ;  /* 0x00000005ff007819 */ /* 0x001fc80000011600 */
[----:B------:R-:W-:-:S05]  /*13730*/  LOP3.LUT R0, R0, 0x3, RZ, 0xc0, !PT ;  /* 0x0000000300007812 */ /* 0x000fca00078ec0ff */
[----:B------:R0:W1:Y:S02]  /*13740*/  SHFL.IDX PT, R14, R0, RZ, 0x1f ;  /* 0x00001fff000e7589 */ /* 0x00006400000e0000 */
.L_x_1058:
[----:B-1----:R-:W-:Y:S01]  /*13750*/  ISETP.NE.AND P0, PT, R14, RZ, PT ;  /* 0x000000ff0e00720c */ /* 0x002fe20003f05270 */
[----:B------:R-:W-:-:S12]  /*13760*/  BSSY B0, `(.L_x_1027) ;  /* 0x000002b000007945 */ /* 0x000fd80003800000 */
[----:B------:R-:W-:Y:S05]  /*13770*/  @P0 BRA `(.L_x_1028) ;  /* 0x0000000000a40947 */ /* 0x000fea0003800000 */
[----:B------:R-:W-:-:S03]  /*13780*/  UMOV UR4, 0xffffffff ;  /* 0xffffffff00047882 */ /* 0x000fc60000000000 */
[----:B------:R-:W-:Y:S05]  /*13790*/  BRA.DIV UR4, `(.L_x_1029) ;  /* 0x0000000a04b87947 */ /* 0x000fea000b800000 */
[----:B------:R-:W-:-:S13]  /*137a0*/  ELECT P6, URZ, PT ;  /* 0x00000000003f782f */ /* 0x000fda00038c0000 */
.L_x_1061:
[----:B------:R-:W-:Y:S05]  /*137b0*/  @!P6 BRA `(.L_x_1028) ;  /* 0x000000000094e947 */ /* 0x000fea0003800000 */
[----:B------:R-:W-:-:S06]  /*137c0*/  ULOP3.LUT UR4, UR43, 0x2, URZ, 0xfc, !UPT ;  /* 0x000000022b047892 */ /* 0x000fcc000f8efc3f */
[----:B0-----:R-:W-:-:S05]  /*137d0*/  IMAD.U32 R0, RZ, RZ, UR4 ;  /* 0x00000004ff007e24 */ /* 0x001fca000f8e00ff */
[----:B------:R-:W-:-:S13]  /*137e0*/  ISETP.NE.AND P0, PT, R0, 0x3, PT ;  /* 0x000000030000780c */ /* 0x000fda0003f05270 */
[----:B------:R-:W-:Y:S05]  /*137f0*/  @!P0 BRA `(.L_x_1030) ;  /* 0x0000000000048947 */ /* 0x000fea0003800000 */
[----:B------:R-:W-:Y:S01]  /*13800*/  BPT.TRAP 0x1 ;  /* 0x000000040000795c */ /* 0x000fe20000300000 */
.L_x_1030:
        /* <DEDUP_REMOVED lines=12> */
.L_x_1062:
[----:B------:R-:W1:Y:S02]  /*138d0*/  SYNCS.PHASECHK.TRANS64.TRYWAIT P1, [R7+URZ], R0 ;  /* 0x00000000070075a7 */ /* 0x000e64000802017f */
[----:B-1----:R-:W-:Y:S05]  /*138e0*/  @!P1 BRA `(.L_x_1032) ;  /* 0x0000000800989947 */ /* 0x002fea0003800000 */
.L_x_1063:
[----:B------:R-:W-:Y:S05]  /*138f0*/  @!P0 BRA `(.L_x_1033) ;  /* 0x0000000000048947 */ /* 0x000fea0003800000 */
[----:B------:R-:W-:Y:S01]  /*13900*/  BPT.TRAP 0x1 ;  /* 0x000000040000795c */ /* 0x000fe20000300000 */
.L_x_1033:
[----:B------:R-:W-:-:S04]  /*13910*/  IMAD R2, R17, 0x8, R8 ;  /* 0x0000000811027824 */ /* 0x000fc800078e0208 */
[----:B------:R-:W2:Y:S02]  /*13920*/  SYNCS.PHASECHK.TRANS64.TRYWAIT P1, [R2+URZ+0x19c60], R3 ;  /* 0x019c6003020075a7 */ /* 0x000ea4000802017f */
[----:B--2---:R-:W-:Y:S05]  /*13930*/  @!P1 BRA `(.L_x_1034) ;  /* 0x0000000800989947 */ /* 0x004fea0003800000 */
.L_x_1064:
[----:B------:R-:W-:Y:S05]  /*13940*/  @!P0 BRA `(.L_x_1035) ;  /* 0x0000000000048947 */ /* 0x000fea0003800000 */
[----:B------:R-:W-:Y:S01]  /*13950*/  BPT.TRAP 0x1 ;  /* 0x000000040000795c */ /* 0x000fe20000300000 */
.L_x_1035:
[----:B------:R-:W-:-:S04]  /*13960*/  IMAD R5, R5, 0x8, R8 ;  /* 0x0000000805057824 */ /* 0x000fc800078e0208 */
[----:B------:R-:W3:Y:S02]  /*13970*/  SYNCS.PHASECHK.TRANS64.TRYWAIT P1, [R5+URZ+0x19c60], R0 ;  /* 0x019c6000050075a7 */ /* 0x000ee4000802017f */
[----:B---3--:R-:W-:Y:S05]  /*13980*/  @!P1 BRA `(.L_x_1036) ;  /* 0x0000000800989947 */ /* 0x008fea0003800000 */
.L_x_1065:
[----:B------:R-:W-:Y:S05]  /*13990*/  @!P0 BRA `(.L_x_1037) ;  /* 0x0000000000048947 */ /* 0x000fea0003800000 */
[----:B------:R-:W-:Y:S01]  /*139a0*/  BPT.TRAP 0x1 ;  /* 0x000000040000795c */ /* 0x000fe20000300000 */
.L_x_1037:
[----:B------:R-:W4:Y:S02]  /*139b0*/  SYNCS.PHASECHK.TRANS64.TRYWAIT P0, [R2+URZ+0x19c80], R3 ;  /* 0x019c8003020075a7 */ /* 0x000f24000800017f */
[----:B----4-:R-:W-:Y:S05]  /*139c0*/  @!P0 BRA `(.L_x_1038) ;  /* 0x00000008009c8947 */ /* 0x010fea0003800000 */
.L_x_1039:
[----:B------:R0:W0:Y:S02]  /*139d0*/  SYNCS.PHASECHK.TRANS64.TRYWAIT P0, [R5+URZ+0x19c80], R0 ;  /* 0x019c8000050075a7 */ /* 0x000024000800017f */
[----:B0-----:R-:W-:Y:S05]  /*139e0*/  @!P0 NANOSLEEP.SYNCS 0x989680 ;  /* 0x009896800000895d */ /* 0x001fea0003900000 */
[----:B------:R-:W0:Y:S02]  /*139f0*/  @!P0 SYNCS.PHASECHK.TRANS64 P0, [R5+URZ+0x19c80], R0 ;  /* 0x019c8000050085a7 */ /* 0x000e24000800007f */
[----:B0-----:R-:W-:Y:S05]  /*13a00*/  @!P0 BRA `(.L_x_1039) ;  /* 0xfffffffc00f08947 */ /* 0x001fea000383ffff */
.L_x_1028:
[----:B------:R-:W-:Y:S05]  /*13a10*/  BSYNC B0 ;  /* 0x0000000000007941 */ /* 0x000fea0003800000 */
.L_x_1027:
[----:B------:R-:W-:Y:S05]  /*13a20*/  EXIT ;  /* 0x000000000000794d */ /* 0x000fea0003800000 */
.L_x_859:
[----:B0-----:R-:W-:-:S04]  /*13a30*/  IMAD.U32 R3, RZ, RZ, UR45 ;  /* 0x0000002dff037e24 */ /* 0x001fc8000f8e00ff */
[----:B------:R0:W1:Y:S03]  /*13a40*/  SYNCS.PHASECHK.TRANS64.TRYWAIT P1, [R3+URZ+0x19c00], R0 ;  /* 0x019c0000030075a7 */ /* 0x000066000802017f */
[----:B-1----:R-:W-:Y:S05]  /*13a50*/  @!P1 NANOSLEEP.SYNCS 0x989680 ;  /* 0x009896800000995d */ /* 0x002fea0003900000 */
[----:B------:R-:W1:Y:S02]  /*13a60*/  @!P1 SYNCS.PHASECHK.TRANS64 P1, [R3+URZ+0x19c00], R0 ;  /* 0x019c0000030095a7 */ /* 0x000e64000802007f */
[----:B-1----:R-:W-:Y:S05]  /*13a70*/  @!P1 BRA `(.L_x_859) ;  /* 0xfffffffc00ec9947 */ /* 0x002fea000383ffff */
[----:B------:R-:W-:Y:S05]  /*13a80*/  BRA `(.L_x_1040) ;  /* 0xfffffee000a87947 */ /* 0x000fea000383ffff */
.L_x_863:
[----:B-1----:R1:W2:Y:S02]  /*13a90*/  SYNCS.PHASECHK.TRANS64.TRYWAIT P2, [R5+URZ+0x19c30], R0 ;  /* 0x019c3000050075a7 */ /* 0x0022a4000804017f */
[----:B--2---:R-:W-:Y:S05]  /*13aa0*/  @!P2 NANOSLEEP.SYNCS 0x989680 ;  /* 0x009896800000a95d */ /* 0x004fea0003900000 */
[----:B------:R-:W2:Y:S02]  /*13ab0*/  @!P2 SYNCS.PHASECHK.TRANS64 P2, [R5+URZ+0x19c30], R0 ;  /* 0x019c30000500a5a7 */ /* 0x000ea4000804007f */
[----:B--2---:R-:W-:Y:S05]  /*13ac0*/  @!P2 BRA `(.L_x_863) ;  /* 0xfffffffc00f0a947 */ /* 0x004fea000383ffff */
[----:B------:R-:W-:Y:S05]  /*13ad0*/  BRA `(.L_x_862) ;  /* 0xfffffee000cc7947 */ /* 0x000fea000383ffff */
.L_x_879:
[----:B-1----:R-:W-:-:S04]  /*13ae0*/  IMAD.U32 R11, RZ, RZ, UR23 ;  /* 0x00000017ff0b7e24 */ /* 0x002fc8000f8e00ff */
[----:B------:R1:W2:Y:S03]  /*13af0*/  SYNCS.PHASECHK.TRANS64.TRYWAIT P2, [R11+URZ+0x19c30], R10 ;  /* 0x019c300a0b0075a7 */ /* 0x0002a6000804017f */
[----:B--2---:R-:W-:Y:S05]  /*13b00*/  @!P2 NANOSLEEP.SYNCS 0x989680 ;  /* 0x009896800000a95d */ /* 0x004fea0003900000 */
[----:B------:R-:W2:Y:S02]  /*13b10*/  @!P2 SYNCS.PHASECHK.TRANS64 P2, [R11+URZ+0x19c30], R10 ;  /* 0x019c300a0b00a5a7 */ /* 0x000ea4000804007f */
[----:B--2---:R-:W-:Y:S05]  /*13b20*/  @!P2 BRA `(.L_x_879) ;  /* 0xfffffffc00eca947 */ /* 0x004fea000383ffff */
[----:B------:R-:W-:Y:S05]  /*13b30*/  BRA `(.L_x_878) ;  /* 0xffffff1000f87947 */ /* 0x000fea000383ffff */
.L_x_883:
[----:B-1----:R-:W-:-:S04]  /*13b40*/  IMAD.U32 R11, RZ, RZ, UR11 ;  /* 0x0000000bff0b7e24 */ /* 0x002fc8000f8e00ff */
[----:B------:R1:W2:Y:S03]  /*13b50*/  SYNCS.PHASECHK.TRANS64.TRYWAIT P2, [R11+URZ+0x19c50], R10 ;  /* 0x019c500a0b0075a7 */ /* 0x0002a6000804017f */
[----:B--2---:R-:W-:Y:S05]  /*13b60*/  @!P2 NANOSLEEP.SYNCS 0x989680 ;  /* 0x009896800000a95d */ /* 0x004fea0003900000 */
[----:B------:R-:W2:Y:S02]  /*13b70*/  @!P2 SYNCS.PHASECHK.TRANS64 P2, [R11+URZ+0x19c50], R10 ;  /* 0x019c500a0b00a5a7 */ /* 0x000ea4000804007f */
[----:B--2---:R-:W-:Y:S05]  /*13b80*/  @!P2 BRA `(.L_x_883) ;  /* 0xfffffffc00eca947 */ /* 0x004fea000383ffff */
[----:B------:R-:W-:Y:S05]  /*13b90*/  BRA `(.L_x_882) ;  /* 0xffffff1400487947 */ /* 0x000fea000383ffff */
.L_x_901:
[----:B-1----:R-:W-:-:S04]  /*13ba0*/  IMAD.U32 R13, RZ, RZ, UR6 ;  /* 0x00000006ff0d7e24 */ /* 0x002fc8000f8e00ff */
[----:B------:R1:W2:Y:S03]  /*13bb0*/  SYNCS.PHASECHK.TRANS64.TRYWAIT P2, [R13+URZ+0x19c30], R0 ;  /* 0x019c30000d0075a7 */ /* 0x0002a6000804017f */
[----:B--2---:R-:W-:Y:S05]  /*13bc0*/  @!P2 NANOSLEEP.SYNCS 0x989680 ;  /* 0x009896800000a95d */ /* 0x004fea0003900000 */
[----:B------:R-:W2:Y:S02]  /*13bd0*/  @!P2 SYNCS.PHASECHK.TRANS64 P2, [R13+URZ+0x19c30], R0 ;  /* 0x019c30000d00a5a7 */ /* 0x000ea4000804007f */
[----:B--2---:R-:W-:Y:S05]  /*13be0*/  @!P2 BRA `(.L_x_901) ;  /* 0xfffffffc00eca947 */ /* 0x004fea000383ffff */
[----:B------:R-:W-:Y:S05]  /*13bf0*/  BRA `(.L_x_900) ;  /* 0xffffff40003c7947 */ /* 0x000fea000383ffff */
.L_x_905:
[----:B-1----:R-:W-:-:S04]  /*13c00*/  IMAD.U32 R13, RZ, RZ, UR11 ;  /* 0x0000000bff0d7e24 */ /* 0x002fc8000f8e00ff */
[----:B------:R1:W2:Y:S03]  /*13c10*/  SYNCS.PHASECHK.TRANS64.TRYWAIT P2, [R13+URZ+0x19c50], R0 ;  /* 0x019c50000d0075a7 */ /* 0x0002a6000804017f */
[----:B--2---:R-:W-:Y:S05]  /*13c20*/  @!P2 NANOSLEEP.SYNCS 0x989680 ;  /* 0x009896800000a95d */ /* 0x004fea0003900000 */
[----:B------:R-:W2:Y:S02]  /*13c30*/  @!P2 SYNCS.PHASECHK.TRANS64 P2, [R13+URZ+0x19c50], R0 ;  /* 0x019c50000d00a5a7 */ /* 0x000ea4000804007f */
[----:B--2---:R-:W-:Y:S05]  /*13c40*/  @!P2 BRA `(.L_x_905) ;  /* 0xfffffffc00eca947 */ /* 0x004fea000383ffff */
[----:B------:R-:W-:Y:S05]  /*13c50*/  BRA `(.L_x_904) ;  /* 0xffffff40008c7947 */ /* 0x000fea000383ffff */
.L_x_912:
[----:B-1----:R-:W-:-:S04]  /*13c60*/  IMAD.U32 R15, RZ, RZ, UR22 ;  /* 0x00000016ff0f7e24 */ /* 0x002fc8000f8e00ff */
[----:B------:R1:W2:Y:S03]  /*13c70*/  SYNCS.PHASECHK.TRANS64.TRYWAIT P2, [R15+URZ+0x19c30], R0 ;  /* 0x019c30000f0075a7 */ /* 0x0002a6000804017f */
[----:B--2---:R-:W-:Y:S05]  /*13c80*/  @!P2 NANOSLEEP.SYNCS 0x989680 ;  /* 0x009896800000a95d */ /* 0x004fea0003900000 */
[----:B------:R-:W2:Y:S02]  /*13c90*/  @!P2 SYNCS.PHASECHK.TRANS64 P2, [R15+URZ+0x19c30], R0 ;  /* 0x019c30000f00a5a7 */ /* 0x000ea4000804007f */
[----:B--2---:R-:W-:Y:S05]  /*13ca0*/  @!P2 BRA `(.L_x_912) ;  /* 0xfffffffc00eca947 */ /* 0x004fea000383ffff */
[----:B------:R-:W-:Y:S05]  /*13cb0*/  BRA `(.L_x_911) ;  /* 0xffffff5c00207947 */ /* 0x000fea000383ffff */
.L_x_916:
[----:B-1----:R-:W-:-:S04]  /*13cc0*/  IMAD.U32 R15, RZ, RZ, UR11 ;  /* 0x0000000bff0f7e24 */ /* 0x002fc8000f8e00ff */
[----:B------:R1:W2:Y:S03]  /*13cd0*/  SYNCS.PHASECHK.TRANS64.TRYWAIT P2, [R15+URZ+0x19c50], R0 ;  /* 0x019c50000f0075a7 */ /* 0x0002a6000804017f */
[----:B--2---:R-:W-:Y:S05]  /*13ce0*/  @!P2 NANOSLEEP.SYNCS 0x989680 ;  /* 0x009896800000a95d */ /* 0x004fea0003900000 */
[----:B------:R-:W2:Y:S02]  /*13cf0*/  @!P2 SYNCS.PHASECHK.TRANS64 P2, [R15+URZ+0x19c50], R0 ;  /* 0x019c50000f00a5a7 */ /* 0x000ea4000804007f */
[----:B--2---:R-:W-:Y:S05]  /*13d00*/  @!P2 BRA `(.L_x_916) ;  /* 0xfffffffc00eca947 */ /* 0x004fea000383ffff */
[----:B------:R-:W-:Y:S05]  /*13d10*/  BRA `(.L_x_915) ;  /* 0xffffff5c00707947 */ /* 0x000fea000383ffff */
.L_x_930:
[----:B-1----:R-:W-:-:S04]  /*13d20*/  IMAD.U32 R6, RZ, RZ, UR14 ;  /* 0x0000000eff067e24 */ /* 0x002fc8000f8e00ff */
[----:B------:R1:W2:Y:S03]  /*13d30*/  SYNCS.PHASECHK.TRANS64.TRYWAIT P1, [R6+URZ+0x19c50], R3 ;  /* 0x019c5003060075a7 */ /* 0x0002a6000802017f */
[----:B--2---:R-:W-:Y:S05]  /*13d40*/  @!P1 NANOSLEEP.SYNCS 0x989680 ;  /* 0x009896800000995d */ /* 0x004fea0003900000 */
[----:B------:R-:W2:Y:S02]  /*13d50*/  @!P1 SYNCS.PHASECHK.TRANS64 P1, [R6+URZ+0x19c50], R3 ;  /* 0x019c5003060095a7 */ /* 0x000ea4000802007f */
[----:B--2---:R-:W-:Y:S05]  /*13d60*/  @!P1 BRA `(.L_x_930) ;  /* 0xfffffffc00ec9947 */ /* 0x004fea000383ffff */
[----:B------:R-:W-:Y:S05]  /*13d70*/  BRA `(.L_x_929) ;  /* 0xffffff8400b47947 */ /* 0x000fea000383ffff */
.L_x_970:
[----:B------:R-:W-:Y:S02]  /*13d80*/  IMAD.MOV.U32 R13, RZ, RZ, R4 ;  /* 0x000000ffff0d7224 */ /* 0x000fe400078e0004 */
[----:B------:R-:W-:Y:S02]  /*13d90*/  IMAD.MOV.U32 R12, RZ, RZ, RZ ;  /* 0x000000ffff0c7224 */ /* 0x000fe400078e00ff */
[----:B------:R-:W-:Y:S02]  /*13da0*/  IMAD.MOV.U32 R11, RZ, RZ, 0x1f ;  /* 0x0000001fff0b7424 */ /* 0x000fe400078e00ff */
[----:B------:R-:W-:-:S07]  /*13db0*/  IMAD.MOV.U32 R15, RZ, RZ, -0x1 ;  /* 0xffffffffff0f7424 */ /* 0x000fce00078e00ff */
[----:B------:R-:W-:Y:S05]  /*13dc0*/  WARPSYNC.COLLECTIVE R15, `(.L_x_1041) ;  /* 0x000000000f087348 */ /* 0x000fea0003c00000 */
[----:B------:R0:W1:Y:S02]  /*13dd0*/  SHFL.IDX P6, R14, R13, R12, R11 ;  /* 0x0000000c0d0e7389 */ /* 0x00006400000c000b */
[----:B01----:R-:W-:Y:S01]  /*13de0*/  ENDCOLLECTIVE ;  /* 0x000000000000791b */ /* 0x003fe20003800000 */
.L_x_1041:
[----:B------:R-:W-:Y:S05]  /*13df0*/  BRA `(.L_x_1042) ;  /* 0xffffffcc00507947 */ /* 0x000fea000383ffff */
.L_x_972:
[----:B------:R-:W-:Y:S01]  /*13e00*/  BSSY B0, `(.L_x_1043) ;  /* 0x0000006000007945 */ /* 0x000fe20003800000 */
[----:B------:R-:W-:-:S07]  /*13e10*/  IMAD.MOV.U32 R15, RZ, RZ, -0x1 ;  /* 0xffffffffff0f7424 */ /* 0x000fce00078e00ff */
[----:B0-----:R-:W-:Y:S05]  /*13e20*/  WARPSYNC.COLLECTIVE R15, `(.L_x_1044) ;  /* 0x000000000f0c7348 */ /* 0x001fea0003c00000 */
[----:B------:R-:W-:Y:S02]  /*13e30*/  ELECT P6, UR62, PT ;  /* 0x00000000003e782f */ /* 0x000fe400038c0000 */
[----:B------:R-:W-:Y:S01]  /*13e40*/  MOV R14, UR62 ;  /* 0x0000003e000e7c02 */ /* 0x000fe20008000f00 */
[----:B0-----:R-:W-:Y:S10]  /*13e50*/  ENDCOLLECTIVE ;  /* 0x000000000000791b */ /* 0x001ff40003800000 */
.L_x_1044:
[----:B------:R-:W-:Y:S05]  /*13e60*/  BSYNC B0 ;  /* 0x0000000000007941 */ /* 0x000fea0003800000 */
.L_x_1043:
[----:B------:R-:W-:Y:S05]  /*13e70*/  BRA `(.L_x_1045) ;  /* 0xffffffcc00507947 */ /* 0x000fea000383ffff */
.L_x_975:
[----:B-1----:R1:W2:Y:S02]  /*13e80*/  SYNCS.PHASECHK.TRANS64.TRYWAIT P2, [R5+URZ+0x19c80], R2 ;  /* 0x019c8002050075a7 */ /* 0x0022a4000804017f */
[----:B--2---:R-:W-:Y:S05]  /*13e90*/  @!P2 NANOSLEEP.SYNCS 0x989680 ;  /* 0x009896800000a95d */ /* 0x004fea0003900000 */
[----:B------:R-:W2:Y:S02]  /*13ea0*/  @!P2 SYNCS.PHASECHK.TRANS64 P2, [R5+URZ+0x19c80], R2 ;  /* 0x019c80020500a5a7 */ /* 0x000ea4000804007f */
[----:B--2---:R-:W-:Y:S05]  /*13eb0*/  @!P2 BRA `(.L_x_975) ;  /* 0xfffffffc00f0a947 */ /* 0x004fea000383ffff */
[----:B------:R-:W-:Y:S05]  /*13ec0*/  BRA `(.L_x_1046) ;  /* 0xffffffcc00a87947 */ /* 0x000fea000383ffff */
.L_x_977:
[----:B0-----:R0:W2:Y:S02]  /*13ed0*/  SYNCS.PHASECHK.TRANS64.TRYWAIT P2, [R5+URZ+0x19c40], R2 ;  /* 0x019c4002050075a7 */ /* 0x0010a4000804017f */
[----:B--2---:R-:W-:Y:S05]  /*13ee0*/  @!P2 NANOSLEEP.SYNCS 0x989680 ;  /* 0x009896800000a95d */ /* 0x004fea0003900000 */
[----:B------:R-:W2:Y:S02]  /*13ef0*/  @!P2 SYNCS.PHASECHK.TRANS64 P2, [R5+URZ+0x19c40], R2 ;  /* 0x019c40020500a5a7 */ /* 0x000ea4000804007f */
[----:B--2---:R-:W-:Y:S05]  /*13f00*/  @!P2 BRA `(.L_x_977) ;  /* 0xfffffffc00f0a947 */ /* 0x004fea000383ffff */
[----:B------:R-:W-:Y:S05]  /*13f10*/  BRA `(.L_x_1047) ;  /* 0xffffffd000247947 */ /* 0x000fea000383ffff */
.L_x_980:
[----:B-1----:R-:W-:-:S04]  /*13f20*/  IMAD.U32 R3, RZ, RZ, UR40 ;  /* 0x00000028ff037e24 */ /* 0x002fc8000f8e00ff */
[----:B------:R1:W2:Y:S03]  /*13f30*/  SYNCS.PHASECHK.TRANS64.TRYWAIT P0, [R3+URZ+0x19c20], R2 ;  /* 0x019c2002030075a7 */ /* 0x0002a6000800017f */
[----:B--2---:R-:W-:Y:S05]  /*13f40*/  @!P0 NANOSLEEP.SYNCS 0x989680 ;  /* 0x009896800000895d */ /* 0x004fea0003900000 */
[----:B------:R-:W2:Y:S02]  /*13f50*/  @!P0 SYNCS.PHASECHK.TRANS64 P0, [R3+URZ+0x19c20], R2 ;  /* 0x019c2002030085a7 */ /* 0x000ea4000800007f */
[----:B--2---:R-:W-:Y:S05]  /*13f60*/  @!P0 BRA `(.L_x_980) ;  /* 0xfffffffc00ec8947 */ /* 0x004fea000383ffff */
[----:B------:R-:W-:Y:S05]  /*13f70*/  BRA `(.L_x_1048) ;  /* 0xffffffd400307947 */ /* 0x000fea000383ffff */
.L_x_986:
[----:B0-----:R0:W1:Y:S02]  /*13f80*/  SYNCS.PHASECHK.TRANS64.TRYWAIT P0, [R7+URZ+0x19c80], R4 ;  /* 0x019c8004070075a7 */ /* 0x001064000800017f */
[----:B-1----:R-:W-:Y:S05]  /*13f90*/  @!P0 NANOSLEEP.SYNCS 0x989680 ;  /* 0x009896800000895d */ /* 0x002fea0003900000 */
[----:B------:R-:W1:Y:S02]  /*13fa0*/  @!P0 SYNCS.PHASECHK.TRANS64 P0, [R7+URZ+0x19c80], R4 ;  /* 0x019c8004070085a7 */ /* 0x000e64000800007f */
[----:B-1----:R-:W-:Y:S05]  /*13fb0*/  @!P0 BRA `(.L_x_986) ;  /* 0xfffffffc00f08947 */ /* 0x002fea000383ffff */
[----:B------:R-:W-:Y:S05]  /*13fc0*/  BRA `(.L_x_1049) ;  /* 0xffffffd400d47947 */ /* 0x000fea000383ffff */
.L_x_993:
[----:B-1----:R1:W2:Y:S02]  /*13fd0*/  SYNCS.PHASECHK.TRANS64.TRYWAIT P0, [R7+URZ+0x19c40], R4 ;  /* 0x019c4004070075a7 */ /* 0x0022a4000800017f */
[----:B--2---:R-:W-:Y:S05]  /*13fe0*/  @!P0 NANOSLEEP.SYNCS 0x989680 ;  /* 0x009896800000895d */ /* 0x004fea0003900000 */
[----:B------:R-:W2:Y:S02]  /*13ff0*/  @!P0 SYNCS.PHASECHK.TRANS64 P0, [R7+URZ+0x19c40], R4 ;  /* 0x019c4004070085a7 */ /* 0x000ea4000800007f */
[----:B--2---:R-:W-:Y:S05]  /*14000*/  @!P0 BRA `(.L_x_993) ;  /* 0xfffffffc00f08947 */ /* 0x004fea000383ffff */
[----:B------:R-:W-:Y:S05]  /*14010*/  BRA `(.L_x_1050) ;  /* 0xffffffd800d07947 */ /* 0x000fea000383ffff */
.L_x_1001:
[----:B0-----:R0:W1:Y:S02]  /*14020*/  SYNCS.PHASECHK.TRANS64.TRYWAIT P2, [R12+URZ+0x19c70], R5 ;  /* 0x019c70050c0075a7 */ /* 0x001064000804017f */
[----:B-1----:R-:W-:Y:S05]  /*14030*/  @!P2 NANOSLEEP.SYNCS 0x989680 ;  /* 0x009896800000a95d */ /* 0x002fea0003900000 */
[----:B------:R-:W1:Y:S02]  /*14040*/  @!P2 SYNCS.PHASECHK.TRANS64 P2, [R12+URZ+0x19c70], R5 ;  /* 0x019c70050c00a5a7 */ /* 0x000e64000804007f */
[----:B-1----:R-:W-:Y:S05]  /*14050*/  @!P2 BRA `(.L_x_1001) ;  /* 0xfffffffc00f0a947 */ /* 0x002fea000383ffff */
[----:B------:R-:W-:Y:S05]  /*14060*/  BRA `(.L_x_1051) ;  /* 0xffffffdc00e47947 */ /* 0x000fea000383ffff */
.L_x_1003:
[----:B0-----:R0:W1:Y:S02]  /*14070*/  SYNCS.PHASECHK.TRANS64.TRYWAIT P2, [R12+URZ+0x19c60], R5 ;  /* 0x019c60050c0075a7 */ /* 0x001064000804017f */
[----:B-1----:R-:W-:Y:S05]  /*14080*/  @!P2 NANOSLEEP.SYNCS 0x989680 ;  /* 0x009896800000a95d */ /* 0x002fea0003900000 */
[----:B------:R-:W1:Y:S02]  /*14090*/  @!P2 SYNCS.PHASECHK.TRANS64 P2, [R12+URZ+0x19c60], R5 ;  /* 0x019c60050c00a5a7 */ /* 0x000e64000804007f */
[----:B-1----:R-:W-:Y:S05]  /*140a0*/  @!P2 BRA `(.L_x_1003) ;  /* 0xfffffffc00f0a947 */ /* 0x002fea000383ffff */
[----:B------:R-:W-:Y:S05]  /*140b0*/  BRA `(.L_x_1052) ;  /* 0xffffffdc00ec7947 */ /* 0x000fea000383ffff */
.L_x_1010:
[----:B-1----:R1:W2:Y:S02]  /*140c0*/  SYNCS.PHASECHK.TRANS64.TRYWAIT P0, [R2+URZ+0x19c70], R3 ;  /* 0x019c7003020075a7 */ /* 0x0022a4000800017f */
[----:B--2---:R-:W-:Y:S05]  /*140d0*/  @!P0 NANOSLEEP.SYNCS 0x989680 ;  /* 0x009896800000895d */ /* 0x004fea0003900000 */
[----:B------:R-:W2:Y:S02]  /*140e0*/  @!P0 SYNCS.PHASECHK.TRANS64 P0, [R2+URZ+0x19c70], R3 ;  /* 0x019c7003020085a7 */ /* 0x000ea4000800007f */
[----:B--2---:R-:W-:Y:S05]  /*140f0*/  @!P0 BRA `(.L_x_1010) ;  /* 0xfffffffc00f08947 */ /* 0x004fea000383ffff */
[----:B------:R-:W-:Y:S05]  /*14100*/  BRA `(.L_x_1053) ;  /* 0xffffffe400347947 */ /* 0x000fea000383ffff */
.L_x_1012:
[----:B-1----:R1:W2:Y:S02]  /*14110*/  SYNCS.PHASECHK.TRANS64.TRYWAIT P0, [R2+URZ+0x19c60], R5 ;  /* 0x019c6005020075a7 */ /* 0x0022a4000800017f */
[----:B--2---:R-:W-:Y:S05]  /*14120*/  @!P0 NANOSLEEP.SYNCS 0x989680 ;  /* 0x009896800000895d */ /* 0x004fea0003900000 */
[----:B------:R-:W2:Y:S02]  /*14130*/  @!P0 SYNCS.PHASECHK.TRANS64 P0, [R2+URZ+0x19c60], R5 ;  /* 0x019c6005020085a7 */ /* 0x000ea4000800007f */
[----:B--2---:R-:W-:Y:S05]  /*14140*/  @!P0 BRA `(.L_x_1012) ;  /* 0xfffffffc00f08947 */ /* 0x004fea000383ffff */
[----:B------:R-:W-:Y:S05]  /*14150*/  BRA `(.L_x_1054) ;  /* 0xffffffe400447947 */ /* 0x000fea000383ffff */
.L_x_1025:
[----:B0-----:R0:W1:Y:S02]  /*14160*/  SYNCS.PHASECHK.TRANS64.TRYWAIT P0, [R8+URZ+0x19c20], R0 ;  /* 0x019c2000080075a7 */ /* 0x001064000800017f */
[----:B-1----:R-:W-:Y:S05]  /*14170*/  @!P0 NANOSLEEP.SYNCS 0x989680 ;  /* 0x009896800000895d */ /* 0x002fea0003900000 */
[----:B------:R-:W1:Y:S02]  /*14180*/  @!P0 SYNCS.PHASECHK.TRANS64 P0, [R8+URZ+0x19c20], R0 ;  /* 0x019c2000080085a7 */ /* 0x000e64000800007f */
[----:B-1----:R-:W-:Y:S05]  /*14190*/  @!P0 BRA `(.L_x_1025) ;  /* 0xfffffffc00f08947 */ /* 0x002fea000383ffff */
[----:B------:R-:W-:Y:S05]  /*141a0*/  BRA `(.L_x_1055) ;  /* 0xfffffff4004c7947 */ /* 0x000fea000383ffff */
.L_x_1026:
        /* <DEDUP_REMOVED lines=8> */
[----:B0-----:R-:W-:Y:S05]  /*14230*/  WARPSYNC.COLLECTIVE R15, `(.L_x_1057) ;  /* 0x000000000f087348 */ /* 0x001fea0003c00000 */
[----:B------:R1:W2:Y:S02]  /*14240*/  SHFL.IDX P6, R14, R13, R12, R11 ;  /* 0x0000000c0d0e7389 */ /* 0x0002a400000c000b */
[----:B012---:R-:W-:Y:S01]  /*14250*/  ENDCOLLECTIVE ;  /* 0x000000000000791b */ /* 0x007fe20003800000 */
.L_x_1057:
[----:B------:R-:W-:Y:S05]  /*14260*/  BSYNC B0 ;  /* 0x0000000000007941 */ /* 0x000fea0003800000 */
.L_x_1056:
[----:B------:R-:W-:Y:S05]  /*14270*/  BRA `(.L_x_1058) ;  /* 0xfffffff400347947 */ /* 0x000fea000383ffff */
.L_x_1029:
[----:B------:R-:W-:Y:S01]  /*14280*/  BSSY B1, `(.L_x_1059) ;  /* 0x0000006000017945 */ /* 0x000fe20003800000 */
[----:B------:R-:W-:-:S07]  /*14290*/  IMAD.MOV.U32 R15, RZ, RZ, -0x1 ;  /* 0xffffffffff0f7424 */ /* 0x000fce00078e00ff */
[----:B0-----:R-:W-:Y:S05]  /*142a0*/  WARPSYNC.COLLECTIVE R15, `(.L_x_1060) ;  /* 0x000000000f0c7348 */ /* 0x001fea0003c00000 */
[----:B------:R-:W-:Y:S02]  /*142b0*/  ELECT P6, UR62, PT ;  /* 0x00000000003e782f */ /* 0x000fe400038c0000 */
[----:B------:R-:W-:Y:S01]  /*142c0*/  MOV R14, UR62 ;  /* 0x0000003e000e7c02 */ /* 0x000fe20008000f00 */
[----:B0-----:R-:W-:Y:S10]  /*142d0*/  ENDCOLLECTIVE ;  /* 0x000000000000791b */ /* 0x001ff40003800000 */
.L_x_1060:
[----:B------:R-:W-:Y:S05]  /*142e0*/  BSYNC B1 ;  /* 0x0000000000017941 */ /* 0x000fea0003800000 */
.L_x_1059:
[----:B------:R-:W-:Y:S05]  /*142f0*/  BRA `(.L_x_1061) ;  /* 0xfffffff4002c7947 */ /* 0x000fea000383ffff */
.L_x_1031:
[----:B0-----:R0:W1:Y:S02]  /*14300*/  SYNCS.PHASECHK.TRANS64.TRYWAIT P1, [R6+URZ], R3 ;  /* 0x00000003060075a7 */ /* 0x001064000802017f */
[----:B-1----:R-:W-:Y:S05]  /*14310*/  @!P1 NANOSLEEP.SYNCS 0x989680 ;  /* 0x009896800000995d */ /* 0x002fea0003900000 */
[----:B------:R-:W1:Y:S02]  /*14320*/  @!P1 SYNCS.PHASECHK.TRANS64 P1, [R6+URZ], R3 ;  /* 0x00000003060095a7 */ /* 0x000e64000802007f */
[----:B-1----:R-:W-:Y:S05]  /*14330*/  @!P1 BRA `(.L_x_1031) ;  /* 0xfffffffc00f09947 */ /* 0x002fea000383ffff */
[----:B------:R-:W-:Y:S05]  /*14340*/  BRA `(.L_x_1062) ;  /* 0xfffffff400607947 */ /* 0x000fea000383ffff */
.L_x_1032:
[----:B-1----:R1:W2:Y:S02]  /*14350*/  SYNCS.PHASECHK.TRANS64.TRYWAIT P1, [R7+URZ], R0 ;  /* 0x00000000070075a7 */ /* 0x0022a4000802017f */
[----:B--2---:R-:W-:Y:S05]  /*14360*/  @!P1 NANOSLEEP.SYNCS 0x989680 ;  /* 0x009896800000995d */ /* 0x004fea0003900000 */
[----:B------:R-:W2:Y:S02]  /*14370*/  @!P1 SYNCS.PHASECHK.TRANS64 P1, [R7+URZ], R0 ;  /* 0x00000000070095a7 */ /* 0x000ea4000802007f */
[----:B--2---:R-:W-:Y:S05]  /*14380*/  @!P1 BRA `(.L_x_1032) ;  /* 0xfffffffc00f09947 */ /* 0x004fea000383ffff */
[----:B------:R-:W-:Y:S05]  /*14390*/  BRA `(.L_x_1063) ;  /* 0xfffffff400547947 */ /* 0x000fea000383ffff */
.L_x_1034:
[----:B--2---:R2:W3:Y:S02]  /*143a0*/  SYNCS.PHASECHK.TRANS64.TRYWAIT P1, [R2+URZ+0x19c60], R3 ;  /* 0x019c6003020075a7 */ /* 0x0044e4000802017f */
[----:B---3--:R-:W-:Y:S05]  /*143b0*/  @!P1 NANOSLEEP.SYNCS 0x989680 ;  /* 0x009896800000995d */ /* 0x008fea0003900000 */
[----:B------:R-:W3:Y:S02]  /*143c0*/  @!P1 SYNCS.PHASECHK.TRANS64 P1, [R2+URZ+0x19c60], R3 ;  /* 0x019c6003020095a7 */ /* 0x000ee4000802007f */
[----:B---3--:R-:W-:Y:S05]  /*143d0*/  @!P1 BRA `(.L_x_1034) ;  /* 0xfffffffc00f09947 */ /* 0x008fea000383ffff */
[----:B------:R-:W-:Y:S05]  /*143e0*/  BRA `(.L_x_1064) ;  /* 0xfffffff400547947 */ /* 0x000fea000383ffff */
.L_x_1036:
[----:B---3--:R3:W4:Y:S02]  /*143f0*/  SYNCS.PHASECHK.TRANS64.TRYWAIT P1, [R5+URZ+0x19c60], R0 ;  /* 0x019c6000050075a7 */ /* 0x008724000802017f */
[----:B----4-:R-:W-:Y:S05]  /*14400*/  @!P1 NANOSLEEP.SYNCS 0x989680 ;  /* 0x009896800000995d */ /* 0x010fea0003900000 */
[----:B------:R-:W4:Y:S02]  /*14410*/  @!P1 SYNCS.PHASECHK.TRANS64 P1, [R5+URZ+0x19c60], R0 ;  /* 0x019c6000050095a7 */ /* 0x000f24000802007f */
[----:B----4-:R-:W-:Y:S05]  /*14420*/  @!P1 BRA `(.L_x_1036) ;  /* 0xfffffffc00f09947 */ /* 0x010fea000383ffff */
[----:B------:R-:W-:Y:S05]  /*14430*/  BRA `(.L_x_1065) ;  /* 0xfffffff400547947 */ /* 0x000fea000383ffff */
.L_x_1038:
[----:B----4-:R4:W0:Y:S02]  /*14440*/  SYNCS.PHASECHK.TRANS64.TRYWAIT P0, [R2+URZ+0x19c80], R3 ;  /* 0x019c8003020075a7 */ /* 0x010824000800017f */
[----:B0-----:R-:W-:Y:S05]  /*14450*/  @!P0 NANOSLEEP.SYNCS 0x989680 ;  /* 0x009896800000895d */ /* 0x001fea0003900000 */
[----:B------:R-:W0:Y:S02]  /*14460*/  @!P0 SYNCS.PHASECHK.TRANS64 P0, [R2+URZ+0x19c80], R3 ;  /* 0x019c8003020085a7 */ /* 0x000e24000800007f */
[----:B0-----:R-:W-:Y:S05]  /*14470*/  @!P0 BRA `(.L_x_1038) ;  /* 0xfffffffc00f08947 */ /* 0x001fea000383ffff */
[----:B------:R-:W-:Y:S05]  /*14480*/  BRA `(.L_x_1039) ;  /* 0xfffffff400507947 */ /* 0x000fea000383ffff */
.L_x_1066:
        /* <DEDUP_REMOVED lines=15> */
.L_x_2224:


//--------------------- .text._ZN7cutlass13device_kernelIN5flash11enable_sm90INS1_16FlashAttnFwdSm90INS1_25CollectiveMainloopFwdSm90ILi2EN4cute5tupleIJNS5_1CILi1EEES8_S8_EEENS6_IJNS7_ILi192EEENS7_ILi128EEENS7_ILi96EEEEEELi96ENS_12float_e4m3_tEfNS_4arch4Sm90ELb0ELb1ELb0ELb1ELb0ELb1ELb0ELb1ELb1ELb0ELb0ELb0EEENS1_21CollectiveEpilogueFwdINS6_IJSA_SC_SB_EEES9_NS_10bfloat16_tESG_Li384ELb1ELb0ELb0ELb1EEENS1_36VarlenDynamicPersistentTileSchedulerILi192ELi128ELi384ELi128ELb0ELb0ELb1ELb1ELb0ELb1EEEEEEEEEvNT_6ParamsE --------------------------
	.section	.text._ZN7cutlass13device_kernelIN5flash11enable_sm90INS1_16FlashAttnFwdSm90INS1_25CollectiveMainloopFwdSm90ILi2EN4cute5tupleIJNS5_1CILi1EEES8_S8_EEENS6_IJNS7_ILi192EEENS7_ILi128EEENS7_ILi96EEEEEELi96ENS_12float_e4m3_tEfNS_4arch4Sm90ELb0ELb1ELb0ELb1ELb0ELb1ELb0ELb1ELb1ELb0ELb0ELb0EEENS1_21CollectiveEpilogueFwdINS6_IJSA_SC_SB_EEES9_NS_10bfloat16_tESG_Li384ELb1ELb0ELb0ELb1EEENS1_36VarlenDynamicPersistentTileSchedulerILi192ELi128ELi384ELi128ELb0ELb0ELb1ELb1ELb0ELb1EEEEEEEEEvNT_6ParamsE,"ax",@progbits
	.align	128
.text._ZN7cutlass13device_kernelIN5flash11enable_sm90INS1_16FlashAttnFwdSm90INS1_25CollectiveMainloopFwdSm90ILi2EN4cute5tupleIJNS5_1CILi1EEES8_S8_EEENS6_IJNS7_ILi192EEENS7_ILi128EEENS7_ILi96EEEEEELi96ENS_12float_e4m3_tEfNS_4arch4Sm90ELb0ELb1ELb0ELb1ELb0ELb1ELb0ELb1ELb1ELb0ELb0ELb0EEENS1_21CollectiveEpilogueFwdINS6_IJSA_SC_SB_EEES9_NS_10bfloat16_tESG_Li384ELb1ELb0ELb0ELb1EEENS1_36VarlenDynamicPersistentTileSchedulerILi192ELi128ELi384ELi128ELb0ELb0ELb1ELb1ELb0ELb1EEEEEEEEEvNT_6ParamsE:
        .type           _ZN7cutlass13device_kernelIN5flash11enable_sm90INS1_16FlashAttnFwdSm90INS1_25CollectiveMainloopFwdSm90ILi2EN4cute5tupleIJNS5_1CILi1EEES8_S8_EEENS6_IJNS7_ILi192EEENS7_ILi128EEENS7_ILi96EEEEEELi96ENS_12float_e4m3_tEfNS_4arch4Sm90ELb0ELb1ELb0ELb1ELb0ELb1ELb0ELb1ELb1ELb0ELb0ELb0EEENS1_21CollectiveEpilogueFwdINS6_IJSA_SC_SB_EEES9_NS_10bfloat16_tESG_Li384ELb1ELb0ELb0ELb1EEENS1_36VarlenDynamicPersistentTileSchedulerILi192ELi128ELi384ELi128ELb0ELb0ELb1ELb1ELb0ELb1EEEEEEEEEvNT_6ParamsE,@function
        .size           _ZN7cutlass13device_kernelIN5flash11enable_sm90INS1_16FlashAttnFwdSm90INS1_25CollectiveMainloopFwdSm90ILi2EN4cute5tupleIJNS5_1CILi1EEES8_S8_EEENS6_IJNS7_ILi192EEENS7_ILi128EEENS7_ILi96EEEEEELi96ENS_12float_e4m3_tEfNS_4arch4Sm90ELb0ELb1ELb0ELb1ELb0ELb1ELb0ELb1ELb1ELb0ELb0ELb0EEENS1_21CollectiveEpilogueFwdINS6_IJSA_SC_SB_EEES9_NS_10bfloat16_tESG_Li384ELb1ELb0ELb0ELb1EEENS1_36VarlenDynamicPersistentTileSchedulerILi192ELi128ELi384ELi128ELb0ELb0ELb1ELb1ELb0ELb1EEEEEEEEEvNT_6ParamsE,(.L_x_2225 - _ZN7cutlass13device_kernelIN5flash11enable_sm90INS1_16FlashAttnFwdSm90INS1_25CollectiveMainloopFwdSm90ILi2EN4cute5tupleIJNS5_1CILi1EEES8_S8_EEENS6_IJNS7_ILi192EEENS7_ILi128EEENS7_ILi96EEEEEELi96ENS_12float_e4m3_tEfNS_4arch4Sm90ELb0ELb1ELb0ELb1ELb0ELb1ELb0ELb1ELb1ELb0ELb0ELb0EEENS1_21CollectiveEpilogueFwdINS6_IJSA_SC_SB_EEES9_NS_10bfloat16_tESG_Li384ELb1ELb0ELb0ELb1EEENS1_36VarlenDynamicPersistentTileSchedulerILi192ELi128ELi384ELi128ELb0ELb0ELb1ELb1ELb0ELb1EEEEEEEEEvNT_6ParamsE)
        .other          _ZN7cutlass13device_kernelIN5flash11enable_sm90INS1_16FlashAttnFwdSm90INS1_25CollectiveMainloopFwdSm90ILi2EN4cute5tupleIJNS5_1CILi1EEES8_S8_EEENS6_IJNS7_ILi192EEENS7_ILi128EEENS7_ILi96EEEEEELi96ENS_12float_e4m3_tEfNS_4arch4Sm90ELb0ELb1ELb0ELb1ELb0ELb1ELb0ELb1ELb1ELb0ELb0ELb0EEENS1_21CollectiveEpilogueFwdINS6_IJSA_SC_SB_EEES9_NS_10bfloat16_tESG_Li384ELb1ELb0ELb0ELb1EEENS1_36VarlenDynamicPersistentTileSchedulerILi192ELi128ELi384ELi128ELb0ELb0ELb1ELb1ELb0ELb1EEEEEEEEEvNT_6ParamsE,@"STO_CUDA_ENTRY STV_DEFAULT"
_ZN7cutlass13device_kernelIN5flash11enable_sm90INS1_16FlashAttnFwdSm90INS1_25CollectiveMainloopFwdSm90ILi2EN4cute5tupleIJNS5_1CILi1EEES8_S8_EEENS6_IJNS7_ILi192EEENS7_ILi128EEENS7_ILi96EEEEEELi96ENS_12float_e4m3_tEfNS_4arch4Sm90ELb0ELb1ELb0ELb1ELb0ELb1ELb0ELb1ELb1ELb0ELb0ELb0EEENS1_21CollectiveEpilogueFwdINS6_IJSA_SC_SB_EEES9_NS_10bfloat16_tESG_Li384ELb1ELb0ELb0ELb1EEENS1_36VarlenDynamicPersistentTileSchedulerILi192ELi128ELi384ELi128ELb0ELb0ELb1ELb1ELb0ELb1EEEEEEEEEvNT_6ParamsE:
        /* <DEDUP_REMOVED lines=26> */
.L_x_1068:
[----:B------:R-:W-:Y:S05]  /*01a0*/  BSYNC B0 ;  /* 0x0000000000007941 */ /* 0x000fea0003800000 */
.L_x_1067:
[----:B------:R-:W-:Y:S01]  /*01b0*/  VOTEU.ANY UP0, P0 ;  /* 0x00000000003f7886 */ /* 0x000fe20000000100 */
[----:B------:R-:W0:Y:S01]  /*01c0*/  SHFL.IDX PT, R2, R0, RZ, 0x1f ;  /* 0x00001fff00027589 */ /* 0x000e2200000e0000 */
[----:B------:R-:W-:Y:S01]  /*01d0*/  UMOV UR4, 0x1 ;  /* 0x0000000100047882 */ /* 0x000fe20000000000 */
[----:B------:R-:W-:Y:S01]  /*01e0*/  UMOV UR7, 0x180 ;  /* 0x0000018000077882 */ /* 0x000fe20000000000 */
[----:B------:R-:W-:Y:S01]  /*01f0*/  VOTEU.ANY UP1, P0 ;  /* 0x00000000003f7886 */ /* 0x000fe20000020100 */
[----:B------:R-:W1:Y:S01]  /*0200*/  @UP0 S2UR UR8, SR_CgaCtaId ;  /* 0x00000000000809c3 */ /* 0x000e620000008800 */
[----:B------:R-:W-:Y:S01]  /*0210*/  @UP0 UMOV UR6, 0x400 ;  /* 0x0000040000060882 */ /* 0x000fe20000000000 */
[----:B------:R-:W-:-:S04]  /*0220*/  @UP0 UIADD3 UR4, -UR4, 0x100000, URZ ;  /* 0x0010000004040890 */ /* 0x000fc8000fffe13f */
[----:B------:R-:W-:Y:S02]  /*0230*/  @UP0 USHF.L.U32 UR5, UR4, 0xb, URZ ;  /* 0x0000000b04050899 */ /* 0x000fe4000800063f */
[----:B------:R-:W-:Y:S01]  /*0240*/  @UP0 USHF.L.U32 UR4, UR4, 0x1, URZ ;  /* 0x0000000104040899 */ /* 0x000fe2000800063f */
[----:B0-----:R-:W-:Y:S02]  /*0250*/  ISETP.NE.AND P1, PT, R2, RZ, PT ;  /* 0x000000ff0200720c */ /* 0x001fe40003f25270 */
[----:B------:R-:W-:Y:S01]  /*0260*/  SHF.R.U32.HI R2, RZ, 0x7, R3 ;  /* 0x00000007ff027819 */ /* 0x000fe20000011603 */
[----:B-1----:R-:W-:Y:S02]  /*0270*/  @UP0 ULEA UR8, UR8, UR6, 0x18 ;  /* 0x0000000608080291 */ /* 0x002fe4000f8ec03f */
[----:B------:R-:W-:-:S04]  /*0280*/  @UP0 UIADD3 UR6, -UR7, 0x100000, URZ ;  /* 0x0010000007060890 */ /* 0x000fc8000fffe13f */
[----:B------:R-:W-:Y:S02]  /*0290*/  @UP0 USHF.L.U32 UR7, UR6, 0xb, URZ ;  /* 0x0000000b06070899 */ /* 0x000fe4000800063f */
[----:B------:R-:W-:Y:S01]  /*02a0*/  @UP0 USHF.L.U32 UR6, UR6, 0x1, URZ ;  /* 0x0000000106060899 */ /* 0x000fe2000800063f */
[----:B------:R-:W-:Y:S01]  /*02b0*/  VOTEU.ANY UP0, P0 ;  /* 0x00000000003f7886 */ /* 0x000fe20000000100 */
[----:B------:R-:W0:Y:S04]  /*02c0*/  SHFL.IDX PT, R2, R2, RZ, 0x1f ;  /* 0x00001fff02027589 */ /* 0x000e2800000e0000 */
[----:B------:R-:W1:Y:S02]  /*02d0*/  FENCE.VIEW.ASYNC.S ;  /* 0x00000000000073c6 */ /* 0x000e640000000000 */
[----:B-1----:R1:W2:Y:S04]  /*02e0*/  @UP0 SYNCS.EXCH.64 URZ, [UR8+0x19c00], UR4 ;  /* 0x019c0004083f05b2 */ /* 0x0022a80008000100 */
[----:B------:R1:W3:Y:S01]  /*02f0*/  @UP1 SYNCS.EXCH.64 URZ, [UR8+0x19c20], UR6 ;  /* 0x019c2006083f15b2 */ /* 0x0002e20008000100 */
[----:B------:R-:W-:Y:S05]  /*0300*/  @P1 BRA `(.L_x_1069) ;  /* 0x0000000000481947 */ /* 0x000fea0003800000 */
        /* <DEDUP_REMOVED lines=14> */
[----:B------:R4:W0:Y:S01]  /*03f0*/  SYNCS.EXCH.64 URZ, [UR8+0x19c40], UR4 ;  /* 0x019c4004083f75b2 */ /* 0x0008220008000100 */
[----:B------:R4:W0:Y:S01]  /*0400*/  SYNCS.EXCH.64 URZ, [UR8+0x19c38], UR6 ;  /* 0x019c3806083f75b2 */ /* 0x0008220008000100 */
[----:B------:R4:W0:Y:S02]  /*0410*/  SYNCS.EXCH.64 URZ, [UR8+0x19c48], UR4 ;  /* 0x019c4804083f75b2 */ /* 0x0008240008000100 */
[----:B----4-:R-:W-:Y:S01]  /*0420*/  NOP ;  /* 0x0000000000007918 */ /* 0x010fe20000000000 */
.L_x_1069:
        /* <DEDUP_REMOVED lines=22> */
.L_x_1070:
        /* <DEDUP_REMOVED lines=14> */
[----:B------:R4:W0:Y:S01]  /*0670*/  SYNCS.EXCH.64 URZ, [UR6+0x19c80], UR4 ;  /* 0x019c8004063f75b2 */ /* 0x0008220008000100 */
[----:B------:R4:W0:Y:S01]  /*0680*/  SYNCS.EXCH.64 URZ, [UR6+0x19c78], UR4 ;  /* 0x019c7804063f75b2 */ /* 0x0008220008000100 */
[----:B------:R4:W0:Y:S02]  /*0690*/  SYNCS.EXCH.64 URZ, [UR6+0x19c88], UR4 ;  /* 0x019c8804063f75b2 */ /* 0x0008240008000100 */
[----:B----4-:R-:W-:Y:S01]  /*06a0*/  NOP ;  /* 0x0000000000007918 */ /* 0x010fe20000000000 */
.L_x_1071:
        /* <DEDUP_REMOVED lines=22> */
.L_x_1072:
        /* <DEDUP_REMOVED lines=22> */
.L_x_1073:
[----:B0-----:R-:W-:Y:S01]  /*0970*/  ISETP.NE.AND P0, PT, R2, RZ, PT ;  /* 0x000000ff0200720c */ /* 0x001fe20003f05270 */
[----:B------:R-:W-:Y:S01]  /*0980*/  IMAD.MOV.U32 R2, RZ, RZ, 0x1 ;  /* 0x00000001ff027424 */ /* 0x000fe200078e00ff */
[----:B------:R-:W-:Y:S01]  /*0990*/  NOP ;  /* 0x0000000000007918 */ /* 0x000fe20000000000 */
[----:B------:R-:W-:Y:S01]  /*09a0*/  ULDC.64 UR40, c[0x0][0x208] ;  /* 0x0000820000287ab9 */ /* 0x000fe20000000a00 */
[----:B------:R-:W-:Y:S02]  /*09b0*/  BSSY B8, `(.L_x_1074) ;  /* 0x0001fa3000087945 */ /* 0x000fe40003800000 */
[----:B------:R-:W-:-:S05]  /*09c0*/  SEL R2, R2, 0x2, !P0 ;  /* 0x0000000202027807 */ /* 0x000fca0004000000 */
[----:B------:R0:W-:Y:S01]  /*09d0*/  STL [R1+0x18], R2 ;  /* 0x0000180201007387 */ /* 0x0001e20000100800 */
[----:B-123--:R-:W-:Y:S06]  /*09e0*/  BAR.SYNC.DEFER_BLOCKING 0x0 ;  /* 0x0000000000007b1d */ /* 0x00efec0000010000 */
[----:B------:R-:W-:Y:S05]  /*09f0*/  @!P0 BRA `(.L_x_1075) ;  /* 0x0000018c007c8947 */ /* 0x000fea0003800000 */
.L_x_1076:
[----:B------:R-:W-:-:S08]  /*0a00*/  NOP ;  /* 0x0000000000007918 */ /* 0x000fd00000000000 */
[----:B------:R-:W1:Y:S02]  /*0a10*/  USETMAXREG.TRY_ALLOC.CTAPOOL UP0, 0xa0 ;  /* 0x000000a0000079c8 */ /* 0x000e640008000600 */
[----:B-1----:R-:W-:-:S13]  /*0a20*/  PLOP3.LUT P0, PT, PT, PT, UP0, 0x80, 0x0 ;  /* 0x000000000000781c */ /* 0x002fda0003f0f008 */
[----:B------:R-:W-:Y:S05]  /*0a30*/  @!P0 BRA `(.L_x_1076) ;  /* 0xfffffffc00f08947 */ /* 0x000fea000383ffff */
[----:B------:R-:W1:Y:S08]  /*0a40*/  S2UR UR4, SR_CgaCtaId ;  /* 0x00000000000479c3 */ /* 0x000e700000008800 */
[----:B------:R-:W-:Y:S06]  /*0a50*/  BAR.ARV 0x8, 0x1a0 ;  /* 0x0206800000007b1d */ /* 0x000fec0000002000 */
[----:B------:R-:W-:-:S02]  /*0a60*/  MOV R17, 0x400 ;  /* 0x0000040000117802 */ /* 0x000fc40000000f00 */
[----:B------:R-:W-:Y:S01]  /*0a70*/  BAR.SYNC.DEFER_BLOCKING 0x5, 0x200 ;  /* 0x0148000000007b1d */ /* 0x000fe20000010000 */
[----:B-1----:R-:W-:-:S05]  /*0a80*/  IMAD.U32 R0, RZ, RZ, UR4 ;  /* 0x00000004ff007e24 */ /* 0x002fca000f8e00ff */
[----:B------:R-:W-:Y:S01]  /*0a90*/  ULDC UR4, c[0x0][0xc14] ;  /* 0x0003050000047ab9 */ /* 0x000fe20000000800 */
[----:B------:R-:W-:Y:S01]  /*0aa0*/  LEA R17, R0, R17, 0x18 ;  /* 0x0000001100117211 */ /* 0x000fe200078ec0ff */
[----:B------:R-:W-:Y:S04]  /*0ab0*/  STL [R1+0x30], R0 ;  /* 0x0000300001007387 */ /* 0x000fe80000100800 */
[----:B------:R-:W1:Y:S01]  /*0ac0*/  LDS.128 R8, [R17+0x19cd0] ;  /* 0x019cd00011087984 */ /* 0x000e620000000c00 */
[----:B------:R-:W-:Y:S06]  /*0ad0*/  BAR.ARV 0x4, 0x200 ;  /* 0x0108000000007b1d */ /* 0x000fec0000002000 */
[----:B-1----:R-:W-:-:S13]  /*0ae0*/  ISETP.GE.AND P0, PT, R11, UR4, PT ;  /* 0x000000040b007c0c */ /* 0x002fda000bf06270 */
[----:B------:R-:W-:Y:S05]  /*0af0*/  @P0 BRA `(.L_x_1077) ;  /* 0x000001f800380947 */ /* 0x000fea0003800000 */
[----:B------:R-:W2:Y:S01]  /*0b00*/  LDL.LU R18, [R1+0x18] ;  /* 0x0000180001127983 */ /* 0x000ea20000300800 */
[----:B------:R-:W1:Y:S02]  /*0b10*/  S2R R0, SR_TID.X ;  /* 0x0000000000007919 */ /* 0x000e640000002100 */
[----:B-1----:R-:W-:-:S05]  /*0b20*/  VIADD R8, R0, 0xffffff80 ;  /* 0xffffff8000087836 */ /* 0x002fca0000000000 */
[-C--:B0-----:R-:W-:Y:S02]  /*0b30*/  LEA.HI R2, R8, R8.reuse, RZ, 0x1 ;  /* 0x0000000808027211 */ /* 0x081fe400078f08ff */
[----:B------:R-:W-:Y:S02]  /*0b40*/  SHF.R.S32.HI R0, RZ, 0x1f, R8 ;  /* 0x0000001fff007819 */ /* 0x000fe40000011408 */
[--C-:B------:R-:W-:Y:S02]  /*0b50*/  SHF.R.S32.HI R23, RZ, 0x1, R2.reuse ;  /* 0x00000001ff177819 */ /* 0x100fe40000011402 */
[----:B------:R-:W-:Y:S02]  /*0b60*/  SHF.R.S32.HI R4, RZ, 0x1f, R2 ;  /* 0x0000001fff047819 */ /* 0x000fe40000011402 */
[----:B------:R-:W-:Y:S02]  /*0b70*/  LOP3.LUT R3, R2, 0xfffffffe, RZ, 0xc0, !PT ;  /* 0xfffffffe02037812 */ /* 0x000fe400078ec0ff */
[----:B------:R-:W-:-:S02]  /*0b80*/  LEA.HI R2, R0, R8, RZ, 0x7 ;  /* 0x0000000800027211 */ /* 0x000fc400078f38ff */
[----:B------:R-:W-:Y:S01]  /*0b90*/  LEA.HI R5, R4, R23, RZ, 0x2 ;  /* 0x0000001704057211 */ /* 0x000fe200078f10ff */
[----:B------:R-:W-:Y:S01]  /*0ba0*/  IMAD.IADD R14, R8, 0x1, -R3 ;  /* 0x00000001080e7824 */ /* 0x000fe200078e0a03 */
[----:B------:R-:W-:Y:S02]  /*0bb0*/  LOP3.LUT R7, R2, 0xffffff80, RZ, 0xc0, !PT ;  /* 0xffffff8002077812 */ /* 0x000fe400078ec0ff */
[CC--:B------:R-:W-:Y:S02]  /*0bc0*/  LEA.HI R4, R0.reuse, R8.reuse, RZ, 0x3 ;  /* 0x0000000800047211 */ /* 0x0c0fe400078f18ff */
[----:B------:R-:W-:Y:S01]  /*0bd0*/  LEA.HI R6, R0, R8, RZ, 0x4 ;  /* 0x0000000800067211 */ /* 0x000fe200078f20ff */
[----:B------:R-:W-:Y:S01]  /*0be0*/  IMAD.IADD R13, R8, 0x1, -R7 ;  /* 0x00000001080d7824 */ /* 0x000fe200078e0a07 */
[----:B------:R-:W-:Y:S02]  /*0bf0*/  SHF.R.S32.HI R4, RZ, 0x3, R4 ;  /* 0x00000003ff047819 */ /* 0x000fe40000011404 */
[----:B------:R-:W-:Y:S01]  /*0c00*/  LOP3.LUT R0, R5, 0x7fffffc, RZ, 0xc0, !PT ;  /* 0x07fffffc05007812 */ /* 0x000fe200078ec0ff */
[----:B------:R-:W-:Y:S01]  /*0c10*/  IMAD.SHL.U32 R16, R14, 0x10, RZ ;  /* 0x000000100e107824 */ /* 0x000fe200078e00ff */
[----:B------:R-:W-:-:S02]  /*0c20*/  SHF.R.S32.HI R19, RZ, 0x7, R2 ;  /* 0x00000007ff137819 */ /* 0x000fc40000011402 */
[----:B------:R-:W-:Y:S01]  /*0c30*/  SHF.R.S32.HI R2, RZ, 0x1f, R13 ;  /* 0x0000001fff027819 */ /* 0x000fe2000001140d */
[----:B------:R-:W-:Y:S01]  /*0c40*/  IMAD.SHL.U32 R4, R4, 0x80, RZ ;  /* 0x0000008004047824 */ /* 0x000fe200078e00ff */
[----:B------:R-:W-:Y:S01]  /*0c50*/  SHF.R.S32.HI R5, RZ, 0x4, R6 ;  /* 0x00000004ff057819 */ /* 0x000fe20000011406 */
[----:B------:R-:W-:Y:S01]  /*0c60*/  IMAD.IADD R0, R23, 0x1, -R0 ;  /* 0x0000000117007824 */ /* 0x000fe200078e0a00 */
[----:B------:R-:W-:Y:S01]  /*0c70*/  LEA.HI R3, R2, R13, RZ, 0x2 ;  /* 0x0000000d02037211 */ /* 0x000fe200078f10ff */
[----:B------:R-:W-:Y:S01]  /*0c80*/  VIADD R20, R16, 0x20 ;  /* 0x0000002010147836 */ /* 0x000fe20000000000 */
[----:B------:R-:W-:Y:S01]  /*0c90*/  LOP3.LUT R15, R4, 0x80, RZ, 0xc0, !PT ;  /* 0x00000080040f7812 */ /* 0x000fe200078ec0ff */
[----:B------:R-:W-:Y:S01]  /*0ca0*/  IMAD R8, R5, 0x8, R0 ;  /* 0x0000000805087824 */ /* 0x000fe200078e0200 */
[--C-:B------:R-:W-:Y:S02]  /*0cb0*/  SHF.R.S32.HI R4, RZ, 0x2, R3.reuse ;  /* 0x00000002ff047819 */ /* 0x100fe40000011403 */
[----:B------:R-:W-:-:S02]  /*0cc0*/  SHF.R.S32.HI R5, RZ, 0x1f, R3 ;  /* 0x0000001fff057819 */ /* 0x000fc40000011403 */
[----:B------:R-:W-:Y:S02]  /*0cd0*/  SHF.R.S32.HI R6, RZ, 0x1f, R20 ;  /* 0x0000001fff067819 */ /* 0x000fe40000011414 */
[----:B------:R-:W-:Y:S02]  /*0ce0*/  LEA.HI R5, R5, R4, RZ, 0x3 ;  /* 0x0000000405057211 */ /* 0x000fe400078f18ff */
[CC--:B------:R-:W-:Y:S01]  /*0cf0*/  LEA.HI R7, R6.reuse, R20.reuse, RZ, 0x5 ;  /* 0x0000001406077211 */ /* 0x0c0fe200078f28ff */
[----:B------:R-:W-:Y:S01]  /*0d00*/  IMAD.HI R0, R19, 0x55555556, RZ ;  /* 0x5555555613007827 */ /* 0x000fe200078e02ff */
[----:B------:R-:W-:Y:S02]  /*0d10*/  LEA.HI R6, R6, R20, RZ, 0x4 ;  /* 0x0000001406067211 */ /* 0x000fe400078f20ff */
[----:B------:R-:W-:Y:S02]  /*0d20*/  LEA.HI R2, R2, R13, RZ, 0x5 ;  /* 0x0000000d02027211 */ /* 0x000fe400078f28ff */
[----:B------:R-:W-:Y:S01]  /*0d30*/  LOP3.LUT R5, R5, 0xfffffff8, RZ, 0xc0, !PT ;  /* 0xfffffff805057812 */ /* 0x000fe200078ec0ff */
[----:B------:R-:W-:Y:S01]  /*0d40*/  IMAD.SHL.U32 R12, R8, 0x20, RZ ;  /* 0x00000020080c7824 */ /* 0x000fe200078e00ff */
[----:B------:R-:W-:-:S02]  /*0d50*/  SHF.R.S32.HI R7, RZ, 0x5, R7 ;  /* 0x00000005ff077819 */ /* 0x000fc40000011407 */
[----:B------:R-:W-:Y:S02]  /*0d60*/  SHF.R.U32.HI R8, RZ, 0x3, R15 ;  /* 0x00000003ff087819 */ /* 0x000fe4000001160f */
[----:B------:R-:W-:Y:S01]  /*0d70*/  LOP3.LUT R6, R15, 0x10, R6, 0xf8, !PT ;  /* 0x000000100f067812 */ /* 0x000fe200078ef806 */
[----:B------:R-:W-:Y:S01]  /*0d80*/  IMAD.IADD R5, R4, 0x1, -R5 ;  /* 0x0000000104057824 */ /* 0x000fe200078e0a05 */
[----:B------:R-:W-:Y:S02]  /*0d90*/  LEA.HI R0, R0, R0, RZ, 0x1 ;  /* 0x0000000000007211 */ /* 0x000fe400078f08ff */
[----:B------:R-:W-:Y:S01]  /*0da0*/  SHF.R.S32.HI R2, RZ, 0x5, R2 ;  /* 0x00000005ff027819 */ /* 0x000fe20000011402 */
[----:B------:R-:W-:Y:S01]  /*0db0*/  IMAD R4, R7, 0x1800, R12 ;  /* 0x0000180007047824 */ /* 0x000fe200078e020c */
[----:B------:R-:W-:Y:S01]  /*0dc0*/  LOP3.LUT R6, R6, R8, RZ, 0x3c, !PT ;  /* 0x0000000806067212 */ /* 0x000fe200078e3cff */
[----:B------:R-:W-:Y:S02]  /*0dd0*/  IMAD R0, R0, -0x3, R19 ;  /* 0xfffffffd00007824 */ /* 0x000fe400078e0213 */
[----:B------:R-:W-:Y:S01]  /*0de0*/  IMAD R5, R2, 0x10, R5 ;  /* 0x0000001002057824 */ /* 0x000fe200078e0205 */
[----:B------:R-:W-:Y:S01]  /*0df0*/  STL [R1+0x38], R20 ;  /* 0x0000381401007387 */ /* 0x000fe20000100800 */
[----:B------:R-:W-:-:S02]  /*0e00*/  IADD3 R2, R17, R4, R6 ;  /* 0x0000000411027210 */ /* 0x000fc40007ffe006 */
[----:B------:R-:W-:Y:S01]  /*0e10*/  IMAD R0, R0, 0x40, R5 ;  /* 0x0000004000007824 */ /* 0x000fe200078e0205 */
[----:B------:R-:W-:Y:S04]  /*0e20*/  STL [R1+0x34], R15 ;  /* 0x0000340f01007387 */ /* 0x000fe80000100800 */
[----:B------:R-:W-:Y:S04]  /*0e30*/  STL [R1+0x40], R12 ;  /* 0x0000400c01007387 */ /* 0x000fe80000100800 */
[----:B------:R-:W-:Y:S04]  /*0e40*/  STL [R1+0x68], R8 ;  /* 0x0000680801007387 */ /* 0x000fe80000100800 */
[----:B------:R-:W-:Y:S04]  /*0e50*/  STL [R1+0x24], R9 ;  /* 0x0000240901007387 */ /* 0x000fe80000100800 */
[----:B------:R-:W-:Y:S04]  /*0e60*/  STL [R1+0x60], R2 ;  /* 0x0000600201007387 */ /* 0x000fe80000100800 */
[----:B------:R-:W-:Y:S04]  /*0e70*/  STL [R1+0x28], R10 ;  /* 0x0000280a01007387 */ /* 0x000fe80000100800 */
[----:B------:R0:W-:Y:S02]  /*0e80*/  STL [R1+0x64], R0 ;  /* 0x0000640001007387 */ /* 0x0001e40000100800 */
[----:B0-----:R-:W-:-:S04]  /*0e90*/  LOP3.LUT R0, R15, 0x10, R16, 0xf8, !PT ;  /* 0x000000100f007812 */ /* 0x001fc800078ef810 */
[----:B------:R-:W-:Y:S01]  /*0ea0*/  LOP3.LUT R0, R0, R8, RZ, 0x3c, !PT ;  /* 0x0000000800007212 */ /* 0x000fe200078e3cff */
[----:B------:R0:W-:Y:S04]  /*0eb0*/  STL [R1+0x2c], R11 ;  /* 0x00002c0b01007387 */ /* 0x0001e80000100800 */
[----:B------:R-:W-:Y:S01]  /*0ec0*/  IMAD.IADD R0, R12, 0x1, R0 ;  /* 0x000000010c007824 */ /* 0x000fe200078e0200 */
[----:B------:R0:W-:Y:S04]  /*0ed0*/  STL [R1+0x54], RZ ;  /* 0x000054ff01007387 */ /* 0x0001e80000100800 */
[----:B------:R0:W-:Y:S04]  /*0ee0*/  STL [R1+0x8], RZ ;  /* 0x000008ff01007387 */ /* 0x0001e80000100800 */
[----:B------:R0:W-:Y:S01]  /*0ef0*/  STL [R1+0x48], R0 ;  /* 0x0000480001007387 */ /* 0x0001e20000100800 */
[----:B------:R-:W-:Y:S01]  /*0f00*/  LOP3.LUT R156, R3, 0x7ffffffc, RZ, 0xc0, !PT ;  /* 0x7ffffffc039c7812 */ /* 0x000fe200078ec0ff */
[----:B------:R-:W-:-:S02]  /*0f10*/  IMAD.MOV.U32 R22, RZ, RZ, RZ ;  /* 0x000000ffff167224 */ /* 0x000fc400078e00ff */
[----:B------:R-:W-:Y:S02]  /*0f20*/  IMAD.SHL.U32 R2, R14, 0x8, RZ ;  /* 0x000000080e027824 */ /* 0x000fe400078e00ff */
[----:B------:R-:W-:Y:S01]  /*0f30*/  IMAD.IADD R156, R13, 0x1, -R156 ;  /* 0x000000010d9c7824 */ /* 0x000fe200078e0a9c */
[----:B--2---:R-:W-:Y:S02]  /*0f40*/  LOP3.LUT R157, R18, 0x1, RZ, 0xfc, !PT ;  /* 0x00000001129d7812 */ /* 0x004fe400078efcff */
[----:B0-----:R-:W-:-:S07]  /*0f50*/  CS2R R18, SRZ ;  /* 0x0000000000127805 */ /* 0x001fce000001ff00 */
.L_x_1275:
[----:B-12--5:R-:W2:Y:S01]  /*0f60*/  LDL R31, [R1+0x2c] ;  /* 0x00002c00011f7983 */ /* 0x026ea20000100800 */
[----:B------:R-:W-:Y:S01]  /*0f70*/  ULDC.64 UR4, c[0x0][0xa28] ;  /* 0x00028a0000047ab9 */ /* 0x000fe20000000a00 */
[----:B---3--:R-:W2:Y:S01]  /*0f80*/  LDC.64 R4, c[0x0][0xa08] ;  /* 0x00028200ff047b82 */ /* 0x008ea20000000a00 */
[----:B------:R-:W-:Y:S01]  /*0f90*/  ISETP.NE.U32.AND P0, PT, RZ, UR4, PT ;  /* 0x00000004ff007c0c */ /* 0x000fe2000bf05070 */
[----:B------:R-:W3:Y:S04]  /*0fa0*/  LDL R12, [R1+0x24] ;  /* 0x00002400010c7983 */ /* 0x000ee80000100800 */
[----:B------:R-:W4:Y:S01]  /*0fb0*/  LDL R30, [R1+0x28] ;  /* 0x00002800011e7983 */ /* 0x000f220000100800 */
[----:B------:R-:W-:Y:S01]  /*0fc0*/  ISETP.NE.AND.EX P0, PT, RZ, UR5, PT, P0 ;  /* 0x00000005ff007c0c */ /* 0x000fe2000bf05300 */
[----:B------:R-:W-:Y:S01]  /*0fd0*/  ULDC.64 UR4, c[0x0][0xa18] ;  /* 0x0002860000047ab9 */ /* 0x000fe20000000a00 */
[----:B------:R-:W-:Y:S01]  /*0fe0*/  IMAD.MOV.U32 R0, RZ, RZ, RZ ;  /* 0x000000ffff007224 */ /* 0x000fe200078e00ff */
[----:B------:R-:W-:Y:S01]  /*0ff0*/  ISETP.NE.U32.AND P1, PT, RZ, UR4, PT ;  /* 0x00000004ff007c0c */ /* 0x000fe2000bf25070 */
[----:B0-----:R-:W-:Y:S01]  /*1000*/  IMAD.MOV.U32 R46, RZ, RZ, RZ ;  /* 0x000000ffff2e7224 */ /* 0x001fe200078e00ff */
[----:B------:R-:W-:-:S02]  /*1010*/  ULDC.64 UR6, c[0x0][0xa20] ;  /* 0x0002880000067ab9 */ /* 0x000fc40000000a00 */
[----:B------:R-:W-:Y:S01]  /*1020*/  ISETP.NE.AND.EX P1, PT, RZ, UR5, PT, P1 ;  /* 0x00000005ff007c0c */ /* 0x000fe2000bf25310 */
[----:B------:R-:W-:-:S05]  /*1030*/  ULDC.64 UR4, c[0x0][0xa08] ;  /* 0x0002820000047ab9 */ /* 0x000fca0000000a00 */
[----:B------:R-:W0:Y:S08]  /*1040*/  @P0 LDC.64 R2, c[0x0][0xa28] ;  /* 0x00028a00ff020b82 */ /* 0x000e300000000a00 */
[----:B------:R-:W1:Y:S01]  /*1050*/  @P1 LDC.64 R6, c[0x0][0xa18] ;  /* 0x00028600ff061b82 */ /* 0x000e620000000a00 */
[----:B------:R-:W-:Y:S01]  /*1060*/  ISETP.NE.U32.AND P3, PT, RZ, UR4, PT ;  /* 0x00000004ff007c0c */ /* 0x000fe2000bf65070 */
[----:B------:R-:W-:-:S02]  /*1070*/  ULDC UR4, c[0x0][0x288] ;  /* 0x0000a20000047ab9 */ /* 0x000fc40000000800 */
[----:B------:R-:W-:Y:S01]  /*1080*/  IMAD.U32 R10, RZ, RZ, UR4 ;  /* 0x00000004ff0a7e24 */ /* 0x000fe2000f8e00ff */
[----:B------:R-:W-:Y:S01]  /*1090*/  ISETP.NE.AND.EX P3, PT, RZ, UR5, PT, P3 ;  /* 0x00000005ff007c0c */ /* 0x000fe2000bf65330 */
[----:B------:R-:W-:Y:S01]  /*10a0*/  ULDC.64 UR4, c[0x0][0x3f8] ;  /* 0x0000fe0000047ab9 */ /* 0x000fe20000000a00 */
[----:B--2---:R-:W-:-:S04]  /*10b0*/  IMAD.WIDE R8, R31, 0x4, R4 ;  /* 0x000000041f087825 */ /* 0x004fc800078e0204 */
[----:B-1----:R-:W-:-:S07]  /*10c0*/  @P1 IMAD.WIDE R4, R31, 0x4, R6 ;  /* 0x000000041f041825 */ /* 0x002fce00078e0206 */
[----:B------:R1:W5:Y:S04]  /*10d0*/  @P3 LDG.E R46, desc[UR40][R8.64] ;  /* 0x00000028082e3981 */ /* 0x000368000c1e1900 */
[----:B------:R-:W2:Y:S01]  /*10e0*/  @P1 LDG.E R10, desc[UR40][R4.64] ;  /* 0x00000028040a1981 */ /* 0x000ea2000c1e1900 */
[----:B0-----:R-:W-:-:S05]  /*10f0*/  @P0 IMAD.WIDE R2, R31, 0x4, R2 ;  /* 0x000000041f020825 */ /* 0x001fca00078e0202 */
[----:B------:R1:W5:Y:S01]  /*1100*/  @P0 LDG.E R0, desc[UR40][R2.64] ;  /* 0x0000002802000981 */ /* 0x000362000c1e1900 */
[----:B------:R-:W-:-:S03]  /*1110*/  UISETP.NE.U32.AND UP0, UPT, UR4, URZ, UPT ;  /* 0x0000003f0400728c */ /* 0x000fc6000bf05070 */
[----:B------:R-:W-:Y:S01]  /*1120*/  ULDC UR4, c[0x0][0x404] ;  /* 0x0001010000047ab9 */ /* 0x000fe20000000800 */
[----:B------:R-:W-:Y:S01]  /*1130*/  UISETP.NE.AND.EX UP0, UPT, UR5, URZ, UPT, UP0 ;  /* 0x0000003f0500728c */ /* 0x000fe2000bf05300 */
[----:B------:R-:W-:Y:S02]  /*1140*/  ISETP.NE.U32.AND P2, PT, RZ, UR6, PT ;  /* 0x00000006ff007c0c */ /* 0x000fe4000bf45070 */
[----:B------:R-:W-:Y:S01]  /*1150*/  ULDC UR5, c[0x0][0x2e0] ;  /* 0x0000b80000057ab9 */ /* 0x000fe20000000800 */
[----:B------:R-:W-:Y:S01]  /*1160*/  USEL UR4, UR4, 0x1, UP0 ;  /* 0x0000000104047887 */ /* 0x000fe20008000000 */
[----:B------:R-:W-:-:S03]  /*1170*/  ISETP.NE.AND.EX P2, PT, RZ, UR7, PT, P2 ;  /* 0x00000007ff007c0c */ /* 0x000fc6000bf45320 */
[----:B------:R-:W-:-:S03]  /*1180*/  UIMAD UR4, UR4, UR5, URZ ;  /* 0x00000005040472a4 */ /* 0x000fc6000f8e023f */
[----:B------:R-:W-:Y:S01]  /*1190*/  ULDC UR5, c[0x0][0x338] ;  /* 0x0000ce0000057ab9 */ /* 0x000fe20000000800 */
[----:B--2---:R1:W-:Y:S04]  /*11a0*/  STL [R1+0x3c], R10 ;  /* 0x00003c0a01007387 */ /* 0x0043e80000100800 */
[----:B---3--:R1:W-:Y:S04]  /*11b0*/  STL [R1+0x58], R12 ;  /* 0x0000580c01007387 */ /* 0x0083e80000100800 */
[----:B----4-:R1:W-:Y:S04]  /*11c0*/  STL [R1+0x4c], R30 ;  /* 0x00004c1e01007387 */ /* 0x0103e80000100800 */
[----:B------:R1:W-:Y:S01]  /*11d0*/  STL [R1+0x50], R31 ;  /* 0x0000501f01007387 */ /* 0x0003e20000100800 */
[----:B------:R-:W-:Y:S01]  /*11e0*/  IMAD.MOV.U32 R13, RZ, RZ, R10 ;  /* 0x000000ffff0d7224 */ /* 0x000fe200078e000a */
[----:B------:R-:W-:Y:S06]  /*11f0*/  @P1 BRA `(.L_x_1078) ;  /* 0x0000000000281947 */ /* 0x000fec0003800000 */
[----:B------:R-:W-:Y:S02]  /*1200*/  ULDC.64 UR6, c[0x0][0xa00] ;  /* 0x0002800000067ab9 */ /* 0x000fe40000000a00 */
[----:B------:R-:W-:-:S04]  /*1210*/  ISETP.NE.U32.AND P0, PT, RZ, UR6, PT ;  /* 0x00000006ff007c0c */ /* 0x000fc8000bf05070 */
[----:B------:R-:W-:-:S13]  /*1220*/  ISETP.NE.AND.EX P0, PT, RZ, UR7, PT, P0 ;  /* 0x00000007ff007c0c */ /* 0x000fda000bf05300 */
[----:B------:R-:W-:Y:S05]  /*1230*/  @!P0 BRA `(.L_x_1078) ;  /* 0x0000000000188947 */ /* 0x000fea0003800000 */
[----:B-1----:R-:W0:Y:S02]  /*1240*/  LDC.64 R2, c[0x0][0xa00] ;  /* 0x00028000ff027b82 */ /* 0x002e240000000a00 */
[----:B0-----:R-:W-:-:S05]  /*1250*/  IMAD.WIDE R2, R31, 0x4, R2 ;  /* 0x000000041f027825 */ /* 0x001fca00078e0202 */
[----:B------:R-:W2:Y:S04]  /*1260*/  LDG.E R4, desc[UR40][R2.64] ;  /* 0x0000002802047981 */ /* 0x000ea8000c1e1900 */
[----:B------:R-:W2:Y:S02]  /*1270*/  LDG.E R5, desc[UR40][R2.64+0x4] ;  /* 0x0000042802057981 */ /* 0x000ea4000c1e1900 */
[----:B--2---:R-:W-:-:S05]  /*1280*/  IMAD.IADD R13, R5, 0x1, -R4 ;  /* 0x00000001050d7824 */ /* 0x004fca00078e0a04 */
[----:B------:R0:W-:Y:S02]  /*1290*/  STL [R1+0x3c], R13 ;  /* 0x00003c0d01007387 */ /* 0x0001e40000100800 */
.L_x_1078:
[----:B------:R-:W-:Y:S02]  /*12a0*/  IMAD.U32 R27, RZ, RZ, UR5 ;  /* 0x00000005ff1b7e24 */ /* 0x000fe4000f8e00ff */
[----:B------:R-:W-:Y:S01]  /*12b0*/  IMAD.U32 R29, RZ, RZ, UR4 ;  /* 0x00000004ff1d7e24 */ /* 0x000fe2000f8e00ff */
[----:B------:R-:W-:Y:S06]  /*12c0*/  @!P2 BRA `(.L_x_1079) ;  /* 0x000000000010a947 */ /* 0x000fec0003800000 */
[----:B-1----:R-:W1:Y:S02]  /*12d0*/  LDC.64 R2, c[0x0][0xa20] ;  /* 0x00028800ff027b82 */ /* 0x002e640000000a00 */
[----:B-1----:R-:W-:-:S05]  /*12e0*/  IMAD.WIDE R2, R31, 0x4, R2 ;  /* 0x000000041f027825 */ /* 0x002fca00078e0202 */
[----:B------:R2:W5:Y:S01]  /*12f0*/  LDG.E R29, desc[UR40][R2.64] ;  /* 0x00000028021d7981 */ /* 0x000562000c1e1900 */
[----:B------:R-:W-:Y:S05]  /*1300*/  BRA `(.L_x_1080) ;  /* 0x0000000000107947 */ /* 0x000fea0003800000 */
.L_x_1079:
[----:B------:R-:W-:Y:S05]  /*1310*/  @!P3 BRA `(.L_x_1080) ;  /* 0x00000000000cb947 */ /* 0x000fea0003800000 */
[----:B-1----:R-:W2:Y:S04]  /*1320*/  LDG.E R2, desc[UR40][R8.64] ;  /* 0x0000002808027981 */ /* 0x002ea8000c1e1900 */
[----:B------:R-:W2:Y:S02]  /*1330*/  LDG.E R29, desc[UR40][R8.64+0x4] ;  /* 0x00000428081d7981 */ /* 0x000ea4000c1e1900 */
[----:B--2---:R-:W-:-:S07]  /*1340*/  IMAD.IADD R29, R29, 0x1, -R2 ;  /* 0x000000011d1d7824 */ /* 0x004fce00078e0a02 */
.L_x_1080:
[----:B------:R-:W-:Y:S01]  /*1350*/  ULDC.64 UR4, c[0x0][0xa10] ;  /* 0x0002840000047ab9 */ /* 0x000fe20000000a00 */
[----:B-1----:R-:W1:Y:S01]  /*1360*/  LDC.64 R8, c[0x0][0x9e0] ;  /* 0x00027800ff087b82 */ /* 0x002e620000000a00 */
[----:B------:R-:W-:-:S04]  /*1370*/  ISETP.NE.U32.AND P0, PT, RZ, UR4, PT ;  /* 0x00000004ff007c0c */ /* 0x000fc8000bf05070 */
[----:B------:R-:W-:Y:S01]  /*1380*/  ISETP.NE.AND.EX P0, PT, RZ, UR5, PT, P0 ;  /* 0x00000005ff007c0c */ /* 0x000fe2000bf05300 */
[----:B------:R-:W-:Y:S02]  /*1390*/  ULDC.64 UR4, c[0x0][0xa30] ;  /* 0x00028c0000047ab9 */ /* 0x000fe40000000a00 */
[----:B------:R-:W-:-:S04]  /*13a0*/  ISETP.NE.U32.AND P1, PT, RZ, UR4, PT ;  /* 0x00000004ff007c0c */ /* 0x000fc8000bf25070 */
[----:B------:R-:W-:-:S06]  /*13b0*/  ISETP.NE.AND.EX P1, PT, RZ, UR5, PT, P1 ;  /* 0x00000005ff007c0c */ /* 0x000fcc000bf25310 */
[----:B--2---:R-:W2:Y:S08]  /*13c0*/  @P0 LDC.64 R2, c[0x0][0xa10] ;  /* 0x00028400ff020b82 */ /* 0x004eb00000000a00 */
[----:B------:R-:W3:Y:S01]  /*13d0*/  @P1 LDC.64 R4, c[0x0][0xa30] ;  /* 0x00028c00ff041b82 */ /* 0x000ee20000000a00 */
[----:B--2---:R-:W-:-:S05]  /*13e0*/  @P0 IMAD.WIDE R2, R31, 0x4, R2 ;  /* 0x000000041f020825 */ /* 0x004fca00078e0202 */
[----:B------:R-:W2:Y:S04]  /*13f0*/  @P0 LDG.E R6, desc[UR40][R2.64] ;  /* 0x0000002802060981 */ /* 0x000ea8000c1e1900 */
[----:B------:R-:W2:Y:S01]  /*1400*/  @P0 LDG.E R7, desc[UR40][R2.64+0x4] ;  /* 0x0000042802070981 */ /* 0x000ea2000c1e1900 */
[----:B-----5:R-:W-:Y:S02]  /*1410*/  IMAD.MOV.U32 R24, RZ, RZ, R29 ;  /* 0x000000ffff187224 */ /* 0x020fe400078e001d */
[----:B---3--:R-:W-:-:S05]  /*1420*/  @P1 IMAD.WIDE R4, R31, 0x4, R4 ;  /* 0x000000041f041825 */ /* 0x008fca00078e0204 */
[----:B------:R3:W5:Y:S01]  /*1430*/  @P1 LDG.E R24, desc[UR40][R4.64] ;  /* 0x0000002804181981 */ /* 0x000762000c1e1900 */
[----:B-1----:R-:W-:Y:S01]  /*1440*/  ISETP.GE.AND P1, PT, R9, 0x1, PT ;  /* 0x000000010900780c */ /* 0x002fe20003f26270 */
[----:B--2---:R-:W-:Y:S02]  /*1450*/  @P0 IMAD.IADD R27, R7, 0x1, -R6 ;  /* 0x00000001071b0824 */ /* 0x004fe400078e0a06 */
[----:B------:R-:W-:Y:S02]  /*1460*/  IMAD.IADD R7, R29, 0x1, -R0 ;  /* 0x000000011d077824 */ /* 0x000fe400078e0a00 */
[----:B------:R-:W-:Y:S02]  /*1470*/  IMAD.MOV.U32 R6, RZ, RZ, 0xc0 ;  /* 0x000000c0ff067424 */ /* 0x000fe400078e00ff */
[----:B------:R-:W-:Y:S02]  /*1480*/  IMAD.IADD R10, R7, 0x1, R27 ;  /* 0x00000001070a7824 */ /* 0x000fe400078e021b */
[----:B------:R-:W-:-:S02]  /*1490*/  IMAD R6, R12, R6, 0xc0 ;  /* 0x000000c00c067424 */ /* 0x000fc400078e0206 */
[C---:B------:R-:W-:Y:S01]  /*14a0*/  VIADD R0, R10.reuse, 0x7f ;  /* 0x0000007f0a007836 */ /* 0x040fe20000000000 */
[----:B------:R3:W-:Y:S02]  /*14b0*/  STL [R1+0x20], R10 ;  /* 0x0000200a01007387 */ /* 0x0007e40000100800 */
[----:B------:R-:W-:Y:S02]  /*14c0*/  IADD3 R11, R10, R6, -R13 ;  /* 0x000000060a0b7210 */ /* 0x000fe40007ffe80d */
[----:B------:R-:W-:-:S04]  /*14d0*/  SHF.R.S32.HI R3, RZ, 0x1f, R0 ;  /* 0x0000001fff037819 */ /* 0x000fc80000011400 */
[----:B------:R-:W-:Y:S01]  /*14e0*/  LEA.HI R3, R3, R0, RZ, 0x7 ;  /* 0x0000000003037211 */ /* 0x000fe200078f38ff */
[----:B------:R-:W-:-:S03]  /*14f0*/  IMAD.IADD R0, R11, 0x1, R8 ;  /* 0x000000010b007824 */ /* 0x000fc600078e0208 */
[----:B------:R-:W-:Y:S01]  /*1500*/  SHF.R.S32.HI R25, RZ, 0x7, R3 ;  /* 0x00000007ff197819 */ /* 0x000fe20000011403 */
[----:B---3--:R-:W-:Y:S06]  /*1510*/  @!P1 BRA `(.L_x_1081) ;  /* 0x0000000000489947 */ /* 0x008fec0003800000 */
[C---:B------:R-:W-:Y:S01]  /*1520*/  ISETP.GT.AND P0, PT, R11.reuse, RZ, PT ;  /* 0x000000ff0b00720c */ /* 0x040fe20003f04270 */
[----:B------:R-:W-:Y:S01]  /*1530*/  BSSY B0, `(.L_x_1082) ;  /* 0x000000e000007945 */ /* 0x000fe20003800000 */
[----:B------:R-:W-:-:S11]  /*1540*/  VIADD R2, R11, 0xffffffff ;  /* 0xffffffff0b027836 */ /* 0x000fd60000000000 */
        /* <DEDUP_REMOVED lines=8> */
.L_x_1083:
[----:B------:R-:W-:-:S13]  /*15d0*/  ISETP.NE.AND P0, PT, R9, 0x1, PT ;  /* 0x000000010900780c */ /* 0x000fda0003f05270 */
[----:B------:R-:W1:Y:S02]  /*15e0*/  @P0 LDC.64 R4, c[0x0][0x9e8] ;  /* 0x00027a00ff040b82 */ /* 0x000e640000000a00 */
[----:B-1----:R-:W-:-:S05]  /*15f0*/  @P0 IMAD.HI.U32 R4, R2, R4, RZ ;  /* 0x0000000402040227 */ /* 0x002fca00078e00ff */
[----:B------:R-:W-:-:S07]  /*1600*/  @P0 SHF.R.U32.HI R2, RZ, R5, R4 ;  /* 0x00000005ff020219 */ /* 0x000fce0000011604 */
.L_x_1084:
[----:B------:R-:W-:Y:S05]  /*1610*/  BSYNC B0 ;  /* 0x0000000000007941 */ /* 0x000fea0003800000 */
.L_x_1082:
[----:B------:R-:W-:-:S05]  /*1620*/  IMAD R3, R2, R9, R9 ;  /* 0x0000000902037224 */ /* 0x000fca00078e0209 */
[----:B------:R-:W-:-:S07]  /*1630*/  VIMNMX R0, R0, R3, PT ;  /* 0x0000000300007248 */ /* 0x000fce0003fe0100 */
.L_x_1081:
[----:B------:R-:W-:Y:S01]  /*1640*/  IMAD R2, R12, 0xc0, -R13 ;  /* 0x000000c00c027824 */ /* 0x000fe200078e0a0d */
[----:B------:R-:W-:-:S03]  /*1650*/  ULDC UR4, c[0x0][0x9dc] ;  /* 0x0002770000047ab9 */ /* 0x000fc60000000800 */
[----:B------:R-:W-:-:S04]  /*1660*/  IMAD.IADD R2, R10, 0x1, R2 ;  /* 0x000000010a027824 */ /* 0x000fc800078e0202 */
[----:B------:R-:W-:Y:S01]  /*1670*/  VIADD R3, R2, -UR4 ;  /* 0x8000000402037c36 */ /* 0x000fe20008000000 */
[----:B------:R-:W-:Y:S06]  /*1680*/  @!P1 BRA `(.L_x_1085) ;  /* 0x0000000000449947 */ /* 0x000fec0003800000 */
[----:B------:R-:W-:Y:S01]  /*1690*/  ISETP.GT.AND P0, PT, R2, -0x1, PT ;  /* 0xffffffff0200780c */ /* 0x000fe20003f04270 */
[----:B------:R-:W-:-:S12]  /*16a0*/  BSSY B0, `(.L_x_1086) ;  /* 0x000000d000007945 */ /* 0x000fd80003800000 */
        /* <DEDUP_REMOVED lines=8> */
.L_x_1087:
[----:B------:R-:W-:-:S13]  /*1730*/  ISETP.NE.AND P0, PT, R9, 0x1, PT ;  /* 0x000000010900780c */ /* 0x000fda0003f05270 */
[----:B------:R-:W1:Y:S02]  /*1740*/  @P0 LDC.64 R4, c[0x0][0x9e8] ;  /* 0x00027a00ff040b82 */ /* 0x000e640000000a00 */
[----:B-1----:R-:W-:-:S05]  /*1750*/  @P0 IMAD.HI.U32 R4, R2, R4, RZ ;  /* 0x0000000402040227 */ /* 0x002fca00078e00ff */
[----:B------:R-:W-:-:S07]  /*1760*/  @P0 SHF.R.U32.HI R2, RZ, R5, R4 ;  /* 0x00000005ff020219 */ /* 0x000fce0000011604 */
.L_x_1088:
[----:B------:R-:W-:Y:S05]  /*1770*/  BSYNC B0 ;  /* 0x0000000000007941 */ /* 0x000fea0003800000 */
.L_x_1086:
[----:B------:R-:W-:-:S05]  /*1780*/  IMAD R2, R2, R9, RZ ;  /* 0x0000000902027224 */ /* 0x000fca00078e02ff */
[----:B------:R-:W-:-:S07]  /*1790*/  VIMNMX R3, R3, R2, !PT ;  /* 0x0000000203037248 */ /* 0x000fce0007fe0100 */
.L_x_1085:
[----:B------:R-:W-:Y:S01]  /*17a0*/  VIADD R0, R0, 0x7f ;  /* 0x0000007f00007836 */ /* 0x000fe20000000000 */
[----:B------:R-:W-:Y:S02]  /*17b0*/  SHF.R.S32.HI R2, RZ, 0x1f, R3 ;  /* 0x0000001fff027819 */ /* 0x000fe40000011403 */
[----:B------:R-:W-:Y:S02]  /*17c0*/  PLOP3.LUT P3, PT, PT, PT, PT, 0x80, 0x0 ;  /* 0x000000000000781c */ /* 0x000fe40003f6f070 */
[----:B------:R-:W-:Y:S02]  /*17d0*/  SHF.R.S32.HI R5, RZ, 0x1f, R0 ;  /* 0x0000001fff057819 */ /* 0x000fe40000011400 */
[----:B------:R-:W-:Y:S02]  /*17e0*/  LEA.HI R2, R2, R3, RZ, 0x7 ;  /* 0x0000000302027211 */ /* 0x000fe400078f38ff */
[----:B------:R-:W-:Y:S02]  /*17f0*/  LEA.HI R5, R5, R0, RZ, 0x7 ;  /* 0x0000000005057211 */ /* 0x000fe400078f38ff */
[----:B------:R-:W-:-:S02]  /*1800*/  SHF.R.S32.HI R2, RZ, 0x7, R2 ;  /* 0x00000007ff027819 */ /* 0x000fc40000011402 */
[----:B------:R-:W-:Y:S02]  /*1810*/  SHF.R.S32.HI R0, RZ, 0x7, R5 ;  /* 0x00000007ff007819 */ /* 0x000fe40000011405 */
[----:B------:R-:W-:Y:S02]  /*1820*/  VIMNMX R2, RZ, R2, !PT ;  /* 0x00000002ff027248 */ /* 0x000fe40007fe0100 */
[----:B------:R-:W-:-:S03]  /*1830*/  VIMNMX R0, R25, R0, PT ;  /* 0x0000000019007248 */ /* 0x000fc60003fe0100 */
[--C-:B------:R-:W-:Y:S02]  /*1840*/  IMAD R2, R2, 0x80, -R7.reuse ;  /* 0x0000008002027824 */ /* 0x100fe400078e0a07 */
[----:B------:R-:W-:-:S03]  /*1850*/  IMAD R0, R0, 0x80, -R7 ;  /* 0x0000008000007824 */ /* 0x000fc600078e0a07 */
[----:B------:R-:W-:Y:S02]  /*1860*/  VIMNMX R2, RZ, R2, !PT ;  /* 0x00000002ff027248 */ /* 0x000fe40007fe0100 */
[----:B------:R-:W-:Y:S02]  /*1870*/  VIMNMX R3, R0, R27, PT ;  /* 0x0000001b00037248 */ /* 0x000fe40003fe0100 */
[----:B------:R-:W-:Y:S02]  /*1880*/  SHF.R.U32.HI R26, RZ, 0x7, R2 ;  /* 0x00000007ff1a7819 */ /* 0x000fe40000011602 */
[----:B------:R-:W-:-:S03]  /*1890*/  ISETP.GT.AND P0, PT, R3, R2, PT ;  /* 0x000000020300720c */ /* 0x000fc60003f04270 */
[----:B------:R-:W-:-:S10]  /*18a0*/  IMAD.MOV.U32 R2, RZ, RZ, R26 ;  /* 0x000000ffff027224 */ /* 0x000fd400078e001a */
[----:B------:R-:W-:-:S05]  /*18b0*/  @P0 VIADD R0, R3, 0x7f ;  /* 0x0000007f03000836 */ /* 0x000fca0000000000 */
[----:B------:R-:W-:-:S04]  /*18c0*/  @P0 SHF.R.S32.HI R3, RZ, 0x1f, R0 ;  /* 0x0000001fff030819 */ /* 0x000fc80000011400 */
[----:B------:R-:W-:-:S04]  /*18d0*/  @P0 LEA.HI R3, R3, R0, RZ, 0x7 ;  /* 0x0000000003030211 */ /* 0x000fc800078f38ff */
[----:B------:R-:W-:-:S04]  /*18e0*/  @P0 SHF.R.S32.HI R2, RZ, 0x7, R3 ;  /* 0x00000007ff020819 */ /* 0x000fc80000011403 */
[----:B------:R-:W-:-:S13]  /*18f0*/  ISETP.GT.AND P0, PT, R2, R26, PT ;  /* 0x0000001a0200720c */ /* 0x000fda0003f04270 */
[----:B------:R-:W-:Y:S05]  /*1900*/  @!P0 BRA `(.L_x_1089) ;  /* 0x0000005000308947 */ /* 0x000fea0003800000 */
        /* <DEDUP_REMOVED lines=17> */
[----:B01----:R-:W-:-:S07]  /*1a20*/  IMAD.MOV.U32 R13, RZ, RZ, RZ ;  /* 0x000000ffff0d7224 */ /* 0x003fce00078e00ff */
[----:B------:R-:W-:-:S07]  /*1a30*/  LEPC R20, `(.L_x_1091) ;  /* 0x000000001014794e */ /* 0x000fce0000000000 */
[----:B--2--5:R-:W-:Y:S05]  /*1a40*/  CALL.ABS.NOINC R14 ;  /* 0x000000000e007343 */ /* 0x024fea0003c00000 */
.L_x_1091:
[----:B------:R-:W-:Y:S05]  /*1a50*/  BSYNC B6 ;  /* 0x0000000000067941 */ /* 0x000fea0003800000 */
.L_x_1090:
        /* <DEDUP_REMOVED lines=20> */
.L_x_1093:
[----:B------:R-:W-:Y:S05]  /*1ba0*/  BSYNC B6 ;  /* 0x0000000000067941 */ /* 0x000fea0003800000 */
.L_x_1092:
[----:B------:R-:W-:Y:S01]  /*1bb0*/  ULDC.64 UR4, c[0x0][0x9f8] ;  /* 0x00027e0000047ab9 */ /* 0x000fe20000000a00 */
[----:B------:R-:W2:Y:S01]  /*1bc0*/  LDL R28, [R1+0x38] ;  /* 0x00003800011c7983 */ /* 0x000ea20000100800 */
[----:B------:R-:W-:Y:S01]  /*1bd0*/  ISETP.NE.U32.AND P0, PT, RZ, UR4, PT ;  /* 0x00000004ff007c0c */ /* 0x000fe2000bf05070 */
[----:B------:R-:W-:Y:S01]  /*1be0*/  IMAD.MOV.U32 R8, RZ, RZ, R31 ;  /* 0x000000ffff087224 */ /* 0x000fe200078e001f */
[----:B------:R-:W1:Y:S01]  /*1bf0*/  LDC R0, c[0x0][0x428] ;  /* 0x00010a00ff007b82 */ /* 0x000e620000000800 */
[----:B------:R-:W3:Y:S01]  /*1c00*/  S2R R20, SR_TID.X ;  /* 0x0000000000147919 */ /* 0x000ee20000002100 */
[----:B------:R-:W-:-:S06]  /*1c10*/  ISETP.NE.AND.EX P0, PT, RZ, UR5, PT, P0 ;  /* 0x00000005ff007c0c */ /* 0x000fcc000bf05300 */
[----:B------:R-:W4:Y:S01]  /*1c20*/  LDC.64 R68, c[0x0][0x2f0] ;  /* 0x0000bc00ff447b82 */ /* 0x000f220000000a00 */
[----:B------:R-:W-:Y:S01]  /*1c30*/  IMAD.MOV.U32 R3, RZ, RZ, R30 ;  /* 0x000000ffff037224 */ /* 0x000fe200078e001e */
[----:B------:R-:W-:Y:S01]  /*1c40*/  ULDC.64 UR4, c[0x0][0x2f8] ;  /* 0x0000be0000047ab9 */ /* 0x000fe20000000a00 */
[----:B------:R-:W-:Y:S01]  /*1c50*/  IMAD.IADD R46, R46, 0x1, R29 ;  /* 0x000000012e2e7824 */ /* 0x000fe200078e021d */
[----:B------:R-:W-:Y:S01]  /*1c60*/  ULDC UR6, c[0x0][0x2e4] ;  /* 0x0000b90000067ab9 */ /* 0x000fe20000000800 */
[----:B------:R-:W-:-:S03]  /*1c70*/  ULDC.64 UR8, c[0x0][0x320] ;  /* 0x0000c80000087ab9 */ /* 0x000fc60000000a00 */
[----:B------:R-:W0:Y:S01]  /*1c80*/  @P0 LDC.64 R4, c[0x0][0x9f8] ;  /* 0x00027e00ff040b82 */ /* 0x000e220000000a00 */
[----:B------:R-:W-:-:S07]  /*1c90*/  SHF.R.S32.HI R81, RZ, 0x1f, R23 ;  /* 0x0000001fff517819 */ /* 0x000fce0000011417 */
[----:B------:R-:W2:Y:S08]  /*1ca0*/  LDC R86, c[0x0][0x3d4] ;  /* 0x0000f500ff567b82 */ /* 0x000eb00000000800 */
[----:B------:R-:W2:Y:S01]  /*1cb0*/  LDC.64 R66, c[0x0][0x3d8] ;  /* 0x0000f600ff427b82 */ /* 0x000ea20000000a00 */
[----:B0-----:R-:W-:-:S05]  /*1cc0*/  @P0 IMAD.WIDE R4, R31, 0x4, R4 ;  /* 0x000000041f040825 */ /* 0x001fca00078e0204 */
[----:B------:R0:W2:Y:S01]  /*1cd0*/  @P0 LDG.E R8, desc[UR40][R4.64] ;  /* 0x0000002804080981 */ /* 0x0000a2000c1e1900 */
[----:B-1----:R-:W-:Y:S02]  /*1ce0*/  ISETP.NE.AND P0, PT, R0, 0x1, PT ;  /* 0x000000010000780c */ /* 0x002fe40003f05270 */
[----:B------:R-:W-:-:S05]  /*1cf0*/  SHF.R.S32.HI R0, RZ, 0x1f, R46 ;  /* 0x0000001fff007819 */ /* 0x000fca000001142e */
[-C--:B----4-:R-:W-:Y:S02]  /*1d00*/  IMAD R7, R0, R68.reuse, RZ ;  /* 0x0000004400077224 */ /* 0x090fe400078e02ff */
[----:B0-----:R-:W-:-:S04]  /*1d10*/  IMAD.WIDE.U32 R4, R46, R68, RZ ;  /* 0x000000442e047225 */ /* 0x001fc800078e00ff */
[----:B------:R-:W0:Y:S01]  /*1d20*/  @P0 LDC R6, c[0x0][0x42c] ;  /* 0x00010b00ff060b82 */ /* 0x000e220000000800 */
[----:B------:R-:W-:-:S04]  /*1d30*/  IMAD R7, R46, R69, R7 ;  /* 0x000000452e077224 */ /* 0x000fc800078e0207 */
[----:B------:R-:W-:-:S03]  /*1d40*/  IMAD.IADD R5, R5, 0x1, R7 ;  /* 0x0000000105057824 */ /* 0x000fc600078e0207 */
[----:B------:R-:W1:Y:S01]  /*1d50*/  @P0 LDC R9, c[0x0][0x430] ;  /* 0x00010c00ff090b82 */ /* 0x000e620000000800 */
[----:B0-----:R-:W-:-:S04]  /*1d60*/  @P0 IMAD.HI.U32 R6, R30, R6, RZ ;  /* 0x000000061e060227 */ /* 0x001fc800078e00ff */
[----:B---3--:R-:W-:Y:S01]  /*1d70*/  VIADD R30, R20, 0xffffff80 ;  /* 0xffffff80141e7836 */ /* 0x008fe20000000000 */
[----:B-1----:R-:W-:-:S04]  /*1d80*/  @P0 SHF.R.U32.HI R3, RZ, R9, R6 ;  /* 0x00000009ff030219 */ /* 0x002fc80000011606 */
[-C--:B------:R-:W-:Y:S02]  /*1d90*/  LEA.HI R20, R30, R30.reuse, RZ, 0x1 ;  /* 0x0000001e1e147211 */ /* 0x080fe400078f08ff */
[----:B------:R-:W-:Y:S01]  /*1da0*/  SHF.R.S32.HI R9, RZ, 0x1f, R3 ;  /* 0x0000001fff097819 */ /* 0x000fe20000011403 */
[----:B------:R-:W-:Y:S01]  /*1db0*/  IMAD.WIDE.U32 R4, R3, UR4, R4 ;  /* 0x0000000403047c25 */ /* 0x000fe2000f8e0004 */
[----:B------:R-:W-:Y:S02]  /*1dc0*/  LOP3.LUT R20, R20, 0xfffffffe, RZ, 0xc0, !PT ;  /* 0xfffffffe14147812 */ /* 0x000fe400078ec0ff */
[C---:B------:R-:W-:Y:S01]  /*1dd0*/  LEA.HI R21, R30.reuse, R30, RZ, 0x1 ;  /* 0x0000001e1e157211 */ /* 0x040fe200078f08ff */
[----:B------:R-:W-:Y:S02]  /*1de0*/  IMAD R6, R9, UR4, RZ ;  /* 0x0000000409067c24 */ /* 0x000fe4000f8e02ff */
[----:B------:R-:W-:Y:S01]  /*1df0*/  IMAD.IADD R20, R30, 0x1, -R20 ;  /* 0x000000011e147824 */ /* 0x000fe200078e0a14 */
[----:B------:R-:W-:Y:S01]  /*1e00*/  LOP3.LUT R21, R21, 0xfffffffe, RZ, 0xc0, !PT ;  /* 0xfffffffe15157812 */ /* 0x000fe200078ec0ff */
[----:B------:R-:W-:Y:S01]  /*1e10*/  IMAD R59, R3, UR5, R6 ;  /* 0x00000005033b7c24 */ /* 0x000fe2000f8e0206 */
[----:B------:R-:W-:Y:S01]  /*1e20*/  ULDC.64 UR4, c[0x0][0xa08] ;  /* 0x0002820000047ab9 */ /* 0x000fe20000000a00 */
[----:B------:R-:W-:-:S02]  /*1e30*/  IMAD.SHL.U32 R20, R20, 0x10, RZ ;  /* 0x0000001014147824 */ /* 0x000fc400078e00ff */
[----:B------:R-:W-:Y:S02]  /*1e40*/  IMAD.MOV.U32 R58, RZ, RZ, R4 ;  /* 0x000000ffff3a7224 */ /* 0x000fe400078e0004 */
[----:B------:R-:W-:Y:S01]  /*1e50*/  IMAD R10, R9, UR8, RZ ;  /* 0x00000008090a7c24 */ /* 0x000fe2000f8e02ff */
[----:B------:R-:W-:Y:S01]  /*1e60*/  ISETP.GE.AND P0, PT, R20, UR6, PT ;  /* 0x0000000614007c0c */ /* 0x000fe2000bf06270 */
[----:B------:R-:W-:Y:S02]  /*1e70*/  IMAD.IADD R59, R5, 0x1, R59 ;  /* 0x00000001053b7824 */ /* 0x000fe400078e023b */
[----:B------:R-:W-:Y:S01]  /*1e80*/  IMAD.IADD R21, R30, 0x1, -R21 ;  /* 0x000000011e157824 */ /* 0x000fe200078e0a15 */
[----:B------:R-:W-:Y:S01]  /*1e90*/  SEL R6, RZ, 0x1, P0 ;  /* 0x00000001ff067807 */ /* 0x000fe20000000000 */
[----:B------:R-:W-:Y:S01]  /*1ea0*/  IMAD R15, R3, UR9, R10 ;  /* 0x00000009030f7c24 */ /* 0x000fe2000f8e020a */
[----:B------:R-:W-:Y:S01]  /*1eb0*/  ISETP.NE.U32.AND P0, PT, RZ, UR4, PT ;  /* 0x00000004ff007c0c */ /* 0x000fe2000bf05070 */
[----:B------:R-:W-:-:S03]  /*1ec0*/  IMAD.SHL.U32 R21, R21, 0x8, RZ ;  /* 0x0000000815157824 */ /* 0x000fc600078e00ff */
[----:B------:R-:W-:Y:S01]  /*1ed0*/  ISETP.NE.AND.EX P0, PT, RZ, UR5, PT, P0 ;  /* 0x00000005ff007c0c */ /* 0x000fe2000bf05300 */
[----:B------:R-:W-:Y:S01]  /*1ee0*/  ULDC.64 UR4, c[0x0][0x300] ;  /* 0x0000c00000047ab9 */ /* 0x000fe20000000a00 */
[----:B------:R-:W-:Y:S02]  /*1ef0*/  SHF.R.S32.HI R9, RZ, 0x1f, R21 ;  /* 0x0000001fff097819 */ /* 0x000fe40000011415 */
[----:B--2---:R-:W-:-:S04]  /*1f00*/  ISETP.GE.AND P1, PT, R28, UR6, PT ;  /* 0x000000061c007c0c */ /* 0x004fc8000bf26270 */
[----:B------:R-:W-:-:S05]  /*1f10*/  SEL R7, RZ, 0xffffffff, P1 ;  /* 0xffffffffff077807 */ /* 0x000fca0000800000 */
[----:B------:R-:W-:-:S05]  /*1f20*/  IMAD.SHL.U32 R7, R7, 0x2, RZ ;  /* 0x0000000207077824 */ /* 0x000fca00078e00ff */
[----:B------:R-:W-:Y:S01]  /*1f30*/  LOP3.LUT R45, R7, 0x2, R6, 0xe2, !PT ;  /* 0x00000002072d7812 */ /* 0x000fe200078ee206 */
[--C-:B------:R-:W-:Y:S01]  /*1f40*/  IMAD.MOV.U32 R6, RZ, RZ, R20.reuse ;  /* 0x000000ffff067224 */ /* 0x100fe200078e0014 */
[----:B------:R-:W-:-:S03]  /*1f50*/  SHF.R.S32.HI R7, RZ, 0x1f, R20 ;  /* 0x0000001fff077819 */ /* 0x000fc60000011414 */
[----:B------:R-:W-:-:S04]  /*1f60*/  IMAD.WIDE.U32 R12, R3, UR8, R6 ;  /* 0x00000008030c7c25 */ /* 0x000fc8000f8e0006 */
[----:B------:R-:W-:-:S04]  /*1f70*/  IMAD.WIDE.U32 R10, R23, R68, R6 ;  /* 0x00000044170a7225 */ /* 0x000fc800078e0006 */
[----:B------:R-:W-:Y:S01]  /*1f80*/  IMAD.IADD R13, R13, 0x1, R15 ;  /* 0x000000010d0d7824 */ /* 0x000fe200078e020f */
[----:B------:R-:W-:Y:S02]  /*1f90*/  SHF.R.S32.HI R4, RZ, 0x1f, R8 ;  /* 0x0000001fff047819 */ /* 0x000fe40000011408 */
[----:B------:R-:W-:Y:S02]  /*1fa0*/  SEL R57, R8, RZ, !P0 ;  /* 0x000000ff08397207 */ /* 0x000fe40004000000 */
[----:B------:R-:W-:Y:S02]  /*1fb0*/  SEL R14, R4, RZ, !P0 ;  /* 0x000000ff040e7207 */ /* 0x000fe40004000000 */
[----:B------:R-:W0:Y:S01]  /*1fc0*/  LDC.64 R4, c[0x0][0x3e8] ;  /* 0x0000fa00ff047b82 */ /* 0x000e220000000a00 */
[----:B------:R-:W-:-:S04]  /*1fd0*/  IMAD.WIDE.U32 R58, R57, UR4, R58 ;  /* 0x00000004393a7c25 */ /* 0x000fc8000f8e003a */
[----:B------:R-:W-:Y:S01]  /*1fe0*/  IMAD R8, R14, UR4, RZ ;  /* 0x000000040e087c24 */ /* 0x000fe2000f8e02ff */
[----:B------:R-:W-:-:S03]  /*1ff0*/  IADD3 R75, P0, R58, R10, RZ ;  /* 0x0000000a3a4b7210 */ /* 0x000fc60007f1e0ff */
[----:B------:R-:W-:Y:S01]  /*2000*/  IMAD R3, R57, UR5, R8 ;  /* 0x0000000539037c24 */ /* 0x000fe2000f8e0208 */
[----:B------:R-:W-:Y:S01]  /*2010*/  ULDC.64 UR4, c[0x0][0x328] ;  /* 0x0000ca0000047ab9 */ /* 0x000fe20000000a00 */
[----:B------:R-:W-:Y:S02]  /*2020*/  IMAD R8, R81, R68, RZ ;  /* 0x0000004451087224 */ /* 0x000fe400078e02ff */
[----:B------:R-:W-:Y:S02]  /*2030*/  IMAD.IADD R80, R59, 0x1, R3 ;  /* 0x000000013b507824 */ /* 0x000fe400078e0203 */
[----:B------:R-:W-:Y:S02]  /*2040*/  IMAD R15, R23, R69, R8 ;  /* 0x00000045170f7224 */ /* 0x000fe400078e0208 */
[----:B------:R-:W-:Y:S02]  /*2050*/  IMAD.MOV.U32 R8, RZ, RZ, R21 ;  /* 0x000000ffff087224 */ /* 0x000fe400078e0015 */
[----:B------:R-:W2:Y:S01]  /*2060*/  LDL R21, [R1+0x34] ;  /* 0x0000340001157983 */ /* 0x000ea20000100800 */
[----:B------:R-:W-:Y:S01]  /*2070*/  IMAD R14, R14, UR4, RZ ;  /* 0x000000040e0e7c24 */ /* 0x000fe2000f8e02ff */
[----:B------:R-:W-:-:S02]  /*2080*/  IADD3.X R74, R80, R11, R15, P0, !PT ;  /* 0x0000000b504a7210 */ /* 0x000fc400007fe40f */
[----:B------:R-:W3:Y:S01]  /*2090*/  LDL R15, [R1+0x68] ;  /* 0x00006800010f7983 */ /* 0x000ee20000100800 */
[C---:B------:R-:W-:Y:S01]  /*20a0*/  IMAD R29, R57.reuse, UR5, R14 ;  /* 0x00000005391d7c24 */ /* 0x040fe2000f8e020e */
[----:B------:R-:W-:Y:S01]  /*20b0*/  ISETP.GE.AND P2, PT, R20, R86, PT ;  /* 0x000000561400720c */ /* 0x000fe20003f46270 */
[----:B------:R-:W-:Y:S01]  /*20c0*/  IMAD.WIDE.U32 R56, R57, UR4, R12 ;  /* 0x0000000439387c25 */ /* 0x000fe2000f8e000c */
[----:B------:R-:W4:Y:S03]  /*20d0*/  LDL R14, [R1+0x40] ;  /* 0x00004000010e7983 */ /* 0x000f260000100800 */
[----:B0-----:R-:W-:Y:S01]  /*20e0*/  IMAD R12, R81, R4, RZ ;  /* 0x00000004510c7224 */ /* 0x001fe200078e02ff */
[----:B------:R-:W-:Y:S02]  /*20f0*/  ISETP.GE.AND P0, PT, R28, R86, PT ;  /* 0x000000561c00720c */ /* 0x000fe40003f06270 */
[----:B------:R-:W-:Y:S01]  /*2100*/  SEL R3, R86, RZ, P2 ;  /* 0x000000ff56037207 */ /* 0x000fe20001000000 */
[----:B------:R-:W-:-:S02]  /*2110*/  IMAD R13, R23, R5, R12 ;  /* 0x00000005170d7224 */ /* 0x000fc400078e020c */
[----:B------:R-:W0:Y:S01]  /*2120*/  S2R R12, SR_TID.X ;  /* 0x00000000000c7919 */ /* 0x000e220000002100 */
[----:B------:R-:W-:-:S04]  /*2130*/  IMAD.WIDE.U32 R54, R23, R66, R8 ;  /* 0x0000004217367225 */ /* 0x000fc800078e0008 */
[----:B------:R-:W-:Y:S01]  /*2140*/  IMAD.WIDE.U32 R50, R23, R4, R8 ;  /* 0x0000000417327225 */ /* 0x000fe200078e0008 */
[----:B------:R-:W-:-:S03]  /*2150*/  SEL R8, R86, RZ, P0 ;  /* 0x000000ff56087207 */ /* 0x000fc60000000000 */
[----:B------:R-:W-:Y:S02]  /*2160*/  IMAD.IADD R3, R20, 0x1, R3 ;  /* 0x0000000114037824 */ /* 0x000fe400078e0203 */
[----:B------:R-:W-:-:S03]  /*2170*/  IMAD.IADD R9, R28, 0x1, R8 ;  /* 0x000000011c097824 */ /* 0x000fc600078e0208 */
[----:B------:R-:W-:Y:S01]  /*2180*/  SHF.R.S32.HI R8, RZ, 0x1f, R3 ;  /* 0x0000001fff087819 */ /* 0x000fe20000011403 */
[----:B------:R-:W-:-:S03]  /*2190*/  IMAD R10, R81, R66, RZ ;  /* 0x00000042510a7224 */ /* 0x000fc600078e02ff */
[CC--:B------:R-:W-:Y:S02]  /*21a0*/  LEA.HI R73, R8.reuse, R3.reuse, RZ, 0x4 ;  /* 0x0000000308497211 */ /* 0x0c0fe400078f20ff */
[----:B------:R-:W-:Y:S01]  /*21b0*/  LEA.HI R3, R8, R3, RZ, 0x5 ;  /* 0x0000000308037211 */ /* 0x000fe200078f28ff */
[C---:B------:R-:W-:Y:S01]  /*21c0*/  IMAD R11, R23.reuse, R67, R10 ;  /* 0x00000043170b7224 */ /* 0x040fe200078e020a */
[----:B------:R-:W-:Y:S01]  /*21d0*/  SHF.R.S32.HI R10, RZ, 0x1f, R9 ;  /* 0x0000001fff0a7819 */ /* 0x000fe20000011409 */
[----:B------:R-:W-:-:S04]  /*21e0*/  IMAD.WIDE.U32 R52, R23, R66, R6 ;  /* 0x0000004217347225 */ /* 0x000fc800078e0006 */
[----:B------:R-:W-:-:S04]  /*21f0*/  IMAD.WIDE.U32 R48, R23, R4, R6 ;  /* 0x0000000417307225 */ /* 0x000fc800078e0006 */
[----:B------:R-:W-:Y:S01]  /*2200*/  IMAD.SHL.U32 R6, R3, 0x80, RZ ;  /* 0x0000008003067824 */ /* 0x000fe200078e00ff */
[CC--:B------:R-:W-:Y:S01]  /*2210*/  LEA.HI R72, R10.reuse, R9.reuse, RZ, 0x4 ;  /* 0x000000090a487211 */ /* 0x0c0fe200078f20ff */
[----:B------:R-:W-:Y:S01]  /*2220*/  IMAD.IADD R55, R55, 0x1, R11 ;  /* 0x0000000137377824 */ /* 0x000fe200078e020b */
[----:B------:R-:W-:Y:S01]  /*2230*/  LEA.HI R9, R10, R9, RZ, 0x5 ;  /* 0x000000090a097211 */ /* 0x000fe200078f28ff */
[----:B------:R-:W-:Y:S01]  /*2240*/  IMAD.IADD R53, R11, 0x1, R53 ;  /* 0x000000010b357824 */ /* 0x000fe200078e0235 */
[----:B-----5:R-:W-:Y:S02]  /*2250*/  SHF.R.S32.HI R11, RZ, 0x1f, R24 ;  /* 0x0000001fff0b7819 */ /* 0x020fe40000011418 */
[----:B------:R-:W-:Y:S01]  /*2260*/  LOP3.LUT R6, R6, 0xfffff000, RZ, 0xc0, !PT ;  /* 0xfffff00006067812 */ /* 0x000fe200078ec0ff */
[----:B------:R-:W-:Y:S02]  /*2270*/  IMAD.SHL.U32 R9, R9, 0x80, RZ ;  /* 0x0000008009097824 */ /* 0x000fe400078e00ff */
[----:B------:R-:W-:-:S02]  /*2280*/  IMAD.IADD R51, R51, 0x1, R13 ;  /* 0x0000000133337824 */ /* 0x000fc400078e020d */
[----:B------:R-:W-:Y:S01]  /*2290*/  IMAD.IADD R49, R13, 0x1, R49 ;  /* 0x000000010d317824 */ /* 0x000fe200078e0231 */
[----:B------:R-:W-:Y:S01]  /*22a0*/  IADD3 R46, P2, R23, R46, RZ ;  /* 0x0000002e172e7210 */ /* 0x000fe20007f5e0ff */
[CC--:B------:R-:W-:Y:S01]  /*22b0*/  IMAD.WIDE.U32 R54, R24.reuse, R66.reuse, R54 ;  /* 0x0000004218367225 */ /* 0x0c0fe200078e0036 */
[----:B0-----:R-:W-:Y:S02]  /*22c0*/  SHF.R.U32.HI R62, RZ, 0x7, R12 ;  /* 0x00000007ff3e7819 */ /* 0x001fe4000001160c */
[----:B------:R-:W-:Y:S01]  /*22d0*/  LOP3.LUT R9, R9, 0xfffff000, RZ, 0xc0, !PT ;  /* 0xfffff00009097812 */ /* 0x000fe200078ec0ff */
[----:B------:R-:W-:-:S04]  /*22e0*/  IMAD.WIDE.U32 R52, R24, R66, R52 ;  /* 0x0000004218347225 */ /* 0x000fc800078e0034 */
[----:B------:R-:W-:Y:S01]  /*22f0*/  VIADD R65, R20, 0x40 ;  /* 0x0000004014417836 */ /* 0x000fe20000000000 */
[----:B------:R-:W-:Y:S01]  /*2300*/  LOP3.LUT R20, R73, 0xfffffff0, RZ, 0xc0, !PT ;  /* 0xfffffff049147812 */ /* 0x000fe200078ec0ff */
[----:B------:R-:W-:Y:S01]  /*2310*/  IMAD.WIDE.U32 R50, R24, R4, R50 ;  /* 0x0000000418327225 */ /* 0x000fe200078e0032 */
[----:B------:R-:W-:-:S03]  /*2320*/  SHF.L.U64.HI R69, R68, 0x7, R69 ;  /* 0x0000000744457819 */ /* 0x000fc60000010245 */
[----:B------:R-:W-:Y:S01]  /*2330*/  IMAD.WIDE.U32 R48, R24, R4, R48 ;  /* 0x0000000418307225 */ /* 0x000fe200078e0030 */
[C---:B------:R-:W-:Y:S02]  /*2340*/  SHF.L.U64.HI R64, R4.reuse, 0x7, R5 ;  /* 0x0000000704407819 */ /* 0x040fe40000010205 */
[----:B------:R-:W-:Y:S01]  /*2350*/  LOP3.LUT R60, R45, 0x1, RZ, 0xc0, !PT ;  /* 0x000000012d3c7812 */ /* 0x000fe200078ec0ff */
[----:B------:R-:W-:Y:S01]  /*2360*/  IMAD.SHL.U32 R63, R4, 0x80, RZ ;  /* 0x00000080043f7824 */ /* 0x000fe200078e00ff */
[----:B------:R-:W-:Y:S01]  /*2370*/  ISETP.GE.AND P1, PT, R65, UR6, PT ;  /* 0x0000000641007c0c */ /* 0x000fe2000bf26270 */
[----:B------:R-:W-:Y:S01]  /*2380*/  IMAD.X R47, R81, 0x1, R0, P2 ;  /* 0x00000001512f7824 */ /* 0x000fe200010e0600 */
[----:B------:R-:W-:Y:S01]  /*2390*/  LOP3.LUT R45, R45, 0x2, RZ, 0xc0, !PT ;  /* 0x000000022d2d7812 */ /* 0x000fe200078ec0ff */
[----:B------:R-:W-:Y:S02]  /*23a0*/  IMAD.SHL.U32 R68, R68, 0x80, RZ ;  /* 0x0000008044447824 */ /* 0x000fe400078e00ff */
[----:B------:R-:W-:-:S02]  /*23b0*/  VIADD R62, R62, 0x8 ;  /* 0x000000083e3e7836 */ /* 0x000fc40000000000 */
[----:B------:R-:W-:Y:S02]  /*23c0*/  IMAD.SHL.U32 R61, R86, 0x2, RZ ;  /* 0x00000002563d7824 */ /* 0x000fe400078e00ff */
[----:B------:R-:W-:Y:S01]  /*23d0*/  IMAD.IADD R0, R57, 0x1, R29 ;  /* 0x0000000139007824 */ /* 0x000fe200078e021d */
[----:B--2---:R-:W-:-:S04]  /*23e0*/  LOP3.LUT R3, R21, 0x10, R73, 0xf8, !PT ;  /* 0x0000001015037812 */ /* 0x004fc800078ef849 */
[-C--:B---3--:R-:W-:Y:S02]  /*23f0*/  LOP3.LUT R3, R3, R15.reuse, RZ, 0x3c, !PT ;  /* 0x0000000f03037212 */ /* 0x088fe400078e3cff */
[----:B------:R-:W-:Y:S02]  /*2400*/  LOP3.LUT R7, R21, 0x10, R72, 0xf8, !PT ;  /* 0x0000001015077812 */ /* 0x000fe400078ef848 */
[--C-:B----4-:R-:W-:Y:S01]  /*2410*/  IADD3 R71, R3, R6, R14.reuse ;  /* 0x0000000603477210 */ /* 0x110fe20007ffe00e */
[C---:B------:R-:W-:Y:S02]  /*2420*/  IMAD R3, R11.reuse, R66, RZ ;  /* 0x000000420b037224 */ /* 0x040fe400078e02ff */
[----:B------:R-:W-:Y:S01]  /*2430*/  IMAD R11, R11, R4, RZ ;  /* 0x000000040b0b7224 */ /* 0x000fe200078e02ff */
[----:B------:R-:W-:Y:S01]  /*2440*/  LOP3.LUT R70, R7, R15, RZ, 0x3c, !PT ;  /* 0x0000000f07467212 */ /* 0x000fe200078e3cff */
[----:B------:R-:W-:Y:S01]  /*2450*/  IMAD R3, R24, R67, R3 ;  /* 0x0000004318037224 */ /* 0x000fe200078e0203 */
[----:B------:R-:W-:Y:S01]  /*2460*/  LOP3.LUT R7, R72, 0xfffffff0, RZ, 0xc0, !PT ;  /* 0xfffffff048077812 */ /* 0x000fe200078ec0ff */
[----:B------:R-:W-:Y:S01]  /*2470*/  IMAD R11, R24, R5, R11 ;  /* 0x00000005180b7224 */ /* 0x000fe200078e020b */
[----:B------:R-:W-:Y:S01]  /*2480*/  SHF.L.U64.HI R67, R66, 0x7, R67 ;  /* 0x0000000742437819 */ /* 0x000fe20000010243 */
[----:B------:R-:W-:Y:S01]  /*2490*/  IMAD.IADD R44, R55, 0x1, R3 ;  /* 0x00000001372c7824 */ /* 0x000fe200078e0203 */
[----:B------:R-:W-:Y:S01]  /*24a0*/  IADD3 R70, R70, R9, R14 ;  /* 0x0000000946467210 */ /* 0x000fe20007ffe00e */
[----:B------:R-:W-:Y:S01]  /*24b0*/  IMAD.IADD R21, R3, 0x1, R53 ;  /* 0x0000000103157824 */ /* 0x000fe200078e0235 */
[----:B------:R-:W-:Y:S01]  /*24c0*/  SHF.R.S32.HI R4, RZ, 0x1f, R20 ;  /* 0x0000001fff047819 */ /* 0x000fe20000011414 */
[----:B------:R-:W-:Y:S01]  /*24d0*/  IMAD.SHL.U32 R66, R66, 0x80, RZ ;  /* 0x0000008042427824 */ /* 0x000fe200078e00ff */
[----:B------:R-:W-:Y:S01]  /*24e0*/  SHF.R.S32.HI R3, RZ, 0x1f, R7 ;  /* 0x0000001fff037819 */ /* 0x000fe20000011407 */
[----:B------:R-:W-:-:S02]  /*24f0*/  IMAD.IADD R6, R51, 0x1, R11 ;  /* 0x0000000133067824 */ /* 0x000fc400078e020b */
[----:B------:R-:W-:-:S07]  /*2500*/  IMAD.IADD R5, R11, 0x1, R49 ;  /* 0x000000010b057824 */ /* 0x000fce00078e0231 */
.L_x_1133:
[----:B--2---:R-:W2:Y:S01]  /*2510*/  LDL R8, [R1+0x48] ;  /* 0x0000480001087983 */ /* 0x004ea20000100800 */
        /* <DEDUP_REMOVED lines=21> */
[C---:B------:R-:W-:Y:S02]  /*2670*/  IMAD R9, R11.reuse, R66, R9 ;  /* 0x000000420b097224 */ /* 0x040fe400078e0209 */
[----:B------:R-:W-:Y:S02]  /*2680*/  IMAD R89, R2, -0x80, R27 ;  /* 0xffffff8002597824 */ /* 0x000fe400078e021b */
[----:B------:R-:W-:Y:S02]  /*2690*/  IMAD R11, R11, R63, R8 ;  /* 0x0000003f0b0b7224 */ /* 0x000fe400078e0208 */
[----:B------:R-:W-:Y:S01]  /*26a0*/  IMAD.WIDE.U32 R40, R66, R2, RZ ;  /* 0x0000000242287225 */ /* 0x000fe200078e00ff */
[----:B------:R-:W-:-:S03]  /*26b0*/  VIMNMX R89, R89, 0x80, PT ;  /* 0x0000008059597848 */ /* 0x000fc60003fe0100 */
        /* <DEDUP_REMOVED lines=13> */
[----:B------:R-:W0:Y:S01]  /*2790*/  S2R R10, SR_TID.X ;  /* 0x00000000000a7919 */ /* 0x000e220000002100 */
[----:B------:R-:W-:Y:S01]  /*27a0*/  ULDC.64 UR4, c[0x0][0x3c8] ;  /* 0x0000f20000047ab9 */ /* 0x000fe20000000a00 */
[----:B------:R-:W-:Y:S01]  /*27b0*/  ULDC.64 UR6, c[0x0][0x3e0] ;  /* 0x0000f80000067ab9 */ /* 0x000fe20000000a00 */
[----:B------:R-:W-:Y:S02]  /*27c0*/  IADD3 R40, P3, P5, R54, UR4, R40 ;  /* 0x0000000436287c10 */ /* 0x000fe4000fd7e028 */
[----:B------:R-:W-:Y:S02]  /*27d0*/  CS2R R34, SRZ ;  /* 0x0000000000227805 */ /* 0x000fe4000001ff00 */
[----:B------:R-:W-:Y:S02]  /*27e0*/  CS2R R36, SRZ ;  /* 0x0000000000247805 */ /* 0x000fe4000001ff00 */
[----:B------:R-:W-:Y:S02]  /*27f0*/  IADD3.X R41, R44, UR5, R42, P3, P5 ;  /* 0x000000052c297c10 */ /* 0x000fe40009fea42a */
[----:B------:R-:W-:-:S04]  /*2800*/  IADD3 R38, P3, P5, R50, UR6, R38 ;  /* 0x0000000632267c10 */ /* 0x000fc8000fd7e026 */
[----:B------:R-:W-:Y:S01]  /*2810*/  IADD3.X R39, R6, UR7, R43, P3, P5 ;  /* 0x0000000706277c10 */ /* 0x000fe20009fea42b */
[----:B0-----:R-:W-:-:S05]  /*2820*/  VIADD R78, R10, 0xffffff80 ;  /* 0xffffff800a4e7836 */ /* 0x001fca0000000000 */
[----:B------:R-:W-:-:S04]  /*2830*/  LEA.HI R10, R78, R78, RZ, 0x1 ;  /* 0x0000004e4e0a7211 */ /* 0x000fc800078f08ff */
[----:B------:R-:W-:-:S05]  /*2840*/  LOP3.LUT R10, R10, 0xfffffffe, RZ, 0xc0, !PT ;  /* 0xfffffffe0a0a7812 */ /* 0x000fca00078ec0ff */
[----:B------:R-:W-:-:S04]  /*2850*/  IMAD.IADD R10, R78, 0x1, -R10 ;  /* 0x000000014e0a7824 */ /* 0x000fc800078e0a0a */
[----:B------:R-:W-:-:S04]  /*2860*/  IMAD.SHL.U32 R10, R10, 0x8, RZ ;  /* 0x000000080a0a7824 */ /* 0x000fc800078e00ff */
[C---:B------:R-:W-:Y:S01]  /*2870*/  VIADD R8, R10.reuse, 0x10 ;  /* 0x000000100a087836 */ /* 0x040fe20000000000 */
[----:B------:R-:W-:-:S04]  /*2880*/  ISETP.GE.AND P5, PT, R10, R91, PT ;  /* 0x0000005b0a00720c */ /* 0x000fc80003fa6270 */
[----:B------:R-:W-:Y:S01]  /*2890*/  ISETP.GE.AND P3, PT, R8, R91, PT ;  /* 0x0000005b0800720c */ /* 0x000fe20003f66270 */
[----:B------:R-:W-:-:S08]  /*28a0*/  VIADD R8, R10, 0x20 ;  /* 0x000000200a087836 */ /* 0x000fd00000000000 */
[----:B------:R0:W5:Y:S04]  /*28b0*/  @!P5 LDG.E.64 R34, desc[UR40][R40.64] ;  /* 0x000000282822d981 */ /* 0x000168000c1e1b00 */
[----:B------:R0:W5:Y:S01]  /*28c0*/  @!P5 LDG.E.64 R36, desc[UR40][R38.64] ;  /* 0x000000282624d981 */ /* 0x000162000c1e1b00 */
[----:B------:R-:W-:Y:S02]  /*28d0*/  ISETP.GE.AND P5, PT, R8, R91, PT ;  /* 0x0000005b0800720c */ /* 0x000fe40003fa6270 */
[----:B------:R-:W-:Y:S02]  /*28e0*/  CS2R R28, SRZ ;  /* 0x00000000001c7805 */ /* 0x000fe4000001ff00 */
[----:B------:R-:W-:Y:S02]  /*28f0*/  CS2R R12, SRZ ;  /* 0x00000000000c7805 */ /* 0x000fe4000001ff00 */
[----:B------:R-:W-:-:S02]  /*2900*/  CS2R R30, SRZ ;  /* 0x00000000001e7805 */ /* 0x000fc4000001ff00 */
[----:B------:R-:W-:Y:S01]  /*2910*/  CS2R R14, SRZ ;  /* 0x00000000000e7805 */ /* 0x000fe2000001ff00 */
[----:B------:R0:W5:Y:S04]  /*2920*/  @!P3 LDG.E.64 R28, desc[UR40][R40.64+0x10] ;  /* 0x00001028281cb981 */ /* 0x000168000c1e1b00 */
[----:B------:R0:W5:Y:S04]  /*2930*/  @!P3 LDG.E.64 R30, desc[UR40][R38.64+0x10] ;  /* 0x00001028261eb981 */ /* 0x000168000c1e1b00 */
[----:B------:R0:W5:Y:S04]  /*2940*/  @!P5 LDG.E.64 R12, desc[UR40][R40.64+0x20] ;  /* 0x00002028280cd981 */ /* 0x000168000c1e1b00 */
[----:B------:R0:W5:Y:S02]  /*2950*/  @!P5 LDG.E.64 R14, desc[UR40][R38.64+0x20] ;  /* 0x00002028260ed981 */ /* 0x000164000c1e1b00 */
.L_x_1098:
[----:B------:R-:W-:Y:S05]  /*2960*/  BSYNC B1 ;  /* 0x0000000000017941 */ /* 0x000fea0003800000 */
.L_x_1097:
        /* <DEDUP_REMOVED lines=9> */
.L_x_1099:
[----:B------:R-:W2:Y:S01]  /*2a00*/  LDL R8, [R1+0x8] ;  /* 0x0000080001087983 */ /* 0x000ea20000100800 */
[----:B------:R-:W-:Y:S01]  /*2a10*/  IMAD R87, R19, 0x8, R17 ;  /* 0x0000000813577824 */ /* 0x000fe200078e0211 */
[----:B------:R-:W-:Y:S01]  /*2a20*/  BSSY B1, `(.L_x_1100) ;  /* 0x0000004000017945 */ /* 0x000fe20003800000 */
[----:B--2---:R-:W-:-:S04]  /*2a30*/  SHF.L.U32 R90, R8, 0x1f, RZ ;  /* 0x0000001f085a7819 */ /* 0x004fc800000006ff */
[----:B------:R-:W0:Y:S02]  /*2a40*/  SYNCS.PHASECHK.TRANS64.TRYWAIT P5, [R87+URZ+0x19c90], R90 ;  /* 0x019c905a570075a7 */ /* 0x000e2400080a017f */
[----:B0-----:R-:W-:Y:S05]  /*2a50*/  @!P5 BRA `(.L_x_1101) ;  /* 0x000001d80068d947 */ /* 0x001fea0003800000 */
.L_x_1427:
[----:B------:R-:W-:Y:S05]  /*2a60*/  BSYNC B1 ;  /* 0x0000000000017941 */ /* 0x000fea0003800000 */
.L_x_1100:
[----:B------:R-:W-:Y:S05]  /*2a70*/  @P4 BRA `(.L_x_1102) ;  /* 0x0000003800b04947 */ /* 0x000fea0003800000 */
[----:B------:R-:W-:Y:S01]  /*2a80*/  ISETP.NE.AND P4, PT, R60, RZ, PT ;  /* 0x000000ff3c00720c */ /* 0x000fe20003f85270 */
[----:B------:R-:W-:-:S12]  /*2a90*/  BSSY B1, `(.L_x_1103) ;  /* 0x0000075000017945 */ /* 0x000fd80003800000 */
[----:B------:R-:W-:Y:S05]  /*2aa0*/  @!P4 BRA `(.L_x_1104) ;  /* 0x0000000400ccc947 */ /* 0x000fea0003800000 */
[----:B------:R-:W1:Y:S01]  /*2ab0*/  S2R R8, SR_TID.X ;  /* 0x0000000000087919 */ /* 0x000e620000002100 */
[----:B------:R-:W-:Y:S01]  /*2ac0*/  BSSY B2, `(.L_x_1105) ;  /* 0x0000070000027945 */ /* 0x000fe20003800000 */
[----:B-1----:R-:W-:-:S05]  /*2ad0*/  VIADD R8, R8, 0xffffff80 ;  /* 0xffffff8008087836 */ /* 0x002fca0000000000 */
[----:B------:R-:W-:-:S04]  /*2ae0*/  LEA.HI R42, R8, R8, RZ, 0x1 ;  /* 0x00000008082a7211 */ /* 0x000fc800078f08ff */
[----:B------:R-:W-:-:S05]  /*2af0*/  LOP3.LUT R42, R42, 0xfffffffe, RZ, 0xc0, !PT ;  /* 0xfffffffe2a2a7812 */ /* 0x000fca00078ec0ff */
[----:B------:R-:W-:Y:S02]  /*2b00*/  IMAD.IADD R42, R8, 0x1, -R42 ;  /* 0x00000001082a7824 */ /* 0x000fe400078e0a2a */
[----:B------:R1:W2:Y:S02]  /*2b10*/  LDS.128 R8, [R88+0x13800] ;  /* 0x0138000058087984 */ /* 0x0002a40000000c00 */
[----:B------:R-:W-:-:S05]  /*2b20*/  IMAD.SHL.U32 R42, R42, 0x8, RZ ;  /* 0x000000082a2a7824 */ /* 0x000fca00078e00ff */
[----:B------:R-:W-:-:S13]  /*2b30*/  ISETP.GE.AND P4, PT, R42, R91, PT ;  /* 0x0000005b2a00720c */ /* 0x000fda0003f86270 */
[----:B-1----:R-:W-:Y:S05]  /*2b40*/  @P4 BRA `(.L_x_1106) ;  /* 0x00000004009c4947 */ /* 0x002fea0003800000 */
[----:B------:R-:W-:Y:S02]  /*2b50*/  SHF.R.U32.HI R36, RZ, 0x8, R37 ;  /* 0x00000008ff247819 */ /* 0x000fe40000011625 */
[----:B------:R-:W-:Y:S02]  /*2b60*/  SHF.R.U32.HI R34, RZ, 0x8, R35 ;  /* 0x00000008ff227819 */ /* 0x000fe40000011623 */
[----:B------:R-:W-:Y:S01]  /*2b70*/  SHF.R.U32.HI R42, RZ, 0x10, R37 ;  /* 0x00000010ff2a7819 */ /* 0x000fe20000011625 */
[----:B------:R-:W-:Y:S01]  /*2b80*/  IMAD.SHL.U32 R36, R36, 0x100, RZ ;  /* 0x0000010024247824 */ /* 0x000fe200078e00ff */
[----:B------:R-:W-:Y:S01]  /*2b90*/  LOP3.LUT R37, R37, 0xff0000ff, RZ, 0xc0, !PT ;  /* 0xff0000ff25257812 */ /* 0x000fe200078ec0ff */
[----:B------:R-:W-:Y:S01]  /*2ba0*/  IMAD.SHL.U32 R34, R34, 0x100, RZ ;  /* 0x0000010022227824 */ /* 0x000fe200078e00ff */
[----:B------:R-:W-:Y:S02]  /*2bb0*/  SHF.R.U32.HI R76, RZ, 0x10, R35 ;  /* 0x00000010ff4c7819 */ /* 0x000fe40000011623 */
[----:B------:R-:W-:Y:S01]  /*2bc0*/  LOP3.LUT R43, R35, 0xff0000ff, RZ, 0xc0, !PT ;  /* 0xff0000ff232b7812 */ /* 0x000fe200078ec0ff */
[----:B--2---:R-:W-:Y:S01]  /*2bd0*/  IMAD.MOV.U32 R35, RZ, RZ, R8 ;  /* 0x000000ffff237224 */ /* 0x004fe200078e0008 */
[----:B------:R-:W-:Y:S01]  /*2be0*/  LOP3.LUT R36, R37, 0xff00, R36, 0xf8, !PT ;  /* 0x0000ff0025247812 */ /* 0x000fe200078ef824 */
[----:B------:R-:W-:Y:S01]  /*2bf0*/  IMAD.U32 R37, R42, 0x10000, RZ ;  /* 0x000100002a257824 */ /* 0x000fe200078e00ff */
[----:B------:R-:W-:-:S02]  /*2c00*/  F2FP.F16.E4M3.UNPACK_B R8, R9 ;  /* 0x00000009ff08723e */ /* 0x000fc400020006ff */
[----:B------:R-:W-:Y:S02]  /*2c10*/  F2FP.F16.E4M3.UNPACK_B R42, R84.H1 ;  /* 0x00000054ff2a723e */ /* 0x000fe400030006ff */
[----:B------:R-:W-:Y:S01]  /*2c20*/  LOP3.LUT R43, R43, 0xff00, R34, 0xf8, !PT ;  /* 0x0000ff002b2b7812 */ /* 0x000fe200078ef822 */
[----:B------:R-:W-:Y:S01]  /*2c30*/  IMAD.U32 R34, R76, 0x10000, RZ ;  /* 0x000100004c227824 */ /* 0x000fe200078e00ff */
[----:B------:R-:W-:Y:S01]  /*2c40*/  LOP3.LUT R37, R36, 0xff0000, R37, 0xf8, !PT ;  /* 0x00ff000024257812 */ /* 0x000fe200078ef825 */
[----:B------:R-:W-:Y:S01]  /*2c50*/  HADD2.F32 R36, -RZ, R8.H1_H1 ;  /* 0x30000008ff247230 */ /* 0x000fe20000004100 */
[----:B------:R-:W-:Y:S01]  /*2c60*/  F2FP.F16.E4M3.UNPACK_B R76, R85.H1 ;  /* 0x00000055ff4c723e */ /* 0x000fe200030006ff */
[----:B------:R-:W-:Y:S01]  /*2c70*/  HADD2.F32 R79, -RZ, R42.H0_H0 ;  /* 0x2000002aff4f7230 */ /* 0x000fe20000004100 */
[----:B------:R-:W-:Y:S01]  /*2c80*/  F2FP.F16.E4M3.UNPACK_B R9, R9.H1 ;  /* 0x00000009ff09723e */ /* 0x000fe200030006ff */
[----:B------:R-:W-:Y:S01]  /*2c90*/  HADD2.F32 R8, -RZ, R8.H0_H0 ;  /* 0x20000008ff087230 */ /* 0x000fe20000004100 */
[----:B------:R-:W-:Y:S01]  /*2ca0*/  LOP3.LUT R34, R43, 0xff0000, R34, 0xf8, !PT ;  /* 0x00ff00002b227812 */ /* 0x000fe200078ef822 */
[----:B------:R-:W-:-:S02]  /*2cb0*/  HADD2.F32 R78, -RZ, R42.H1_H1 ;  /* 0x3000002aff4e7230 */ /* 0x000fc40000004100 */
[-C--:B------:R-:W-:Y:S01]  /*2cc0*/  FMUL.FTZ R83, R36, R79.reuse ;  /* 0x0000004f24537220 */ /* 0x080fe20000410000 */
[--C-:B------:R-:W-:Y:S02]  /*2cd0*/  HADD2.F32 R77, -RZ, R76.reuse.H0_H0 ;  /* 0x2000004cff4d7230 */ /* 0x100fe40000004100 */
[--C-:B------:R-:W-:Y:S02]  /*2ce0*/  HADD2.F32 R43, -RZ, R9.reuse.H1_H1 ;  /* 0x30000009ff2b7230 */ /* 0x100fe40000004100 */
[----:B------:R-:W-:Y:S02]  /*2cf0*/  HADD2.F32 R42, -RZ, R9.H0_H0 ;  /* 0x20000009ff2a7230 */ /* 0x000fe40000004100 */
[C---:B------:R-:W-:Y:S01]  /*2d00*/  FMUL.FTZ R9, R8.reuse, R79 ;  /* 0x0000004f08097220 */ /* 0x040fe20000410000 */
[----:B------:R-:W-:Y:S02]  /*2d10*/  HADD2.F32 R76, -RZ, R76.H1_H1 ;  /* 0x3000004cff4c7230 */ /* 0x000fe40000004100 */
[CC--:B------:R-:W-:Y:S01]  /*2d20*/  FMUL.FTZ R79, R43.reuse, R78.reuse ;  /* 0x0000004e2b4f7220 */ /* 0x0c0fe20000410000 */
[-C--:B------:R-:W-:Y:S01]  /*2d30*/  FFMA.FTZ R8, R8, R77.reuse, -R83 ;  /* 0x0000004d08087223 */ /* 0x080fe20000010853 */
[----:B------:R-:W-:Y:S01]  /*2d40*/  FMUL.FTZ R82, R42, R78 ;  /* 0x0000004e2a527220 */ /* 0x000fe20000410000 */
[----:B------:R-:W-:Y:S01]  /*2d50*/  FFMA.FTZ R9, R36, R77, R9 ;  /* 0x0000004d24097223 */ /* 0x000fe20000010009 */
[----:B------:R-:W-:Y:S01]  /*2d60*/  F2FP.F16.E4M3.UNPACK_B R78, R84 ;  /* 0x00000054ff4e723e */ /* 0x000fe200020006ff */
[-C--:B------:R-:W-:Y:S01]  /*2d70*/  FFMA.FTZ R84, R42, R76.reuse, -R79 ;  /* 0x0000004c2a547223 */ /* 0x080fe2000001084f */
[-C--:B------:R-:W-:Y:S01]  /*2d80*/  F2FP.F16.E4M3.UNPACK_B R36, R35.reuse.H1 ;  /* 0x00000023ff24723e */ /* 0x080fe200030006ff */
[----:B------:R-:W-:Y:S01]  /*2d90*/  FFMA.FTZ R93, R43, R76, R82 ;  /* 0x0000004c2b5d7223 */ /* 0x000fe20000010052 */
[----:B------:R-:W-:Y:S01]  /*2da0*/  F2FP.F16.E4M3.UNPACK_B R35, R35 ;  /* 0x00000023ff23723e */ /* 0x000fe200020006ff */
[----:B------:R-:W-:Y:S01]  /*2db0*/  HADD2.F32 R82, -RZ, R78.H1_H1 ;  /* 0x3000004eff527230 */ /* 0x000fe20000004100 */
[----:B------:R-:W-:Y:S01]  /*2dc0*/  F2FP.F16.E4M3.UNPACK_B R77, R85 ;  /* 0x00000055ff4d723e */ /* 0x000fe200020006ff */
[--C-:B------:R-:W-:Y:S01]  /*2dd0*/  HADD2.F32 R43, -RZ, R36.reuse.H0_H0 ;  /* 0x20000024ff2b7230 */ /* 0x100fe20000004100 */
[----:B------:R-:W-:Y:S01]  /*2de0*/  F2FP.SATFINITE.E4M3.F32.PACK_AB_MERGE_C R95, R93, R84, RZ ;  /* 0x000000545d5f723e */ /* 0x000fe200048070ff */
[----:B------:R-:W-:-:S02]  /*2df0*/  HADD2.F32 R76, -RZ, R36.H1_H1 ;  /* 0x30000024ff4c7230 */ /* 0x000fc40000004100 */
[----:B------:R-:W-:Y:S02]  /*2e00*/  HADD2.F32 R79, -RZ, R78.H0_H0 ;  /* 0x2000004eff4f7230 */ /* 0x000fe40000004100 */
[-C--:B------:R-:W-:Y:S01]  /*2e10*/  FMUL.FTZ R85, R43, R82.reuse ;  /* 0x000000522b557220 */ /* 0x080fe20000410000 */
[--C-:B------:R-:W-:Y:S02]  /*2e20*/  HADD2.F32 R42, -RZ, R35.reuse.H1_H1 ;  /* 0x30000023ff2a7230 */ /* 0x100fe40000004100 */
[----:B------:R-:W-:Y:S01]  /*2e30*/  FMUL.FTZ R78, R76, R82 ;  /* 0x000000524c4e7220 */ /* 0x000fe20000410000 */
[----:B------:R-:W-:Y:S01]  /*2e40*/  HADD2.F32 R36, -RZ, R35.H0_H0 ;  /* 0x20000023ff247230 */ /* 0x000fe20000004100 */
[----:B------:R-:W-:Y:S01]  /*2e50*/  F2FP.F16.E4M3.UNPACK_B R82, R37 ;  /* 0x00000025ff52723e */ /* 0x000fe200020006ff */
[--C-:B------:R-:W-:Y:S02]  /*2e60*/  HADD2.F32 R35, -RZ, R77.reuse.H1_H1 ;  /* 0x3000004dff237230 */ /* 0x100fe40000004100 */
[----:B------:R-:W-:Y:S01]  /*2e70*/  FMUL.FTZ R83, R42, R79 ;  /* 0x0000004f2a537220 */ /* 0x000fe20000410000 */
[----:B------:R-:W-:-:S02]  /*2e80*/  HADD2.F32 R77, -RZ, R77.H0_H0 ;  /* 0x2000004dff4d7230 */ /* 0x000fc40000004100 */
[----:B------:R-:W-:Y:S01]  /*2e90*/  FMUL.FTZ R79, R36, R79 ;  /* 0x0000004f244f7220 */ /* 0x000fe20000410000 */
[--C-:B------:R-:W-:Y:S02]  /*2ea0*/  HADD2.F32 R84, -RZ, R82.reuse.H1_H1 ;  /* 0x30000052ff547230 */ /* 0x100fe40000004100 */
[-C--:B------:R-:W-:Y:S01]  /*2eb0*/  FFMA.FTZ R78, R43, R35.reuse, -R78 ;  /* 0x000000232b4e7223 */ /* 0x080fe2000001084e */
[----:B------:R-:W-:Y:S01]  /*2ec0*/  FFMA.FTZ R85, R76, R35, R85 ;  /* 0x000000234c557223 */ /* 0x000fe20000010055 */
[----:B------:R-:W-:Y:S01]  /*2ed0*/  FFMA.FTZ R35, R36, R77, -R83 ;  /* 0x0000004d24237223 */ /* 0x000fe20000010853 */
[----:B------:R-:W-:Y:S01]  /*2ee0*/  F2FP.F16.E4M3.UNPACK_B R43, R11.H1 ;  /* 0x0000000bff2b723e */ /* 0x000fe200030006ff */
[----:B------:R-:W-:Y:S01]  /*2ef0*/  FFMA.FTZ R36, R42, R77, R79 ;  /* 0x0000004d2a247223 */ /* 0x000fe2000001004f */
[----:B------:R-:W-:Y:S01]  /*2f00*/  F2FP.F16.E4M3.UNPACK_B R83, R37.H1 ;  /* 0x00000025ff53723e */ /* 0x000fe200030006ff */
[----:B------:R-:W-:Y:S01]  /*2f10*/  HADD2.F32 R82, -RZ, R82.H0_H0 ;  /* 0x20000052ff527230 */ /* 0x000fe20000004100 */
[----:B------:R-:W-:Y:S01]  /*2f20*/  F2FP.F16.E4M3.UNPACK_B R42, R10.H1 ;  /* 0x0000000aff2a723e */ /* 0x000fe200030006ff */
[--C-:B------:R-:W-:Y:S01]  /*2f30*/  HADD2.F32 R76, -RZ, R43.reuse.H0_H0 ;  /* 0x2000002bff4c7230 */ /* 0x100fe20000004100 */
[----:B------:R-:W-:Y:S01]  /*2f40*/  F2FP.SATFINITE.E4M3.F32.PACK_AB_MERGE_C R94, R85, R78, RZ ;  /* 0x0000004e555e723e */ /* 0x000fe200048070ff */
[----:B------:R-:W-:Y:S01]  /*2f50*/  HADD2.F32 R43, -RZ, R43.H1_H1 ;  /* 0x3000002bff2b7230 */ /* 0x000fe20000004100 */
        /* <DEDUP_REMOVED lines=38> */
.L_x_1106:
[----:B------:R-:W-:Y:S05]  /*31c0*/  BSYNC B2 ;  /* 0x0000000000027941 */ /* 0x000fea0003800000 */
.L_x_1105:
[----:B--2---:R1:W-:Y:S02]  /*31d0*/  STG.E.128 desc[UR40][R32.64], R8 ;  /* 0x0000000820007986 */ /* 0x0043e4000c101d28 */
.L_x_1104:
[----:B------:R-:W-:Y:S05]  /*31e0*/  BSYNC B1 ;  /* 0x0000000000017941 */ /* 0x000fea0003800000 */
.L_x_1103:
[----:B------:R-:W-:Y:S01]  /*31f0*/  ISETP.NE.AND P4, PT, R45, RZ, PT ;  /* 0x000000ff2d00720c */ /* 0x000fe20003f85270 */
[----:B------:R-:W-:-:S12]  /*3200*/  BSSY B1, `(.L_x_1107) ;  /* 0x0000076000017945 */ /* 0x000fd80003800000 */
[----:B------:R-:W-:Y:S05]  /*3210*/  @!P4 BRA `(.L_x_1108) ;  /* 0x0000000400d0c947 */ /* 0x000fea0003800000 */
[----:B-1----:R-:W1:Y:S01]  /*3220*/  S2R R8, SR_TID.X ;  /* 0x0000000000087919 */ /* 0x002e620000002100 */
[----:B------:R-:W-:Y:S01]  /*3230*/  BSSY B2, `(.L_x_1109) ;  /* 0x0000071000027945 */ /* 0x000fe20003800000 */
[----:B-1----:R-:W-:-:S05]  /*3240*/  VIADD R9, R8, 0xffffff80 ;  /* 0xffffff8008097836 */ /* 0x002fca0000000000 */
[----:B------:R-:W-:-:S04]  /*3250*/  LEA.HI R8, R9, R9, RZ, 0x1 ;  /* 0x0000000909087211 */ /* 0x000fc800078f08ff */
[----:B------:R-:W-:-:S05]  /*3260*/  LOP3.LUT R8, R8, 0xfffffffe, RZ, 0xc0, !PT ;  /* 0xfffffffe08087812 */ /* 0x000fca00078ec0ff */
[----:B------:R-:W-:-:S04]  /*3270*/  IMAD.IADD R8, R9, 0x1, -R8 ;  /* 0x0000000109087824 */ /* 0x000fc800078e0a08 */
[----:B------:R-:W-:-:S04]  /*3280*/  IMAD.SHL.U32 R8, R8, 0x8, RZ ;  /* 0x0000000808087824 */ /* 0x000fc800078e00ff */
[----:B------:R-:W-:Y:S02]  /*3290*/  VIADD R34, R8, 0x10 ;  /* 0x0000001008227836 */ /* 0x000fe40000000000 */
[----:B------:R1:W2:Y:S03]  /*32a0*/  LDS.128 R8, [R88+0x14800] ;  /* 0x0148000058087984 */ /* 0x0002a60000000c00 */
        /* <DEDUP_REMOVED lines=11> */
[----:B--2---:R-:W-:Y:S01]  /*3360*/  IMAD.MOV.U32 R28, RZ, RZ, R8 ;  /* 0x000000ffff1c7224 */ /* 0x004fe200078e0008 */
[----:B------:R-:W-:Y:S01]  /*3370*/  F2FP.F16.E4M3.UNPACK_B R8, R9 ;  /* 0x00000009ff08723e */ /* 0x000fe200020006ff */
[----:B------:R-:W-:Y:S01]  /*3380*/  IMAD.U32 R30, R36, 0x10000, RZ ;  /* 0x00010000241e7824 */ /* 0x000fe200078e00ff */
[----:B------:R-:W-:Y:S01]  /*3390*/  LOP3.LUT R34, R34, 0xff00, R31, 0xf8, !PT ;  /* 0x0000ff0022227812 */ /* 0x000fe200078ef81f */
[----:B------:R-:W-:Y:S01]  /*33a0*/  IMAD.U32 R35, R35, 0x10000, RZ ;  /* 0x0001000023237824 */ /* 0x000fe200078e00ff */
[----:B------:R-:W-:-:S02]  /*33b0*/  F2FP.F16.E4M3.UNPACK_B R31, R41.H1 ;  /* 0x00000029ff1f723e */ /* 0x000fc400030006ff */
[----:B------:R-:W-:Y:S01]  /*33c0*/  LOP3.LUT R36, R29, 0xff0000, R30, 0xf8, !PT ;  /* 0x00ff00001d247812 */ /* 0x000fe200078ef81e */
[--C-:B------:R-:W-:Y:S01]  /*33d0*/  HADD2.F32 R29, -RZ, R8.reuse.H1_H1 ;  /* 0x30000008ff1d7230 */ /* 0x100fe20000004100 */
[----:B------:R-:W-:Y:S01]  /*33e0*/  LOP3.LUT R43, R34, 0xff0000, R35, 0xf8, !PT ;  /* 0x00ff0000222b7812 */ /* 0x000fe200078ef823 */
[--C-:B------:R-:W-:Y:S01]  /*33f0*/  HADD2.F32 R37, -RZ, R31.reuse.H0_H0 ;  /* 0x2000001fff257230 */ /* 0x100fe20000004100 */
[----:B------:R-:W-:Y:S01]  /*3400*/  F2FP.F16.E4M3.UNPACK_B R34, R40.H1 ;  /* 0x00000028ff22723e */ /* 0x000fe200030006ff */
[----:B------:R-:W-:Y:S01]  /*3410*/  HADD2.F32 R8, -RZ, R8.H0_H0 ;  /* 0x20000008ff087230 */ /* 0x000fe20000004100 */
[----:B------:R-:W-:Y:S01]  /*3420*/  F2FP.F16.E4M3.UNPACK_B R9, R9.H1 ;  /* 0x00000009ff09723e */ /* 0x000fe200030006ff */
[----:B------:R-:W-:Y:S02]  /*3430*/  HADD2.F32 R42, -RZ, R31.H1_H1 ;  /* 0x3000001fff2a7230 */ /* 0x000fe40000004100 */
[----:B------:R-:W-:Y:S01]  /*3440*/  FMUL.FTZ R77, R29, R37 ;  /* 0x000000251d4d7220 */ /* 0x000fe20000410000 */
[----:B------:R-:W-:-:S02]  /*3450*/  HADD2.F32 R35, -RZ, R34.H0_H0 ;  /* 0x20000022ff237230 */ /* 0x000fc40000004100 */
[----:B------:R-:W-:Y:S01]  /*3460*/  FMUL.FTZ R76, R8, R37 ;  /* 0x00000025084c7220 */ /* 0x000fe20000410000 */
[--C-:B------:R-:W-:Y:S01]  /*3470*/  HADD2.F32 R31, -RZ, R9.reuse.H1_H1 ;  /* 0x30000009ff1f7230 */ /* 0x100fe20000004100 */
[----:B------:R-:W-:Y:S01]  /*3480*/  F2FP.F16.E4M3.UNPACK_B R41, R41 ;  /* 0x00000029ff29723e */ /* 0x000fe200020006ff */
[----:B------:R-:W-:Y:S02]  /*3490*/  HADD2.F32 R30, -RZ, R9.H0_H0 ;  /* 0x20000009ff1e7230 */ /* 0x000fe40000004100 */
[-C--:B------:R-:W-:Y:S01]  /*34a0*/  FFMA.FTZ R9, R29, R35.reuse, R76 ;  /* 0x000000231d097223 */ /* 0x080fe2000001004c */
[----:B------:R-:W-:Y:S02]  /*34b0*/  HADD2.F32 R34, -RZ, R34.H1_H1 ;  /* 0x30000022ff227230 */ /* 0x000fe40000004100 */
[C---:B------:R-:W-:Y:S01]  /*34c0*/  FMUL.FTZ R37, R31.reuse, R42 ;  /* 0x0000002a1f257220 */ /* 0x040fe20000410000 */
[----:B------:R-:W-:Y:S01]  /*34d0*/  F2FP.F16.E4M3.UNPACK_B R29, R28.H1 ;  /* 0x0000001cff1d723e */ /* 0x000fe200030006ff */
[----:B------:R-:W-:Y:S01]  /*34e0*/  FMUL.FTZ R42, R30, R42 ;  /* 0x0000002a1e2a7220 */ /* 0x000fe20000410000 */
[----:B------:R-:W-:Y:S01]  /*34f0*/  FFMA.FTZ R8, R8, R35, -R77 ;  /* 0x0000002308087223 */ /* 0x000fe2000001084d */
[----:B------:R-:W-:Y:S01]  /*3500*/  FFMA.FTZ R78, R30, R34, -R37 ;  /* 0x000000221e4e7223 */ /* 0x000fe20000010825 */
[----:B------:R-:W-:Y:S01]  /*3510*/  F2FP.F16.E4M3.UNPACK_B R28, R28 ;  /* 0x0000001cff1c723e */ /* 0x000fe200020006ff */
[----:B------:R-:W-:Y:S01]  /*3520*/  FFMA.FTZ R79, R31, R34, R42 ;  /* 0x000000221f4f7223 */ /* 0x000fe2000001002a */
[----:B------:R-:W-:Y:S01]  /*3530*/  F2FP.F16.E4M3.UNPACK_B R40, R40 ;  /* 0x00000028ff28723e */ /* 0x000fe200020006ff */
[----:B------:R-:W-:-:S02]  /*3540*/  HADD2.F32 R35, -RZ, R41.H1_H1 ;  /* 0x30000029ff237230 */ /* 0x000fc40000004100 */
[--C-:B------:R-:W-:Y:S01]  /*3550*/  HADD2.F32 R30, -RZ, R29.reuse.H0_H0 ;  /* 0x2000001dff1e7230 */ /* 0x100fe20000004100 */
[----:B------:R-:W-:Y:S01]  /*3560*/  F2FP.SATFINITE.E4M3.F32.PACK_AB_MERGE_C R83, R79, R78, RZ ;  /* 0x0000004e4f53723e */ /* 0x000fe200048070ff */
[----:B------:R-:W-:Y:S02]  /*3570*/  HADD2.F32 R31, -RZ, R29.H1_H1 ;  /* 0x3000001dff1f7230 */ /* 0x000fe40000004100 */
        /* <DEDUP_REMOVED lines=10> */
[-C--:B------:R-:W-:Y:S01]  /*3620*/  F2FP.F16.E4M3.UNPACK_B R34, R36.reuse.H1 ;  /* 0x00000024ff22723e */ /* 0x080fe200030006ff */
[-C--:B------:R-:W-:Y:S01]  /*3630*/  FMUL.FTZ R42, R28, R41.reuse ;  /* 0x000000291c2a7220 */ /* 0x080fe20000410000 */
[C---:B------:R-:W-:Y:S01]  /*3640*/  FMUL.FTZ R41, R29.reuse, R41 ;  /* 0x000000291d297220 */ /* 0x040fe20000410000 */
[----:B------:R-:W-:Y:S02]  /*3650*/  F2FP.F16.E4M3.UNPACK_B R36, R36 ;  /* 0x00000024ff24723e */ /* 0x000fe400020006ff */
[-C--:B------:R-:W-:Y:S01]  /*3660*/  FFMA.FTZ R42, R29, R40.reuse, -R42 ;  /* 0x000000281d2a7223 */ /* 0x080fe2000001082a */
[----:B------:R-:W-:Y:S01]  /*3670*/  F2FP.SATFINITE.E4M3.F32.PACK_AB_MERGE_C R82, R76, R37, RZ ;  /* 0x000000254c52723e */ /* 0x000fe200048070ff */
[----:B------:R-:W-:Y:S01]  /*3680*/  FFMA.FTZ R77, R28, R40, R41 ;  /* 0x000000281c4d7223 */ /* 0x000fe20000010029 */
[----:B------:R-:W-:Y:S01]  /*3690*/  F2FP.F16.E4M3.UNPACK_B R29, R11.H1 ;  /* 0x0000000bff1d723e */ /* 0x000fe200030006ff */
[--C-:B------:R-:W-:Y:S01]  /*36a0*/  HADD2.F32 R35, -RZ, R34.reuse.H1_H1 ;  /* 0x30000022ff237230 */ /* 0x100fe20000004100 */
[-C--:B------:R-:W-:Y:S01]  /*36b0*/  F2FP.F16.E4M3.UNPACK_B R37, R43.reuse.H1 ;  /* 0x0000002bff25723e */ /* 0x080fe200030006ff */
[----:B------:R-:W-:Y:S01]  /*36c0*/  HADD2.F32 R34, -RZ, R34.H0_H0 ;  /* 0x20000022ff227230 */ /* 0x000fe20000004100 */
[-C--:B------:R-:W-:Y:S01]  /*36d0*/  F2FP.F16.E4M3.UNPACK_B R28, R10.reuse.H1 ;  /* 0x0000000aff1c723e */ /* 0x080fe200030006ff */
[----:B------:R-:W-:Y:S01]  /*36e0*/  HADD2.F32 R31, -RZ, R29.H1_H1 ;  /* 0x3000001dff1f7230 */ /* 0x000fe20000004100 */
[----:B------:R-:W-:Y:S01]  /*36f0*/  F2FP.F16.E4M3.UNPACK_B R43, R43 ;  /* 0x0000002bff2b723e */ /* 0x000fe200020006ff */
[----:B------:R-:W-:Y:S01]  /*3700*/  HADD2.F32 R41, -RZ, R37.H1_H1 ;  /* 0x30000025ff297230 */ /* 0x000fe20000004100 */
[----:B------:R-:W-:Y:S01]  /*3710*/  F2FP.F16.E4M3.UNPACK_B R11, R11 ;  /* 0x0000000bff0b723e */ /* 0x000fe200020006ff */
[----:B------:R-:W-:Y:S01]  /*3720*/  HADD2.F32 R30, -RZ, R29.H0_H0 ;  /* 0x2000001dff1e7230 */ /* 0x000fe20000004100 */
[----:B------:R-:W-:Y:S01]  /*3730*/  F2FP.F16.E4M3.UNPACK_B R10, R10 ;  /* 0x0000000aff0a723e */ /* 0x000fe200020006ff */
[----:B------:R-:W-:-:S02]  /*3740*/  HADD2.F32 R29, -RZ, R28.H1_H1 ;  /* 0x3000001cff1d7230 */ /* 0x000fc40000004100 */
[-C--:B------:R-:W-:Y:S01]  /*3750*/  FMUL.FTZ R79, R31, R41.reuse ;  /* 0x000000291f4f7220 */ /* 0x080fe20000410000 */
[--C-:B------:R-:W-:Y:S02]  /*3760*/  HADD2.F32 R40, -RZ, R43.reuse.H1_H1 ;  /* 0x3000002bff287230 */ /* 0x100fe40000004100 */
[C---:B------:R-:W-:Y:S01]  /*3770*/  FMUL.FTZ R76, R30.reuse, R41 ;  /* 0x000000291e4c7220 */ /* 0x040fe20000410000 */
[----:B------:R-:W-:Y:S02]  /*3780*/  HADD2.F32 R28, -RZ, R28.H0_H0 ;  /* 0x2000001cff1c7230 */ /* 0x000fe40000004100 */
[----:B------:R-:W-:Y:S01]  /*3790*/  FFMA.FTZ R79, R30, R35, -R79 ;  /* 0x000000231e4f7223 */ /* 0x000fe2000001084f */
[----:B------:R-:W-:Y:S02]  /*37a0*/  HADD2.F32 R30, -RZ, R36.H1_H1 ;  /* 0x30000024ff1e7230 */ /* 0x000fe40000004100 */
[----:B------:R-:W-:Y:S01]  /*37b0*/  FMUL.FTZ R41, R29, R40 ;  /* 0x000000281d297220 */ /* 0x000fe20000410000 */
[----:B------:R-:W-:-:S02]  /*37c0*/  HADD2.F32 R43, -RZ, R43.H0_H0 ;  /* 0x2000002bff2b7230 */ /* 0x000fc40000004100 */
[C---:B------:R-:W-:Y:S01]  /*37d0*/  FMUL.FTZ R40, R28.reuse, R40 ;  /* 0x000000281c287220 */ /* 0x040fe20000410000 */
[----:B------:R-:W-:Y:S02]  /*37e0*/  HADD2.F32 R37, -RZ, R37.H0_H0 ;  /* 0x20000025ff257230 */ /* 0x000fe40000004100 */
[-C--:B------:R-:W-:Y:S01]  /*37f0*/  FFMA.FTZ R41, R28, R30.reuse, -R41 ;  /* 0x0000001e1c297223 */ /* 0x080fe20000010829 */
[--C-:B------:R-:W-:Y:S02]  /*3800*/  HADD2.F32 R28, -RZ, R11.reuse.H0_H0 ;  /* 0x2000000bff1c7230 */ /* 0x100fe40000004100 */
[----:B------:R-:W-:Y:S01]  /*3810*/  FFMA.FTZ R40, R29, R30, R40 ;  /* 0x0000001e1d287223 */ /* 0x000fe20000010028 */
[----:B------:R-:W-:Y:S02]  /*3820*/  HADD2.F32 R29, -RZ, R11.H1_H1 ;  /* 0x3000000bff1d7230 */ /* 0x000fe40000004100 */
[----:B------:R-:W-:Y:S01]  /*3830*/  FFMA.FTZ R78, R31, R35, R76 ;  /* 0x000000231f4e7223 */ /* 0x000fe2000001004c */
[----:B------:R-:W-:-:S02]  /*3840*/  HADD2.F32 R11, -RZ, R10.H0_H0 ;  /* 0x2000000aff0b7230 */ /* 0x000fc40000004100 */
[-C--:B------:R-:W-:Y:S01]  /*3850*/  FMUL.FTZ R76, R28, R37.reuse ;  /* 0x000000251c4c7220 */ /* 0x080fe20000410000 */
[----:B------:R-:W-:Y:S02]  /*3860*/  HADD2.F32 R10, -RZ, R10.H1_H1 ;  /* 0x3000000aff0a7230 */ /* 0x000fe40000004100 */
[C---:B------:R-:W-:Y:S01]  /*3870*/  FMUL.FTZ R31, R29.reuse, R37 ;  /* 0x000000251d1f7220 */ /* 0x040fe20000410000 */
[----:B------:R-:W-:Y:S02]  /*3880*/  HADD2.F32 R36, -RZ, R36.H0_H0 ;  /* 0x20000024ff247230 */ /* 0x000fe40000004100 */
[-C--:B------:R-:W-:Y:S01]  /*3890*/  FFMA.FTZ R76, R29, R34.reuse, R76 ;  /* 0x000000221d4c7223 */ /* 0x080fe2000001004c */
[----:B------:R-:W-:Y:S01]  /*38a0*/  F2FP.SATFINITE.E4M3.F32.PACK_AB_MERGE_C R40, R40, R41, RZ ;  /* 0x000000292828723e */ /* 0x000fe200048070ff */
[-C--:B------:R-:W-:Y:S01]  /*38b0*/  FMUL.FTZ R30, R10, R43.reuse ;  /* 0x0000002b0a1e7220 */ /* 0x080fe20000410000 */
[C---:B------:R-:W-:Y:S01]  /*38c0*/  FMUL.FTZ R43, R11.reuse, R43 ;  /* 0x0000002b0b2b7220 */ /* 0x040fe20000410000 */
[----:B------:R-:W-:Y:S01]  /*38d0*/  FFMA.FTZ R31, R28, R34, -R31 ;  /* 0x000000221c1f7223 */ /* 0x000fe2000001081f */
[----:B------:R-:W-:Y:S01]  /*38e0*/  F2FP.SATFINITE.E4M3.F32.PACK_AB_MERGE_C R78, R78, R79, RZ ;  /* 0x0000004f4e4e723e */ /* 0x000fe200048070ff */
[-C--:B------:R-:W-:Y:S01]  /*38f0*/  FFMA.FTZ R30, R11, R36.reuse, -R30 ;  /* 0x000000240b1e7223 */ /* 0x080fe2000001081e */
[----:B------:R-:W-:Y:S01]  /*3900*/  FFMA.FTZ R43, R10, R36, R43 ;  /* 0x000000240a2b7223 */ /* 0x000fe2000001002b */
[----:B------:R-:W-:-:S02]  /*3910*/  F2FP.SATFINITE.E4M3.F32.PACK_AB_MERGE_C R8, R77, R42, R82 ;  /* 0x0000002a4d08723e */ /* 0x000fc40004807052 */
[----:B------:R-:W-:Y:S02]  /*3920*/  F2FP.SATFINITE.E4M3.F32.PACK_AB_MERGE_C R11, R76, R31, R78 ;  /* 0x0000001f4c0b723e */ /* 0x000fe4000480704e */
[----:B------:R-:W-:-:S07]  /*3930*/  F2FP.SATFINITE.E4M3.F32.PACK_AB_MERGE_C R10, R43, R30, R40 ;  /* 0x0000001e2b0a723e */ /* 0x000fce0004807028 */
.L_x_1110:
[----:B------:R-:W-:Y:S05]  /*3940*/  BSYNC B2 ;  /* 0x0000000000027941 */ /* 0x000fea0003800000 */
.L_x_1109:
[----:B--2---:R2:W-:Y:S02]  /*3950*/  STG.E.128 desc[UR40][R32.64+0x20], R8 ;  /* 0x0000200820007986 */ /* 0x0045e4000c101d28 */
.L_x_1108:
[----:B------:R-:W-:Y:S05]  /*3960*/  BSYNC B1 ;  /* 0x0000000000017941 */ /* 0x000fea0003800000 */
.L_x_1107:
[----:B------:R-:W-:Y:S05]  /*3970*/  @P1 BRA `(.L_x_1102) ;  /* 0x0000002800f01947 */ /* 0x000fea0003800000 */
[----:B-12---:R-:W1:Y:S01]  /*3980*/  S2R R8, SR_TID.X ;  /* 0x0000000000087919 */ /* 0x006e620000002100 */
        /* <DEDUP_REMOVED lines=12> */
[----:B------:R-:W-:Y:S02]  /*3a50*/  SHF.R.U32.HI R31, RZ, 0x10, R13 ;  /* 0x00000010ff1f7819 */ /* 0x000fe4000001160d */
[----:B------:R-:W-:Y:S01]  /*3a60*/  LOP3.LUT R14, R13, 0xff0000ff, RZ, 0xc0, !PT ;  /* 0xff0000ff0d0e7812 */ /* 0x000fe200078ec0ff */
[----:B------:R-:W-:Y:S01]  /*3a70*/  IMAD.SHL.U32 R13, R29, 0x100, RZ ;  /* 0x000001001d0d7824 */ /* 0x000fe200078e00ff */
[----:B------:R-:W-:Y:S02]  /*3a80*/  SHF.R.U32.HI R30, RZ, 0x10, R15 ;  /* 0x00000010ff1e7819 */ /* 0x000fe4000001160f */
[----:B------:R-:W-:Y:S01]  /*3a90*/  LOP3.LUT R28, R15, 0xff0000ff, RZ, 0xc0, !PT ;  /* 0xff0000ff0f1c7812 */ /* 0x000fe200078ec0ff */
        /* <DEDUP_REMOVED lines=88> */
[----:B------:R-:W-:Y:S01]  /*4020*/  FMUL.FTZ R35, R11, R35 ;  /* 0x000000230b237220 */ /* 0x000fe20000410000 */
[----:B------:R-:W-:Y:S01]  /*4030*/  FFMA.FTZ R15, R12, R28, -R15 ;  /* 0x0000001c0c0f7223 */ /* 0x000fe2000001080f */
[----:B------:R-:W-:Y:S01]  /*4040*/  F2FP.SATFINITE.E4M3.F32.PACK_AB_MERGE_C R29, R29, R40, RZ ;  /* 0x000000281d1d723e */ /* 0x000fe200048070ff */
[-C--:B------:R-:W-:Y:S01]  /*4050*/  FFMA.FTZ R14, R11, R30.reuse, -R14 ;  /* 0x0000001e0b0e7223 */ /* 0x080fe2000001080e */
[----:B------:R-:W-:Y:S01]  /*4060*/  FFMA.FTZ R35, R10, R30, R35 ;  /* 0x0000001e0a237223 */ /* 0x000fe20000010023 */
[----:B------:R-:W-:-:S02]  /*4070*/  F2FP.SATFINITE.E4M3.F32.PACK_AB_MERGE_C R8, R38, R37, R41 ;  /* 0x000000252608723e */ /* 0x000fc40004807029 */
[----:B------:R-:W-:Y:S02]  /*4080*/  F2FP.SATFINITE.E4M3.F32.PACK_AB_MERGE_C R11, R36, R15, R29 ;  /* 0x0000000f240b723e */ /* 0x000fe4000480701d */
[----:B------:R-:W-:-:S07]  /*4090*/  F2FP.SATFINITE.E4M3.F32.PACK_AB_MERGE_C R10, R35, R14, R34 ;  /* 0x0000000e230a723e */ /* 0x000fce0004807022 */
.L_x_1112:
[----:B------:R-:W-:Y:S05]  /*40a0*/  BSYNC B1 ;  /* 0x0000000000017941 */ /* 0x000fea0003800000 */
.L_x_1111:
[----:B--2---:R3:W-:Y:S01]  /*40b0*/  STG.E.128 desc[UR40][R32.64+0x40], R8 ;  /* 0x0000400820007986 */ /* 0x0047e2000c101d28 */
[----:B------:R-:W-:Y:S05]  /*40c0*/  BRA `(.L_x_1102) ;  /* 0x00000024001c7947 */ /* 0x000fea0003800000 */
.L_x_1096:
        /* <DEDUP_REMOVED lines=11> */
[----:B------:R-:W2:Y:S01]  /*4180*/  LDL R78, [R1+0x38] ;  /* 0x00003800014e7983 */ /* 0x000ea20000100800 */
[----:B------:R-:W-:Y:S01]  /*4190*/  ULDC.64 UR4, c[0x0][0x3c8] ;  /* 0x0000f20000047ab9 */ /* 0x000fe20000000a00 */
[----:B------:R-:W-:Y:S01]  /*41a0*/  ULDC.64 UR6, c[0x0][0x3e0] ;  /* 0x0000f80000067ab9 */ /* 0x000fe20000000a00 */
[----:B------:R-:W0:Y:S01]  /*41b0*/  S2R R82, SR_TID.X ;  /* 0x0000000000527919 */ /* 0x000e220000002100 */
[----:B------:R-:W-:-:S04]  /*41c0*/  IADD3 R40, P3, P5, R52, UR4, R40 ;  /* 0x0000000434287c10 */ /* 0x000fc8000fd7e028 */
[----:B------:R-:W-:Y:S02]  /*41d0*/  IADD3.X R41, R21, UR5, R42, P3, P5 ;  /* 0x0000000515297c10 */ /* 0x000fe40009fea42a */
[----:B------:R-:W-:Y:S01]  /*41e0*/  IADD3 R38, P3, P5, R48, UR6, R38 ;  /* 0x0000000630267c10 */ /* 0x000fe2000fd7e026 */
[----:B0-----:R-:W-:-:S05]  /*41f0*/  VIADD R83, R82, 0xffffff80 ;  /* 0xffffff8052537836 */ /* 0x001fca0000000000 */
[----:B------:R-:W-:-:S04]  /*4200*/  LEA.HI R82, R83, R83, RZ, 0x1 ;  /* 0x0000005353527211 */ /* 0x000fc800078f08ff */
[----:B------:R-:W-:-:S05]  /*4210*/  LOP3.LUT R82, R82, 0xfffffffe, RZ, 0xc0, !PT ;  /* 0xfffffffe52527812 */ /* 0x000fca00078ec0ff */
[----:B------:R-:W-:-:S04]  /*4220*/  IMAD.IADD R82, R83, 0x1, -R82 ;  /* 0x0000000153527824 */ /* 0x000fc800078e0a52 */
[----:B------:R-:W-:Y:S01]  /*4230*/  IMAD.SHL.U32 R82, R82, 0x10, RZ ;  /* 0x0000001052527824 */ /* 0x000fe200078e00ff */
[----:B------:R-:W-:-:S04]  /*4240*/  IADD3.X R39, R5, UR7, R43, P3, P5 ;  /* 0x0000000705277c10 */ /* 0x000fc80009fea42b */
[----:B------:R-:W-:Y:S02]  /*4250*/  ISETP.GE.AND P3, PT, R82, R91, PT ;  /* 0x0000005b5200720c */ /* 0x000fe40003f66270 */
[----:B------:R-:W-:Y:S02]  /*4260*/  CS2R R10, SRZ ;  /* 0x00000000000a7805 */ /* 0x000fe4000001ff00 */
[----:B------:R-:W-:Y:S02]  /*4270*/  CS2R R8, SRZ ;  /* 0x0000000000087805 */ /* 0x000fe4000001ff00 */
[----:B------:R-:W-:Y:S02]  /*4280*/  CS2R R30, SRZ ;  /* 0x00000000001e7805 */ /* 0x000fe4000001ff00 */
[----:B------:R-:W-:-:S05]  /*4290*/  CS2R R28, SRZ ;  /* 0x00000000001c7805 */ /* 0x000fca000001ff00 */
[----:B------:R0:W5:Y:S04]  /*42a0*/  @!P3 LDG.E.128 R12, desc[UR40][R40.64] ;  /* 0x00000028280cb981 */ /* 0x000168000c1e1d00 */
[----:B------:R0:W5:Y:S01]  /*42b0*/  @!P3 LDG.E.128 R32, desc[UR40][R38.64] ;  /* 0x000000282620b981 */ /* 0x000162000c1e1d00 */
[----:B--2---:R-:W-:-:S13]  /*42c0*/  ISETP.GE.AND P5, PT, R78, R91, PT ;  /* 0x0000005b4e00720c */ /* 0x004fda0003fa6270 */
[----:B------:R0:W5:Y:S04]  /*42d0*/  @!P5 LDG.E.128 R8, desc[UR40][R40.64+0x20] ;  /* 0x000020282808d981 */ /* 0x000168000c1e1d00 */
[----:B------:R0:W5:Y:S02]  /*42e0*/  @!P5 LDG.E.128 R28, desc[UR40][R38.64+0x20] ;  /* 0x00002028261cd981 */ /* 0x000164000c1e1d00 */
.L_x_1114:
[----:B------:R-:W-:Y:S05]  /*42f0*/  BSYNC B1 ;  /* 0x0000000000017941 */ /* 0x000fea0003800000 */
.L_x_1113:
        /* <DEDUP_REMOVED lines=11> */
.L_x_1115:
[----:B0-----:R-:W2:Y:S01]  /*43b0*/  LDL R38, [R1+0x8] ;  /* 0x0000080001267983 */ /* 0x001ea20000100800 */
[----:B------:R-:W-:Y:S01]  /*43c0*/  IMAD R87, R19, 0x8, R17 ;  /* 0x0000000813577824 */ /* 0x000fe200078e0211 */
[----:B------:R-:W-:Y:S01]  /*43d0*/  BSSY B1, `(.L_x_1116) ;  /* 0x0000004000017945 */ /* 0x000fe20003800000 */
[----:B--2---:R-:W-:-:S04]  /*43e0*/  SHF.L.U32 R90, R38, 0x1f, RZ ;  /* 0x0000001f265a7819 */ /* 0x004fc800000006ff */
[----:B------:R-:W0:Y:S02]  /*43f0*/  SYNCS.PHASECHK.TRANS64.TRYWAIT P5, [R87+URZ+0x19c90], R90 ;  /* 0x019c905a570075a7 */ /* 0x000e2400080a017f */
[----:B0-----:R-:W-:Y:S05]  /*4400*/  @!P5 BRA `(.L_x_1117) ;  /* 0x000001c00010d947 */ /* 0x001fea0003800000 */
.L_x_1428:
[----:B------:R-:W-:Y:S05]  /*4410*/  BSYNC B1 ;  /* 0x0000000000017941 */ /* 0x000fea0003800000 */
.L_x_1116:
[----:B------:R-:W-:Y:S05]  /*4420*/  @P4 BRA `(.L_x_1102) ;  /* 0x0000002000444947 */ /* 0x000fea0003800000 */
[----:B------:R-:W1:Y:S01]  /*4430*/  LDC R96, c[0x0][0x2e4] ;  /* 0x0000b900ff607b82 */ /* 0x000e620000000800 */
[----:B------:R-:W-:Y:S01]  /*4440*/  ISETP.NE.AND P4, PT, R60, RZ, PT ;  /* 0x000000ff3c00720c */ /* 0x000fe20003f85270 */
[----:B------:R-:W-:Y:S01]  /*4450*/  ULDC.64 UR4, c[0x0][0x2f0] ;  /* 0x0000bc0000047ab9 */ /* 0x000fe20000000a00 */
[----:B------:R-:W-:Y:S01]  /*4460*/  IMAD.MOV.U32 R78, RZ, RZ, R36 ;  /* 0x000000ffff4e7224 */ /* 0x000fe200078e0024 */
[----:B------:R-:W-:Y:S01]  /*4470*/  BSSY B1, `(.L_x_1118) ;  /* 0x00000ff000017945 */ /* 0x000fe20003800000 */
[----:B------:R-:W-:Y:S02]  /*4480*/  IMAD R38, R81, UR4, RZ ;  /* 0x0000000451267c24 */ /* 0x000fe4000f8e02ff */
[----:B------:R-:W-:-:S04]  /*4490*/  IMAD.WIDE.U32 R78, R23, UR4, R78 ;  /* 0x00000004174e7c25 */ /* 0x000fc8000f8e004e */
[----:B------:R-:W-:-:S04]  /*44a0*/  IMAD R97, R23, UR5, R38 ;  /* 0x0000000517617c24 */ /* 0x000fc8000f8e0226 */
[----:B------:R-:W-:Y:S02]  /*44b0*/  IMAD.IADD R97, R97, 0x1, R79 ;  /* 0x0000000161617824 */ /* 0x000fe400078e024f */
[----:B-1----:R-:W-:Y:S01]  /*44c0*/  IMAD.IADD R98, R96, 0x1, -R61 ;  /* 0x0000000160627824 */ /* 0x002fe200078e0a3d */
[----:B------:R-:W-:Y:S06]  /*44d0*/  @!P4 BRA `(.L_x_1119) ;  /* 0x0000000c00e0c947 */ /* 0x000fec0003800000 */
[----:B------:R-:W2:Y:S04]  /*44e0*/  LDL R82, [R1+0x34] ;  /* 0x0000340001527983 */ /* 0x000ea80000100800 */
[----:B------:R-:W3:Y:S04]  /*44f0*/  LDL R43, [R1+0x68] ;  /* 0x00006800012b7983 */ /* 0x000ee80000100800 */
[----:B------:R-:W4:Y:S01]  /*4500*/  LDL R41, [R1+0x40] ;  /* 0x0000400001297983 */ /* 0x000f220000100800 */
[----:B------:R-:W1:Y:S02]  /*4510*/  S2R R39, SR_TID.X ;  /* 0x0000000000277919 */ /* 0x000e640000002100 */
[----:B-1----:R-:W-:-:S05]  /*4520*/  VIADD R40, R39, 0xffffff80 ;  /* 0xffffff8027287836 */ /* 0x002fca0000000000 */
[----:B------:R-:W-:-:S04]  /*4530*/  LEA.HI R39, R40, R40, RZ, 0x1 ;  /* 0x0000002828277211 */ /* 0x000fc800078f08ff */
[----:B------:R-:W-:-:S05]  /*4540*/  LOP3.LUT R39, R39, 0xfffffffe, RZ, 0xc0, !PT ;  /* 0xfffffffe27277812 */ /* 0x000fca00078ec0ff */
[----:B------:R-:W-:-:S04]  /*4550*/  IMAD.IADD R39, R40, 0x1, -R39 ;  /* 0x0000000128277824 */ /* 0x000fc800078e0a27 */
[----:B------:R-:W-:-:S05]  /*4560*/  IMAD.SHL.U32 R39, R39, 0x10, RZ ;  /* 0x0000001027277824 */ /* 0x000fca00078e00ff */
[----:B------:R-:W-:-:S04]  /*4570*/  ISETP.GE.AND P5, PT, R39, R86, PT ;  /* 0x000000562700720c */ /* 0x000fc80003fa6270 */
[----:B------:R-:W-:-:S04]  /*4580*/  SEL R36, R61, R98, !P5 ;  /* 0x000000623d247207 */ /* 0x000fc80006800000 */
[----:B------:R-:W-:-:S04]  /*4590*/  SHF.R.S32.HI R37, RZ, 0x1f, R36 ;  /* 0x0000001fff257819 */ /* 0x000fc80000011424 */
[----:B------:R-:W-:-:S04]  /*45a0*/  LEA.HI R37, R37, R36, RZ, 0x5 ;  /* 0x0000002425257211 */ /* 0x000fc800078f28ff */
[----:B------:R-:W-:-:S04]  /*45b0*/  SHF.R.S32.HI R36, RZ, 0x5, R37 ;  /* 0x00000005ff247819 */ /* 0x000fc80000011425 */
[----:B------:R-:W-:Y:S02]  /*45c0*/  LEA.HI.SX32 R36, R73, R36, 0x1c ;  /* 0x0000002449247211 */ /* 0x000fe400078fe2ff */
[----:B------:R-:W-:-:S03]  /*45d0*/  IADD3 R83, P4, P5, R58, R78, R20 ;  /* 0x0000004e3a537210 */ /* 0x000fc60007d9e014 */
[----:B------:R-:W-:Y:S01]  /*45e0*/  IMAD.SHL.U32 R37, R36, 0x10, RZ ;  /* 0x0000001024257824 */ /* 0x000fe200078e00ff */
[----:B------:R-:W-:-:S04]  /*45f0*/  IADD3.X R40, R80, R97, R4, P4, P5 ;  /* 0x0000006150287210 */ /* 0x000fc800027ea404 */
[----:B------:R-:W-:Y:S02]  /*4600*/  ISETP.GE.AND P4, PT, R37, R96, PT ;  /* 0x000000602500720c */ /* 0x000fe40003f86270 */
[----:B------:R-:W-:-:S05]  /*4610*/  LEA.HI R36, R36, R36, RZ, 0x1 ;  /* 0x0000002424247211 */ /* 0x000fca00078f08ff */
[----:B------:R-:W-:-:S06]  /*4620*/  IMAD.SHL.U32 R36, R36, 0x800, RZ ;  /* 0x0000080024247824 */ /* 0x000fcc00078e00ff */
[--C-:B------:R-:W-:Y:S02]  /*4630*/  @!P4 SHF.R.S32.HI R38, RZ, 0x1f, R37.reuse ;  /* 0x0000001fff26c819 */ /* 0x100fe40000011425 */
[--C-:B------:R-:W-:Y:S02]  /*4640*/  @!P4 IADD3 R85, P5, P6, R58, R78, R37.reuse ;  /* 0x0000004e3a55c210 */ /* 0x100fe40007ebe025 */
[----:B------:R-:W-:Y:S02]  /*4650*/  LOP3.LUT R36, R36, 0xfffff000, RZ, 0xc0, !PT ;  /* 0xfffff00024247812 */ /* 0x000fe400078ec0ff */
[----:B------:R-:W-:Y:S01]  /*4660*/  @!P4 IADD3.X R42, R80, R97, R38, P5, P6 ;  /* 0x00000061502ac210 */ /* 0x000fe20002fec426 */
[----:B------:R-:W-:Y:S01]  /*4670*/  BSSY B2, `(.L_x_1120) ;  /* 0x00000dc000027945 */ /* 0x000fe20003800000 */
[----:B--2---:R-:W-:-:S04]  /*4680*/  LOP3.LUT R37, R82, 0x10, R37, 0xf8, !PT ;  /* 0x0000001052257812 */ /* 0x004fc800078ef825 */
[----:B---3--:R-:W-:Y:S02]  /*4690*/  LOP3.LUT R37, R37, R43, RZ, 0x3c, !PT ;  /* 0x0000002b25257212 */ /* 0x008fe400078e3cff */
[----:B------:R-:W-:Y:S02]  /*46a0*/  IADD3 R82, P5, R83, R76, RZ ;  /* 0x0000004c53527210 */ /* 0x000fe40007fbe0ff */
[----:B----4-:R-:W-:Y:S01]  /*46b0*/  IADD3 R38, R37, R36, R41 ;  /* 0x0000002425267210 */ /* 0x010fe20007ffe029 */
[C---:B------:R-:W-:Y:S02]  /*46c0*/  IMAD R36, R19.reuse, 0x3000, R71 ;  /* 0x0000300013247824 */ /* 0x040fe400078e0247 */
[----:B------:R-:W-:Y:S02]  /*46d0*/  IMAD.X R83, R40, 0x1, R77, P5 ;  /* 0x0000000128537824 */ /* 0x000fe400028e064d */
[----:B------:R-:W-:Y:S01]  /*46e0*/  IMAD R38, R19, 0x3000, R38 ;  /* 0x0000300013267824 */ /* 0x000fe200078e0226 */
[----:B------:R-:W-:Y:S01]  /*46f0*/  @!P4 IADD3 R84, P5, R85, R76, RZ ;  /* 0x0000004c5554c210 */ /* 0x000fe20007fbe0ff */
[----:B------:R-:W-:-:S02]  /*4700*/  IMAD.IADD R36, R17, 0x1, R36 ;  /* 0x0000000111247824 */ /* 0x000fc400078e0224 */
[----:B------:R-:W-:Y:S02]  /*4710*/  IMAD.IADD R40, R17, 0x1, R38 ;  /* 0x0000000111287824 */ /* 0x000fe400078e0226 */
[----:B------:R-:W-:Y:S01]  /*4720*/  @!P4 IMAD.X R85, R42, 0x1, R77, P5 ;  /* 0x000000012a55c824 */ /* 0x000fe200028e064d */
[----:B------:R-:W-:Y:S02]  /*4730*/  ISETP.GE.AND P5, PT, R39, R91, PT ;  /* 0x0000005b2700720c */ /* 0x000fe40003fa6270 */
[----:B------:R-:W1:Y:S04]  /*4740*/  LDS.128 R36, [R36+0x13800] ;  /* 0x0138000024247984 */ /* 0x000e680000000c00 */
[----:B------:R-:W2:Y:S07]  /*4750*/  LDS.128 R40, [R40+0x13800] ;  /* 0x0138000028287984 */ /* 0x000eae0000000c00 */
[----:B------:R-:W-:Y:S05]  /*4760*/  @P5 BRA `(.L_x_1121) ;  /* 0x0000000c00305947 */ /* 0x000fea0003800000 */
[----:B------:R-:W-:Y:S02]  /*4770*/  SHF.R.U32.HI R14, RZ, 0x8, R13 ;  /* 0x00000008ff0e7819 */ /* 0x000fe4000001160d */
[----:B------:R-:W-:Y:S02]  /*4780*/  SHF.R.U32.HI R107, RZ, 0x8, R33 ;  /* 0x00000008ff6b7819 */ /* 0x000fe40000011621 */
[----:B------:R-:W-:Y:S01]  /*4790*/  SHF.R.U32.HI R106, RZ, 0x8, R35 ;  /* 0x00000008ff6a7819 */ /* 0x000fe20000011623 */
[----:B------:R-:W-:Y:S01]  /*47a0*/  IMAD.SHL.U32 R14, R14, 0x100, RZ ;  /* 0x000001000e0e7824 */ /* 0x000fe200078e00ff */
[----:B------:R-:W-:Y:S02]  /*47b0*/  SHF.R.U32.HI R32, RZ, 0x8, R15 ;  /* 0x00000008ff207819 */ /* 0x000fe4000001160f */
[----:B------:R-:W-:Y:S02]  /*47c0*/  SHF.R.U32.HI R108, RZ, 0x10, R13 ;  /* 0x00000010ff6c7819 */ /* 0x000fe4000001160d */
[----:B------:R-:W-:Y:S01]  /*47d0*/  LOP3.LUT R103, R13, 0xff0000ff, RZ, 0xc0, !PT ;  /* 0xff0000ff0d677812 */ /* 0x000fe200078ec0ff */
[----:B------:R-:W-:Y:S01]  /*47e0*/  IMAD.SHL.U32 R32, R32, 0x100, RZ ;  /* 0x0000010020207824 */ /* 0x000fe200078e00ff */
[----:B------:R-:W-:-:S02]  /*47f0*/  SHF.R.U32.HI R12, RZ, 0x10, R15 ;  /* 0x00000010ff0c7819 */ /* 0x000fc4000001160f */
[----:B------:R-:W-:Y:S02]  /*4800*/  LOP3.LUT R105, R15, 0xff0000ff, RZ, 0xc0, !PT ;  /* 0xff0000ff0f697812 */ /* 0x000fe400078ec0ff */
[----:B------:R-:W-:Y:S01]  /*4810*/  SHF.R.U32.HI R13, RZ, 0x10, R33 ;  /* 0x00000010ff0d7819 */ /* 0x000fe20000011621 */
[----:B------:R-:W-:Y:S01]  /*4820*/  IMAD.U32 R12, R12, 0x10000, RZ ;  /* 0x000100000c0c7824 */ /* 0x000fe200078e00ff */
[----:B------:R-:W-:Y:S01]  /*4830*/  LOP3.LUT R34, R33, 0xff0000ff, RZ, 0xc0, !PT ;  /* 0xff0000ff21227812 */ /* 0x000fe200078ec0ff */
[----:B------:R-:W-:Y:S01]  /*4840*/  IMAD.SHL.U32 R33, R107, 0x100, RZ ;  /* 0x000001006b217824 */ /* 0x000fe200078e00ff */
[----:B------:R-:W-:Y:S01]  /*4850*/  SHF.R.U32.HI R15, RZ, 0x10, R35 ;  /* 0x00000010ff0f7819 */ /* 0x000fe20000011623 */
[----:B------:R-:W-:Y:S01]  /*4860*/  IMAD.U32 R13, R13, 0x10000, RZ ;  /* 0x000100000d0d7824 */ /* 0x000fe200078e00ff */
[----:B------:R-:W-:Y:S01]  /*4870*/  LOP3.LUT R104, R35, 0xff0000ff, RZ, 0xc0, !PT ;  /* 0xff0000ff23687812 */ /* 0x000fe200078ec0ff */
[----:B------:R-:W-:Y:S01]  /*4880*/  IMAD.SHL.U32 R35, R106, 0x100, RZ ;  /* 0x000001006a237824 */ /* 0x000fe200078e00ff */
[----:B------:R-:W-:Y:S01]  /*4890*/  LOP3.LUT R103, R103, 0xff00, R14, 0xf8, !PT ;  /* 0x0000ff0067677812 */ /* 0x000fe200078ef80e */
[----:B------:R-:W-:Y:S01]  /*48a0*/  IMAD.U32 R14, R108, 0x10000, RZ ;  /* 0x000100006c0e7824 */ /* 0x000fe200078e00ff */
[----:B------:R-:W-:Y:S01]  /*48b0*/  LOP3.LUT R108, R34, 0xff00, R33, 0xf8, !PT ;  /* 0x0000ff00226c7812 */ /* 0x000fe200078ef821 */
[----:B------:R-:W-:Y:S01]  /*48c0*/  IMAD.U32 R107, R15, 0x10000, RZ ;  /* 0x000100000f6b7824 */ /* 0x000fe200078e00ff */
[----:B------:R-:W-:-:S02]  /*48d0*/  LOP3.LUT R110, R104, 0xff00, R35, 0xf8, !PT ;  /* 0x0000ff00686e7812 */ /* 0x000fc400078ef823 */
[----:B------:R-:W-:Y:S02]  /*48e0*/  LOP3.LUT R105, R105, 0xff00, R32, 0xf8, !PT ;  /* 0x0000ff0069697812 */ /* 0x000fe400078ef820 */
[----:B------:R-:W-:Y:S02]  /*48f0*/  F2FP.F16.E4M3.UNPACK_B R106, R102.H1 ;  /* 0x00000066ff6a723e */ /* 0x000fe400030006ff */
[----:B--2---:R-:W-:Y:S02]  /*4900*/  F2FP.F16.E4M3.UNPACK_B R35, R40.H1 ;  /* 0x00000028ff23723e */ /* 0x004fe400030006ff */
[----:B-1----:R-:W-:Y:S02]  /*4910*/  F2FP.F16.E4M3.UNPACK_B R34, R36.H1 ;  /* 0x00000024ff22723e */ /* 0x002fe400030006ff */
[----:B------:R-:W-:Y:S01]  /*4920*/  LOP3.LUT R14, R103, 0xff0000, R14, 0xf8, !PT ;  /* 0x00ff0000670e7812 */ /* 0x000fe200078ef80e */
[----:B------:R-:W-:Y:S01]  /*4930*/  HADD2.F32 R33, -RZ, R35.H0_H0 ;  /* 0x20000023ff217230 */ /* 0x000fe20000004100 */
[----:B------:R-:W-:Y:S01]  /*4940*/  LOP3.LUT R12, R105, 0xff0000, R12, 0xf8, !PT ;  /* 0x00ff0000690c7812 */ /* 0x000fe200078ef80c */
[----:B------:R-:W-:Y:S01]  /*4950*/  HADD2.F32 R105, -RZ, R106.H0_H0 ;  /* 0x2000006aff697230 */ /* 0x000fe20000004100 */
[----:B------:R-:W-:Y:S01]  /*4960*/  F2FP.F16.E4M3.UNPACK_B R103, R101.H1 ;  /* 0x00000065ff67723e */ /* 0x000fe200030006ff */
[----:B------:R-:W-:Y:S01]  /*4970*/  HADD2.F32 R32, -RZ, R34.H0_H0 ;  /* 0x20000022ff207230 */ /* 0x000fe20000004100 */
[----:B------:R-:W-:Y:S01]  /*4980*/  LOP3.LUT R15, R108, 0xff0000, R13, 0xf8, !PT ;  /* 0x00ff00006c0f7812 */ /* 0x000fe200078ef80d */
[----:B------:R-:W-:-:S02]  /*4990*/  HADD2.F32 R108, -RZ, R106.H1_H1 ;  /* 0x3000006aff6c7230 */ /* 0x000fc40000004100 */
[CC--:B------:R-:W-:Y:S01]  /*49a0*/  FMUL.FTZ R109, R33.reuse, R105.reuse ;  /* 0x00000069216d7220 */ /* 0x0c0fe20000410000 */
[--C-:B------:R-:W-:Y:S02]  /*49b0*/  HADD2.F32 R104, -RZ, R103.reuse.H0_H0 ;  /* 0x20000067ff687230 */ /* 0x100fe40000004100 */
[C---:B------:R-:W-:Y:S01]  /*49c0*/  FMUL.FTZ R112, R32.reuse, R105 ;  /* 0x0000006920707220 */ /* 0x040fe20000410000 */
[----:B------:R-:W-:Y:S01]  /*49d0*/  HADD2.F32 R34, -RZ, R34.H1_H1 ;  /* 0x30000022ff227230 */ /* 0x000fe20000004100 */
[----:B------:R-:W-:Y:S01]  /*49e0*/  F2FP.F16.E4M3.UNPACK_B R106, R102 ;  /* 0x00000066ff6a723e */ /* 0x000fe200020006ff */
[-C--:B------:R-:W-:Y:S01]  /*49f0*/  FFMA.FTZ R32, R32, R104.reuse, -R109 ;  /* 0x0000006820207223 */ /* 0x080fe2000001086d */
[----:B------:R-:W-:Y:S01]  /*4a00*/  FFMA.FTZ R33, R33, R104, R112 ;  /* 0x0000006821217223 */ /* 0x000fe20000010070 */
[----:B------:R-:W-:Y:S01]  /*4a10*/  HADD2.F32 R104, -RZ, R103.H1_H1 ;  /* 0x30000067ff687230 */ /* 0x000fe20000004100 */
[----:B------:R-:W-:Y:S01]  /*4a20*/  F2FP.F16.E4M3.UNPACK_B R105, R101 ;  /* 0x00000065ff69723e */ /* 0x000fe200020006ff */
[----:B------:R-:W-:Y:S01]  /*4a30*/  HADD2.F32 R103, -RZ, R35.H1_H1 ;  /* 0x30000023ff677230 */ /* 0x000fe20000004100 */
[----:B------:R-:W-:-:S02]  /*4a40*/  F2FP.F16.E4M3.UNPACK_B R40, R40 ;  /* 0x00000028ff28723e */ /* 0x000fc400020006ff */
[----:B------:R-:W-:Y:S02]  /*4a50*/  F2FP.F16.E4M3.UNPACK_B R101, R36 ;  /* 0x00000024ff65723e */ /* 0x000fe400020006ff */
[----:B------:R-:W-:Y:S01]  /*4a60*/  LOP3.LUT R13, R110, 0xff0000, R107, 0xf8, !PT ;  /* 0x00ff00006e0d7812 */ /* 0x000fe200078ef86b */
[-C--:B------:R-:W-:Y:S01]  /*4a70*/  FMUL.FTZ R35, R103, R108.reuse ;  /* 0x0000006c67237220 */ /* 0x080fe20000410000 */
[----:B------:R-:W-:Y:S02]  /*4a80*/  HADD2.F32 R107, -RZ, R106.H0_H0 ;  /* 0x2000006aff6b7230 */ /* 0x000fe40000004100 */
[C---:B------:R-:W-:Y:S01]  /*4a90*/  FMUL.FTZ R108, R34.reuse, R108 ;  /* 0x0000006c226c7220 */ /* 0x040fe20000410000 */
        /* <DEDUP_REMOVED lines=13> */
[----:B------:R-:W-:Y:S01]  /*4b70*/  FMUL.FTZ R102, R104, R106 ;  /* 0x0000006a68667220 */ /* 0x000fe20000410000 */
        /* <DEDUP_REMOVED lines=9> */
[----:B------:R-:W-:Y:S01]  /*4c10*/  HADD2.F32 R104, -RZ, R102.H0_H0 ;  /* 0x20000066ff687230 */ /* 0x000fe20000004100 */
[----:B------:R-:W-:Y:S01]  /*4c20*/  F2FP.F16.E4M3.UNPACK_B R38, R38 ;  /* 0x00000026ff26723e */ /* 0x000fe200020006ff */
[----:B------:R-:W-:Y:S02]  /*4c30*/  HADD2.F32 R110, -RZ, R109.H1_H1 ;  /* 0x3000006dff6e7230 */ /* 0x000fe40000004100 */
[-C--:B------:R-:W-:Y:S01]  /*4c40*/  FMUL.FTZ R113, R106, R111.reuse ;  /* 0x0000006f6a717220 */ /* 0x080fe20000410000 */
[----:B------:R-:W-:Y:S02]  /*4c50*/  HADD2.F32 R109, -RZ, R108.H0_H0 ;  /* 0x2000006cff6d7230 */ /* 0x000fe40000004100 */
[----:B------:R-:W-:Y:S01]  /*4c60*/  FMUL.FTZ R111, R104, R111 ;  /* 0x0000006f686f7220 */ /* 0x000fe20000410000 */
[----:B------:R-:W-:Y:S01]  /*4c70*/  HADD2.F32 R107, -RZ, R105.H1_H1 ;  /* 0x30000069ff6b7230 */ /* 0x000fe20000004100 */
[----:B------:R-:W-:Y:S01]  /*4c80*/  F2FP.SATFINITE.E4M3.F32.PACK_AB_MERGE_C R33, R34, R33, RZ ;  /* 0x000000212221723e */ /* 0x000fe200048070ff */
[----:B------:R-:W-:-:S02]  /*4c90*/  HADD2.F32 R105, -RZ, R102.H1_H1 ;  /* 0x30000066ff697230 */ /* 0x000fc40000004100 */
[-C--:B------:R-:W-:Y:S01]  /*4ca0*/  FFMA.FTZ R102, R104, R109.reuse, -R113 ;  /* 0x0000006d68667223 */ /* 0x080fe20000010871 */
[----:B------:R-:W-:Y:S02]  /*4cb0*/  HADD2.F32 R108, -RZ, R108.H1_H1 ;  /* 0x3000006cff6c7230 */ /* 0x000fe40000004100 */
[-C--:B------:R-:W-:Y:S01]  /*4cc0*/  FMUL.FTZ R112, R107, R110.reuse ;  /* 0x0000006e6b707220 */ /* 0x080fe20000410000 */
[----:B------:R-:W-:Y:S01]  /*4cd0*/  FFMA.FTZ R104, R106, R109, R111 ;  /* 0x0000006d6a687223 */ /* 0x000fe2000001006f */
[C---:B------:R-:W-:Y:S01]  /*4ce0*/  FMUL.FTZ R110, R105.reuse, R110 ;  /* 0x0000006e696e7220 */ /* 0x040fe20000410000 */
[----:B------:R-:W-:Y:S01]  /*4cf0*/  F2FP.F16.E4M3.UNPACK_B R106, R100 ;  /* 0x00000064ff6a723e */ /* 0x000fe200020006ff */
[----:B------:R-:W-:Y:S01]  /*4d00*/  FFMA.FTZ R105, R105, R108, -R112 ;  /* 0x0000006c69697223 */ /* 0x000fe20000010870 */
[----:B------:R-:W-:Y:S01]  /*4d10*/  F2FP.F16.E4M3.UNPACK_B R100, R42 ;  /* 0x0000002aff64723e */ /* 0x000fe200020006ff */
[----:B------:R-:W-:Y:S01]  /*4d20*/  FFMA.FTZ R117, R107, R108, R110 ;  /* 0x0000006c6b757223 */ /* 0x000fe2000001006e */
[----:B------:R-:W-:Y:S01]  /*4d30*/  HADD2.F32 R42, -RZ, R38.H0_H0 ;  /* 0x20000026ff2a7230 */ /* 0x000fe20000004100 */
[----:B------:R-:W-:Y:S01]  /*4d40*/  F2FP.SATFINITE.E4M3.F32.PACK_AB_MERGE_C R32, R35, R32, RZ ;  /* 0x000000202320723e */ /* 0x000fe200048070ff */
[--C-:B------:R-:W-:Y:S01]  /*4d50*/  HADD2.F32 R108, -RZ, R106.reuse.H0_H0 ;  /* 0x2000006aff6c7230 */ /* 0x100fe20000004100 */
[----:B------:R-:W-:Y:S01]  /*4d60*/  F2FP.SATFINITE.E4M3.F32.PACK_AB_MERGE_C R40, R101, R40, R33 ;  /* 0x000000286528723e */ /* 0x000fe20004807021 */
[----:B------:R-:W-:Y:S01]  /*4d70*/  HADD2.F32 R111, -RZ, R106.H1_H1 ;  /* 0x3000006aff6f7230 */ /* 0x000fe20000004100 */
[----:B------:R-:W-:Y:S01]  /*4d80*/  F2FP.F16.E4M3.UNPACK_B R106, R99 ;  /* 0x00000063ff6a723e */ /* 0x000fe200020006ff */
[--C-:B------:R-:W-:Y:S01]  /*4d90*/  HADD2.F32 R99, -RZ, R100.reuse.H0_H0 ;  /* 0x20000064ff637230 */ /* 0x100fe20000004100 */
[----:B------:R-:W-:Y:S01]  /*4da0*/  F2FP.F16.E4M3.UNPACK_B R34, R41 ;  /* 0x00000029ff22723e */ /* 0x000fe200020006ff */
[----:B------:R-:W-:Y:S01]  /*4db0*/  HADD2.F32 R100, -RZ, R100.H1_H1 ;  /* 0x30000064ff647230 */ /* 0x000fe20000004100 */
[----:B------:R-:W-:Y:S01]  /*4dc0*/  F2FP.F16.E4M3.UNPACK_B R35, R15 ;  /* 0x0000000fff23723e */ /* 0x000fe200020006ff */
[----:B------:R-:W-:-:S02]  /*4dd0*/  HADD2.F32 R38, -RZ, R38.H1_H1 ;  /* 0x30000026ff267230 */ /* 0x000fc40000004100 */
[CC--:B------:R-:W-:Y:S01]  /*4de0*/  FMUL.FTZ R113, R99.reuse, R108.reuse ;  /* 0x0000006c63717220 */ /* 0x0c0fe20000410000 */
[--C-:B------:R-:W-:Y:S02]  /*4df0*/  HADD2.F32 R107, -RZ, R106.reuse.H0_H0 ;  /* 0x2000006aff6b7230 */ /* 0x100fe40000004100 */
[-C--:B------:R-:W-:Y:S01]  /*4e00*/  FMUL.FTZ R115, R100, R111.reuse ;  /* 0x0000006f64737220 */ /* 0x080fe20000410000 */
[----:B------:R-:W-:Y:S02]  /*4e10*/  HADD2.F32 R109, -RZ, R106.H1_H1 ;  /* 0x3000006aff6d7230 */ /* 0x000fe40000004100 */
[----:B------:R-:W-:Y:S01]  /*4e20*/  FMUL.FTZ R108, R42, R108 ;  /* 0x0000006c2a6c7220 */ /* 0x000fe20000410000 */
[----:B------:R-:W-:Y:S01]  /*4e30*/  FMUL.FTZ R111, R38, R111 ;  /* 0x0000006f266f7220 */ /* 0x000fe20000410000 */
[----:B------:R-:W-:Y:S01]  /*4e40*/  F2FP.F16.E4M3.UNPACK_B R33, R37 ;  /* 0x00000025ff21723e */ /* 0x000fe200020006ff */
[-C--:B------:R-:W-:Y:S01]  /*4e50*/  FFMA.FTZ R113, R42, R107.reuse, -R113 ;  /* 0x0000006b2a717223 */ /* 0x080fe20000010871 */
[----:B------:R-:W-:Y:S01]  /*4e60*/  FFMA.FTZ R42, R99, R107, R108 ;  /* 0x0000006b632a7223 */ /* 0x000fe2000001006c */
[----:B------:R-:W-:Y:S01]  /*4e70*/  FFMA.FTZ R111, R100, R109, R111 ;  /* 0x0000006d646f7223 */ /* 0x000fe2000001006f */
[----:B------:R-:W-:Y:S01]  /*4e80*/  F2FP.SATFINITE.E4M3.F32.PACK_AB_MERGE_C R105, R105, R102, RZ ;  /* 0x000000666969723e */ /* 0x000fe200048070ff */
[--C-:B------:R-:W-:Y:S01]  /*4e90*/  HADD2.F32 R99, -RZ, R34.reuse.H0_H0 ;  /* 0x20000022ff637230 */ /* 0x100fe20000004100 */
[----:B------:R-:W-:Y:S01]  /*4ea0*/  F2FP.SATFINITE.E4M3.F32.PACK_AB_MERGE_C R36, R103, R36, R32 ;  /* 0x000000246724723e */ /* 0x000fe20004807020 */
[----:B------:R-:W-:Y:S01]  /*4eb0*/  HADD2.F32 R102, -RZ, R35.H0_H0 ;  /* 0x20000023ff667230 */ /* 0x000fe20000004100 */
[----:B------:R-:W-:Y:S01]  /*4ec0*/  F2FP.SATFINITE.E4M3.F32.PACK_AB_MERGE_C R104, R117, R104, RZ ;  /* 0x000000687568723e */ /* 0x000fe200048070ff */
[----:B------:R-:W-:Y:S01]  /*4ed0*/  HADD2.F32 R32, -RZ, R33.H0_H0 ;  /* 0x20000021ff207230 */ /* 0x000fe20000004100 */
[----:B------:R-:W-:Y:S01]  /*4ee0*/  F2FP.F16.E4M3.UNPACK_B R100, R14 ;  /* 0x0000000eff64723e */ /* 0x000fe200020006ff */
[----:B------:R-:W-:Y:S01]  /*4ef0*/  HADD2.F32 R34, -RZ, R34.H1_H1 ;  /* 0x30000022ff227230 */ /* 0x000fe20000004100 */
[----:B------:R-:W-:Y:S01]  /*4f00*/  F2FP.SATFINITE.E4M3.F32.PACK_AB_MERGE_C R42, R111, R42, R104 ;  /* 0x0000002a6f2a723e */ /* 0x000fe20004807068 */
[-C--:B------:R-:W-:Y:S01]  /*4f10*/  FMUL.FTZ R103, R99, R102.reuse ;  /* 0x0000006663677220 */ /* 0x080fe20000410000 */
[----:B------:R-:W-:Y:S01]  /*4f20*/  FMUL.FTZ R104, R32, R102 ;  /* 0x0000006620687220 */ /* 0x000fe20000410000 */
[----:B------:R-:W-:Y:S01]  /*4f30*/  HADD2.F32 R101, -RZ, R100.H0_H0 ;  /* 0x20000064ff657230 */ /* 0x000fe20000004100 */
[----:B------:R-:W-:Y:S01]  /*4f40*/  F2FP.F16.E4M3.UNPACK_B R41, R41.H1 ;  /* 0x00000029ff29723e */ /* 0x000fe200030006ff */
[----:B------:R-:W-:Y:S01]  /*4f50*/  HADD2.F32 R102, -RZ, R35.H1_H1 ;  /* 0x30000023ff667230 */ /* 0x000fe20000004100 */
[----:B------:R-:W-:Y:S01]  /*4f60*/  F2FP.F16.E4M3.UNPACK_B R37, R37.H1 ;  /* 0x00000025ff25723e */ /* 0x000fe200030006ff */
[----:B------:R-:W-:-:S02]  /*4f70*/  HADD2.F32 R35, -RZ, R33.H1_H1 ;  /* 0x30000021ff237230 */ /* 0x000fc40000004100 */
[-C--:B------:R-:W-:Y:S01]  /*4f80*/  FFMA.FTZ R32, R32, R101.reuse, -R103 ;  /* 0x0000006520207223 */ /* 0x080fe20000010867 */
[----:B------:R-:W-:Y:S01]  /*4f90*/  FFMA.FTZ R33, R99, R101, R104 ;  /* 0x0000006563217223 */ /* 0x000fe20000010068 */
[----:B------:R-:W-:Y:S02]  /*4fa0*/  HADD2.F32 R100, -RZ, R100.H1_H1 ;  /* 0x30000064ff647230 */ /* 0x000fe40000004100 */
[CC--:B------:R-:W-:Y:S01]  /*4fb0*/  FMUL.FTZ R104, R34.reuse, R102.reuse ;  /* 0x0000006622687220 */ /* 0x0c0fe20000410000 */
[C---:B------:R-:W-:Y:S01]  /*4fc0*/  FMUL.FTZ R99, R35.reuse, R102 ;  /* 0x0000006623637220 */ /* 0x040fe20000410000 */
[----:B------:R-:W-:Y:S01]  /*4fd0*/  F2FP.F16.E4M3.UNPACK_B R101, R15.H1 ;  /* 0x0000000fff65723e */ /* 0x000fe200030006ff */
[----:B------:R-:W-:Y:S02]  /*4fe0*/  HADD2.F32 R15, -RZ, R37.H0_H0 ;  /* 0x20000025ff0f7230 */ /* 0x000fe40000004100 */
[-C--:B------:R-:W-:Y:S01]  /*4ff0*/  FFMA.FTZ R35, R35, R100.reuse, -R104 ;  /* 0x0000006423237223 */ /* 0x080fe20000010868 */
[----:B------:R-:W-:Y:S01]  /*5000*/  FFMA.FTZ R34, R34, R100, R99 ;  /* 0x0000006422227223 */ /* 0x000fe20000010063 */
[----:B------:R-:W-:Y:S01]  /*5010*/  F2FP.F16.E4M3.UNPACK_B R14, R14.H1 ;  /* 0x0000000eff0e723e */ /* 0x000fe200030006ff */
[----:B------:R-:W-:-:S02]  /*5020*/  HADD2.F32 R99, -RZ, R41.H0_H0 ;  /* 0x20000029ff637230 */ /* 0x000fc40000004100 */
[----:B------:R-:W-:Y:S01]  /*5030*/  FFMA.FTZ R38, R38, R109, -R115 ;  /* 0x0000006d26267223 */ /* 0x000fe20000010873 */
[----:B------:R-:W-:Y:S01]  /*5040*/  HADD2.F32 R104, -RZ, R101.H0_H0 ;  /* 0x20000065ff687230 */ /* 0x000fe20000004100 */
[-C--:B------:R-:W-:Y:S01]  /*5050*/  F2FP.F16.E4M3.UNPACK_B R109, R13.reuse ;  /* 0x0000000dff6d723e */ /* 0x080fe200020006ff */
[--C-:B------:R-:W-:Y:S01]  /*5060*/  HADD2.F32 R102, -RZ, R14.reuse.H0_H0 ;  /* 0x2000000eff667230 */ /* 0x100fe20000004100 */
[----:B------:R-:W-:Y:S01]  /*5070*/  F2FP.F16.E4M3.UNPACK_B R110, R13.H1 ;  /* 0x0000000dff6e723e */ /* 0x000fe200030006ff */
        /* <DEDUP_REMOVED lines=9> */
[-C--:B------:R-:W-:Y:S01]  /*5110*/  FMUL.FTZ R108, R100, R101.reuse ;  /* 0x00000065646c7220 */ /* 0x080fe20000410000 */
[C---:B------:R-:W-:Y:S01]  /*5120*/  FMUL.FTZ R99, R37.reuse, R101 ;  /* 0x0000006525637220 */ /* 0x040fe20000410000 */
[----:B------:R-:W-:Y:S01]  /*5130*/  F2FP.F16.E4M3.UNPACK_B R101, R43 ;  /* 0x0000002bff65723e */ /* 0x000fe200020006ff */
[----:B------:R-:W-:Y:S01]  /*5140*/  HADD2.F32 R13, -RZ, R110.H0_H0 ;  /* 0x2000006eff0d7230 */ /* 0x000fe20000004100 */
[----:B------:R-:W-:Y:S01]  /*5150*/  F2FP.SATFINITE.E4M3.F32.PACK_AB_MERGE_C R38, R38, R113, R105 ;  /* 0x000000712626723e */ /* 0x000fe20004807069 */
[----:B------:R-:W-:Y:S01]  /*5160*/  FFMA.FTZ R37, R37, R103, -R108 ;  /* 0x0000006725257223 */ /* 0x000fe2000001086c */
[----:B------:R-:W-:Y:S01]  /*5170*/  F2FP.F16.E4M3.UNPACK_B R39, R39.H1 ;  /* 0x00000027ff27723e */ /* 0x000fe200030006ff */
[----:B------:R-:W-:Y:S01]  /*5180*/  FFMA.FTZ R100, R100, R103, R99 ;  /* 0x0000006764647223 */ /* 0x000fe20000010063 */
[----:B------:R-:W-:Y:S01]  /*5190*/  F2FP.F16.E4M3.UNPACK_B R102, R43.H1 ;  /* 0x0000002bff66723e */ /* 0x000fe200030006ff */
[----:B------:R-:W-:Y:S01]  /*51a0*/  HADD2.F32 R43, -RZ, R41.H0_H0 ;  /* 0x20000029ff2b7230 */ /* 0x000fe20000004100 */
[-C--:B------:R-:W-:Y:S01]  /*51b0*/  F2FP.F16.E4M3.UNPACK_B R105, R12.reuse ;  /* 0x0000000cff69723e */ /* 0x080fe200020006ff */
[----:B------:R-:W-:Y:S01]  /*51c0*/  HADD2.F32 R103, -RZ, R101.H0_H0 ;  /* 0x20000065ff677230 */ /* 0x000fe20000004100 */
[----:B------:R-:W-:Y:S01]  /*51d0*/  F2FP.F16.E4M3.UNPACK_B R106, R12.H1 ;  /* 0x0000000cff6a723e */ /* 0x000fe200030006ff */
[----:B------:R-:W-:Y:S01]  /*51e0*/  HADD2.F32 R12, -RZ, R109.H0_H0 ;  /* 0x2000006dff0c7230 */ /* 0x000fe20000004100 */
[----:B------:R-:W-:Y:S01]  /*51f0*/  F2FP.SATFINITE.E4M3.F32.PACK_AB_MERGE_C R14, R37, R14, RZ ;  /* 0x0000000e250e723e */ /* 0x000fe200048070ff */
[----:B------:R-:W-:Y:S01]  /*5200*/  HADD2.F32 R99, -RZ, R39.H0_H0 ;  /* 0x20000027ff637230 */ /* 0x000fe20000004100 */
[----:B------:R-:W-:Y:S01]  /*5210*/  F2FP.SATFINITE.E4M3.F32.PACK_AB_MERGE_C R15, R100, R15, RZ ;  /* 0x0000000f640f723e */ /* 0x000fe200048070ff */
[----:B------:R-:W-:-:S02]  /*5220*/  HADD2.F32 R104, -RZ, R102.H0_H0 ;  /* 0x20000066ff687230 */ /* 0x000fc40000004100 */
[-C--:B------:R-:W-:Y:S01]  /*5230*/  FMUL.FTZ R112, R103, R12.reuse ;  /* 0x0000000c67707220 */ /* 0x080fe20000410000 */
[----:B------:R-:W-:Y:S02]  /*5240*/  HADD2.F32 R108, -RZ, R105.H0_H0 ;  /* 0x20000069ff6c7230 */ /* 0x000fe40000004100 */
[----:B------:R-:W-:Y:S01]  /*5250*/  FMUL.FTZ R114, R43, R12 ;  /* 0x0000000c2b727220 */ /* 0x000fe20000410000 */
[----:B------:R-:W-:Y:S02]  /*5260*/  HADD2.F32 R102, -RZ, R102.H1_H1 ;  /* 0x30000066ff667230 */ /* 0x000fe40000004100 */
[-C--:B------:R-:W-:Y:S01]  /*5270*/  FMUL.FTZ R116, R104, R13.reuse ;  /* 0x0000000d68747220 */ /* 0x080fe20000410000 */
[----:B------:R-:W-:Y:S02]  /*5280*/  HADD2.F32 R110, -RZ, R110.H1_H1 ;  /* 0x3000006eff6e7230 */ /* 0x000fe40000004100 */
[----:B------:R-:W-:Y:S01]  /*5290*/  FMUL.FTZ R111, R99, R13 ;  /* 0x0000000d636f7220 */ /* 0x000fe20000410000 */
[----:B------:R-:W-:-:S02]  /*52a0*/  HADD2.F32 R39, -RZ, R39.H1_H1 ;  /* 0x30000027ff277230 */ /* 0x000fc40000004100 */
[-C--:B------:R-:W-:Y:S01]  /*52b0*/  FFMA.FTZ R12, R43, R108.reuse, -R112 ;  /* 0x0000006c2b0c7223 */ /* 0x080fe20000010870 */
[--C-:B------:R-:W-:Y:S02]  /*52c0*/  HADD2.F32 R107, -RZ, R106.reuse.H0_H0 ;  /* 0x2000006aff6b7230 */ /* 0x100fe40000004100 */
[----:B------:R-:W-:Y:S01]  /*52d0*/  FFMA.FTZ R13, R103, R108, R114 ;  /* 0x0000006c670d7223 */ /* 0x000fe20000010072 */
[----:B------:R-:W-:Y:S02]  /*52e0*/  HADD2.F32 R101, -RZ, R101.H1_H1 ;  /* 0x30000065ff657230 */ /* 0x000fe40000004100 */
[-C--:B------:R-:W-:Y:S01]  /*52f0*/  FMUL.FTZ R112, R102, R110.reuse ;  /* 0x0000006e66707220 */ /* 0x080fe20000410000 */
[----:B------:R-:W-:Y:S02]  /*5300*/  HADD2.F32 R108, -RZ, R109.H1_H1 ;  /* 0x3000006dff6c7230 */ /* 0x000fe40000004100 */
[----:B------:R-:W-:Y:S01]  /*5310*/  FMUL.FTZ R43, R39, R110 ;  /* 0x0000006e272b7220 */ /* 0x000fe20000410000 */
[----:B------:R-:W-:-:S02]  /*5320*/  HADD2.F32 R106, -RZ, R106.H1_H1 ;  /* 0x3000006aff6a7230 */ /* 0x000fc40000004100 */
[-C--:B------:R-:W-:Y:S01]  /*5330*/  FFMA.FTZ R111, R104, R107.reuse, R111 ;  /* 0x0000006b686f7223 */ /* 0x080fe2000001006f */
[----:B------:R-:W-:Y:S02]  /*5340*/  HADD2.F32 R41, -RZ, R41.H1_H1 ;  /* 0x30000029ff297230 */ /* 0x000fe40000004100 */
[----:B------:R-:W-:Y:S01]  /*5350*/  FFMA.FTZ R116, R99, R107, -R116 ;  /* 0x0000006b63747223 */ /* 0x000fe20000010874 */
[----:B------:R-:W-:Y:S02]  /*5360*/  HADD2.F32 R104, -RZ, R105.H1_H1 ;  /* 0x30000069ff687230 */ /* 0x000fe40000004100 */
[----:B------:R-:W-:Y:S01]  /*5370*/  FMUL.FTZ R110, R101, R108 ;  /* 0x0000006c656e7220 */ /* 0x000fe20000410000 */
[----:B------:R-:W-:Y:S01]  /*5380*/  FFMA.FTZ R39, R39, R106, -R112 ;  /* 0x0000006a27277223 */ /* 0x000fe20000010870 */
[C---:B------:R-:W-:Y:S01]  /*5390*/  FMUL.FTZ R108, R41.reuse, R108 ;  /* 0x0000006c296c7220 */ /* 0x040fe20000410000 */
[----:B------:R-:W-:Y:S01]  /*53a0*/  FFMA.FTZ R102, R102, R106, R43 ;  /* 0x0000006a66667223 */ /* 0x000fe2000001002b */
[----:B------:R-:W-:Y:S01]  /*53b0*/  FFMA.FTZ R41, R41, R104, -R110 ;  /* 0x0000006829297223 */ /* 0x000fe2000001086e */
[----:B------:R-:W-:Y:S01]  /*53c0*/  F2FP.SATFINITE.E4M3.F32.PACK_AB_MERGE_C R37, R35, R32, R14 ;  /* 0x000000202325723e */ /* 0x000fe2000480700e */
[----:B------:R-:W-:Y:S01]  /*53d0*/  FFMA.FTZ R108, R101, R104, R108 ;  /* 0x00000068656c7223 */ /* 0x000fe2000001006c */
[----:B------:R-:W-:-:S02]  /*53e0*/  F2FP.SATFINITE.E4M3.F32.PACK_AB_MERGE_C R39, R39, R116, RZ ;  /* 0x000000742727723e */ /* 0x000fc400048070ff */
[----:B------:R-:W-:Y:S02]  /*53f0*/  F2FP.SATFINITE.E4M3.F32.PACK_AB_MERGE_C R102, R102, R111, RZ ;  /* 0x0000006f6666723e */ /* 0x000fe400048070ff */
[----:B------:R-:W-:Y:S02]  /*5400*/  F2FP.SATFINITE.E4M3.F32.PACK_AB_MERGE_C R39, R41, R12, R39 ;  /* 0x0000000c2927723e */ /* 0x000fe40004807027 */
[----:B------:R-:W-:Y:S02]  /*5410*/  F2FP.SATFINITE.E4M3.F32.PACK_AB_MERGE_C R41, R34, R33, R15 ;  /* 0x000000212229723e */ /* 0x000fe4000480700f */
[----:B------:R-:W-:-:S07]  /*5420*/  F2FP.SATFINITE.E4M3.F32.PACK_AB_MERGE_C R43, R108, R13, R102 ;  /* 0x0000000d6c2b723e */ /* 0x000fce0004807066 */
.L_x_1121:
[----:B------:R-:W-:Y:S05]  /*5430*/  BSYNC B2 ;  /* 0x0000000000027941 */ /* 0x000fea0003800000 */
.L_x_1120:
[----:B-1----:R1:W-:Y:S04]  /*5440*/  STG.E.128 desc[UR40][R82.64], R36 ;  /* 0x0000002452007986 */ /* 0x0023e8000c101d28 */
[----:B--2---:R1:W-:Y:S02]  /*5450*/  @!P4 STG.E.128 desc[UR40][R84.64], R40 ;  /* 0x000000285400c986 */ /* 0x0043e4000c101d28 */
.L_x_1119:
[----:B------:R-:W-:Y:S05]  /*5460*/  BSYNC B1 ;  /* 0x0000000000017941 */ /* 0x000fea0003800000 */
.L_x_1118:
[----:B------:R-:W-:-:S13]  /*5470*/  ISETP.NE.AND P4, PT, R45, RZ, PT ;  /* 0x000000ff2d00720c */ /* 0x000fda0003f85270 */
[----:B------:R-:W-:Y:S05]  /*5480*/  @!P4 BRA `(.L_x_1102) ;  /* 0x00000010002cc947 */ /* 0x000fea0003800000 */
[----:B------:R-:W2:Y:S04]  /*5490*/  LDL R32, [R1+0x34] ;  /* 0x0000340001207983 */ /* 0x000ea80000100800 */
[----:B------:R-:W3:Y:S04]  /*54a0*/  LDL R15, [R1+0x68] ;  /* 0x00006800010f7983 */ /* 0x000ee80000100800 */
[----:B------:R-:W4:Y:S04]  /*54b0*/  LDL R14, [R1+0x40] ;  /* 0x00004000010e7983 */ /* 0x000f280000100800 */
[----:B-1----:R-:W5:Y:S01]  /*54c0*/  LDL R40, [R1+0x38] ;  /* 0x0000380001287983 */ /* 0x002f620000100800 */
[----:B------:R-:W-:Y:S01]  /*54d0*/  SEL R98, R61, R98, !P0 ;  /* 0x000000623d627207 */ /* 0x000fe20004000000 */
[----:B------:R-:W-:Y:S01]  /*54e0*/  BSSY B1, `(.L_x_1122) ;  /* 0x00000e5000017945 */ /* 0x000fe20003800000 */
[----:B------:R-:W-:-:S02]  /*54f0*/  IADD3 R37, P4, P5, R58, R78, R7 ;  /* 0x0000004e3a257210 */ /* 0x000fc40007d9e007 */
[----:B------:R-:W-:Y:S02]  /*5500*/  SHF.R.S32.HI R13, RZ, 0x1f, R98 ;  /* 0x0000001fff0d7819 */ /* 0x000fe40000011462 */
[----:B------:R-:W-:Y:S02]  /*5510*/  IADD3.X R38, R80, R97, R3, P4, P5 ;  /* 0x0000006150267210 */ /* 0x000fe400027ea403 */
[----:B------:R-:W-:Y:S02]  /*5520*/  LEA.HI R13, R13, R98, RZ, 0x5 ;  /* 0x000000620d0d7211 */ /* 0x000fe400078f28ff */
[----:B------:R-:W-:Y:S02]  /*5530*/  IADD3 R36, P4, R37, R76, RZ ;  /* 0x0000004c25247210 */ /* 0x000fe40007f9e0ff */
[----:B------:R-:W-:-:S03]  /*5540*/  SHF.R.S32.HI R13, RZ, 0x5, R13 ;  /* 0x00000005ff0d7819 */ /* 0x000fc6000001140d */
[----:B------:R-:W-:Y:S01]  /*5550*/  IMAD.X R37, R38, 0x1, R77, P4 ;  /* 0x0000000126257824 */ /* 0x000fe200020e064d */
[----:B------:R-:W-:-:S04]  /*5560*/  LEA.HI.SX32 R13, R72, R13, 0x1c ;  /* 0x0000000d480d7211 */ /* 0x000fc800078fe2ff */
[C---:B------:R-:W-:Y:S01]  /*5570*/  LEA.HI R12, R13.reuse, R13, RZ, 0x1 ;  /* 0x0000000d0d0c7211 */ /* 0x040fe200078f08ff */
[----:B------:R-:W-:-:S04]  /*5580*/  IMAD.SHL.U32 R39, R13, 0x10, RZ ;  /* 0x000000100d277824 */ /* 0x000fc800078e00ff */
[----:B------:R-:W-:-:S05]  /*5590*/  IMAD.SHL.U32 R13, R12, 0x800, RZ ;  /* 0x000008000c0d7824 */ /* 0x000fca00078e00ff */
[----:B------:R-:W-:Y:S02]  /*55a0*/  LOP3.LUT R13, R13, 0xfffff000, RZ, 0xc0, !PT ;  /* 0xfffff0000d0d7812 */ /* 0x000fe400078ec0ff */
[----:B--2---:R-:W-:-:S04]  /*55b0*/  LOP3.LUT R12, R32, 0x10, R39, 0xf8, !PT ;  /* 0x00000010200c7812 */ /* 0x004fc800078ef827 */
[----:B---3--:R-:W-:-:S04]  /*55c0*/  LOP3.LUT R12, R12, R15, RZ, 0x3c, !PT ;  /* 0x0000000f0c0c7212 */ /* 0x008fc800078e3cff */
[----:B----4-:R-:W-:Y:S01]  /*55d0*/  IADD3 R14, R12, R13, R14 ;  /* 0x0000000d0c0e7210 */ /* 0x010fe20007ffe00e */
[----:B------:R-:W-:Y:S01]  /*55e0*/  IMAD R12, R19, 0x3000, R70 ;  /* 0x00003000130c7824 */ /* 0x000fe200078e0246 */
[----:B-----5:R-:W-:-:S03]  /*55f0*/  ISETP.GE.AND P5, PT, R40, R91, PT ;  /* 0x0000005b2800720c */ /* 0x020fc60003fa6270 */
[----:B------:R-:W-:Y:S02]  /*5600*/  IMAD R14, R19, 0x3000, R14 ;  /* 0x00003000130e7824 */ /* 0x000fe400078e020e */
[C---:B------:R-:W-:Y:S02]  /*5610*/  IMAD.IADD R12, R17.reuse, 0x1, R12 ;  /* 0x00000001110c7824 */ /* 0x040fe400078e020c */
[----:B------:R-:W-:-:S04]  /*5620*/  IMAD.IADD R32, R17, 0x1, R14 ;  /* 0x0000000111207824 */ /* 0x000fc800078e020e */
[----:B------:R-:W1:Y:S04]  /*5630*/  LDS.128 R12, [R12+0x13800] ;  /* 0x013800000c0c7984 */ /* 0x000e680000000c00 */
        /* <DEDUP_REMOVED lines=17> */
[----:B-1----:R-:W-:Y:S01]  /*5750*/  IMAD.MOV.U32 R29, RZ, RZ, R12 ;  /* 0x000000ffff1d7224 */ /* 0x002fe200078e000c */
        /* <DEDUP_REMOVED lines=70> */
[----:B------:R-:W-:Y:S01]  /*5bc0*/  FMUL.FTZ R95, R42, R93 ;  /* 0x0000005d2a5f7220 */ /* 0x000fe20000410000 */
[----:B------:R-:W-:Y:S01]  /*5bd0*/  FFMA.FTZ R82, R82, R85, R91 ;  /* 0x0000005552527223 */ /* 0x000fe2000001005b */
[C---:B------:R-:W-:Y:S01]  /*5be0*/  FMUL.FTZ R93, R38.reuse, R93 ;  /* 0x0000005d265d7220 */ /* 0x040fe20000410000 */
[----:B------:R-:W-:Y:S01]  /*5bf0*/  F2FP.F16.E4M3.UNPACK_B R92, R92 ;  /* 0x0000005cff5c723e */ /* 0x000fe200020006ff */
[-C--:B------:R-:W-:Y:S01]  /*5c00*/  FFMA.FTZ R101, R38, R83.reuse, -R95 ;  /* 0x0000005326657223 */ /* 0x080fe2000001085f */
[----:B------:R-:W-:Y:S01]  /*5c10*/  F2FP.F16.E4M3.UNPACK_B R38, R34 ;  /* 0x00000022ff26723e */ /* 0x000fe200020006ff */
[----:B------:R-:W-:Y:S01]  /*5c20*/  FFMA.FTZ R103, R42, R83, R93 ;  /* 0x000000532a677223 */ /* 0x000fe2000001005d */
[--C-:B------:R-:W-:Y:S01]  /*5c30*/  HADD2.F32 R91, -RZ, R94.reuse.H0_H0 ;  /* 0x2000005eff5b7230 */ /* 0x100fe20000004100 */
[----:B------:R-:W-:Y:S01]  /*5c40*/  F2FP.SATFINITE.E4M3.F32.PACK_AB_MERGE_C R12, R29, R12, RZ ;  /* 0x0000000c1d0c723e */ /* 0x000fe200048070ff */
[----:B------:R-:W-:Y:S01]  /*5c50*/  HADD2.F32 R93, -RZ, R94.H1_H1 ;  /* 0x3000005eff5d7230 */ /* 0x000fe20000004100 */
[----:B------:R-:W-:Y:S01]  /*5c60*/  F2FP.SATFINITE.E4M3.F32.PACK_AB_MERGE_C R28, R31, R28, RZ ;  /* 0x0000001c1f1c723e */ /* 0x000fe200048070ff */
[----:B------:R-:W-:Y:S01]  /*5c70*/  HADD2.F32 R40, -RZ, R38.H0_H0 ;  /* 0x20000026ff287230 */ /* 0x000fe20000004100 */
[----:B------:R-:W-:Y:S01]  /*5c80*/  F2FP.SATFINITE.E4M3.F32.PACK_AB_MERGE_C R12, R41, R30, R12 ;  /* 0x0000001e290c723e */ /* 0x000fe2000480700c */
[----:B------:R-:W-:Y:S01]  /*5c90*/  HADD2.F32 R34, -RZ, R14.H0_H0 ;  /* 0x2000000eff227230 */ /* 0x000fe20000004100 */
[----:B------:R-:W-:Y:S01]  /*5ca0*/  F2FP.F16.E4M3.UNPACK_B R31, R33 ;  /* 0x00000021ff1f723e */ /* 0x000fe200020006ff */
        /* <DEDUP_REMOVED lines=9> */
[----:B------:R-:W-:Y:S01]  /*5d40*/  FFMA.FTZ R95, R34, R83, -R95 ;  /* 0x00000053225f7223 */ /* 0x000fe2000001085f */
[----:B------:R-:W-:Y:S01]  /*5d50*/  F2FP.F16.E4M3.UNPACK_B R29, R13 ;  /* 0x0000000dff1d723e */ /* 0x000fe200020006ff */
[----:B------:R-:W-:Y:S01]  /*5d60*/  FFMA.FTZ R34, R40, R83, R91 ;  /* 0x0000005328227223 */ /* 0x000fe2000001005b */
[----:B------:R-:W-:Y:S01]  /*5d70*/  FFMA.FTZ R93, R38, R85, R93 ;  /* 0x00000055265d7223 */ /* 0x000fe2000001005d */
[----:B------:R-:W-:Y:S01]  /*5d80*/  F2FP.SATFINITE.E4M3.F32.PACK_AB_MERGE_C R32, R43, R32, R28 ;  /* 0x000000202b20723e */ /* 0x000fe2000480701c */
[----:B------:R-:W-:Y:S01]  /*5d90*/  HADD2.F32 R38, -RZ, R31.H0_H0 ;  /* 0x2000001fff267230 */ /* 0x000fe20000004100 */
[----:B------:R-:W-:Y:S01]  /*5da0*/  F2FP.F16.E4M3.UNPACK_B R41, R10 ;  /* 0x0000000aff29723e */ /* 0x000fe200020006ff */
[----:B------:R-:W-:-:S02]  /*5db0*/  HADD2.F32 R83, -RZ, R30.H0_H0 ;  /* 0x2000001eff537230 */ /* 0x000fc40000004100 */
[----:B------:R-:W-:Y:S01]  /*5dc0*/  FFMA.FTZ R14, R14, R85, -R99 ;  /* 0x000000550e0e7223 */ /* 0x000fe20000010863 */
[----:B------:R-:W-:Y:S01]  /*5dd0*/  HADD2.F32 R28, -RZ, R29.H0_H0 ;  /* 0x2000001dff1c7230 */ /* 0x000fe20000004100 */
[----:B------:R-:W-:Y:S01]  /*5de0*/  F2FP.F16.E4M3.UNPACK_B R33, R33.H1 ;  /* 0x00000021ff21723e */ /* 0x000fe200030006ff */
        /* <DEDUP_REMOVED lines=14> */
[----:B------:R-:W-:Y:S01]  /*5ed0*/  F2FP.SATFINITE.E4M3.F32.PACK_AB_MERGE_C R82, R103, R82, RZ ;  /* 0x000000526752723e */ /* 0x000fe200048070ff */
[-C--:B------:R-:W-:Y:S01]  /*5ee0*/  FFMA.FTZ R13, R30, R41.reuse, -R43 ;  /* 0x000000291e0d7223 */ /* 0x080fe2000001082b */
[----:B------:R-:W-:Y:S01]  /*5ef0*/  FFMA.FTZ R30, R40, R41, R83 ;  /* 0x00000029281e7223 */ /* 0x000fe20000010053 */
[----:B------:R-:W-:Y:S01]  /*5f00*/  F2FP.F16.E4M3.UNPACK_B R10, R10.H1 ;  /* 0x0000000aff0a723e */ /* 0x000fe200030006ff */
[--C-:B------:R-:W-:Y:S01]  /*5f10*/  HADD2.F32 R41, -RZ, R42.reuse.H0_H0 ;  /* 0x2000002aff297230 */ /* 0x100fe20000004100 */
[----:B------:R-:W-:Y:S01]  /*5f20*/  F2FP.SATFINITE.E4M3.F32.PACK_AB_MERGE_C R84, R101, R84, RZ ;  /* 0x000000546554723e */ /* 0x000fe200048070ff */
[----:B------:R-:W-:Y:S01]  /*5f30*/  HADD2.F32 R11, -RZ, R31.H0_H0 ;  /* 0x2000001fff0b7230 */ /* 0x000fe20000004100 */
[----:B------:R-:W-:Y:S01]  /*5f40*/  F2FP.SATFINITE.E4M3.F32.PACK_AB_MERGE_C R34, R93, R34, R82 ;  /* 0x000000225d22723e */ /* 0x000fe20004807052 */
[----:B------:R-:W-:Y:S01]  /*5f50*/  HADD2.F32 R33, -RZ, R33.H1_H1 ;  /* 0x30000021ff217230 */ /* 0x000fe20000004100 */
[----:B------:R-:W-:Y:S01]  /*5f60*/  F2FP.SATFINITE.E4M3.F32.PACK_AB_MERGE_C R14, R14, R95, R84 ;  /* 0x0000005f0e0e723e */ /* 0x000fe20004807054 */
[----:B------:R-:W-:-:S02]  /*5f70*/  HADD2.F32 R82, -RZ, R42.H1_H1 ;  /* 0x3000002aff527230 */ /* 0x000fc40000004100 */
[CC--:B------:R-:W-:Y:S01]  /*5f80*/  FMUL.FTZ R84, R38.reuse, R41.reuse ;  /* 0x0000002926547220 */ /* 0x0c0fe20000410000 */
[--C-:B------:R-:W-:Y:S02]  /*5f90*/  HADD2.F32 R40, -RZ, R10.reuse.H0_H0 ;  /* 0x2000000aff287230 */ /* 0x100fe40000004100 */
[----:B------:R-:W-:Y:S01]  /*5fa0*/  FMUL.FTZ R41, R11, R41 ;  /* 0x000000290b297220 */ /* 0x000fe20000410000 */
[----:B------:R-:W-:Y:S02]  /*5fb0*/  HADD2.F32 R31, -RZ, R31.H1_H1 ;  /* 0x3000001fff1f7230 */ /* 0x000fe40000004100 */
[----:B------:R-:W-:Y:S01]  /*5fc0*/  FMUL.FTZ R92, R33, R82 ;  /* 0x00000052215c7220 */ /* 0x000fe20000410000 */
[----:B------:R-:W-:Y:S02]  /*5fd0*/  HADD2.F32 R42, -RZ, R10.H1_H1 ;  /* 0x3000000aff2a7230 */ /* 0x000fe40000004100 */
[-C--:B------:R-:W-:Y:S01]  /*5fe0*/  FFMA.FTZ R10, R11, R40.reuse, -R84 ;  /* 0x000000280b0a7223 */ /* 0x080fe20000010854 */
[----:B------:R-:W-:Y:S01]  /*5ff0*/  FFMA.FTZ R11, R38, R40, R41 ;  /* 0x00000028260b7223 */ /* 0x000fe20000010029 */
[C---:B------:R-:W-:Y:S01]  /*6000*/  FMUL.FTZ R82, R31.reuse, R82 ;  /* 0x000000521f527220 */ /* 0x040fe20000410000 */
[----:B------:R-:W-:Y:S01]  /*6010*/  F2FP.F16.E4M3.UNPACK_B R38, R35 ;  /* 0x00000023ff26723e */ /* 0x000fe200020006ff */
[-C--:B------:R-:W-:Y:S01]  /*6020*/  FFMA.FTZ R91, R31, R42.reuse, -R92 ;  /* 0x0000002a1f5b7223 */ /* 0x080fe2000001085c */
[----:B------:R-:W-:Y:S01]  /*6030*/  F2FP.F16.E4M3.UNPACK_B R83, R9 ;  /* 0x00000009ff53723e */ /* 0x000fe200020006ff */
[----:B------:R-:W-:Y:S01]  /*6040*/  FFMA.FTZ R94, R33, R42, R82 ;  /* 0x0000002a215e7223 */ /* 0x000fe20000010052 */
[----:B------:R-:W-:Y:S01]  /*6050*/  F2FP.F16.E4M3.UNPACK_B R31, R15 ;  /* 0x0000000fff1f723e */ /* 0x000fe200020006ff */
[--C-:B------:R-:W-:Y:S01]  /*6060*/  HADD2.F32 R41, -RZ, R38.reuse.H0_H0 ;  /* 0x20000026ff297230 */ /* 0x100fe20000004100 */
[----:B------:R-:W-:Y:S01]  /*6070*/  F2FP.F16.E4M3.UNPACK_B R40, R35.H1 ;  /* 0x00000023ff28723e */ /* 0x000fe200030006ff */
[----:B------:R-:W-:Y:S01]  /*6080*/  HADD2.F32 R92, -RZ, R83.H0_H0 ;  /* 0x20000053ff5c7230 */ /* 0x000fe20000004100 */
[----:B------:R-:W-:Y:S01]  /*6090*/  F2FP.F16.E4M3.UNPACK_B R84, R9.H1 ;  /* 0x00000009ff54723e */ /* 0x000fe200030006ff */
[----:B------:R-:W-:Y:S01]  /*60a0*/  HADD2.F32 R33, -RZ, R31.H0_H0 ;  /* 0x2000001fff217230 */ /* 0x000fe20000004100 */
[----:B------:R-:W-:Y:S01]  /*60b0*/  F2FP.F16.E4M3.UNPACK_B R15, R15.H1 ;  /* 0x0000000fff0f723e */ /* 0x000fe200030006ff */
[----:B------:R-:W-:Y:S01]  /*60c0*/  HADD2.F32 R38, -RZ, R38.H1_H1 ;  /* 0x30000026ff267230 */ /* 0x000fe20000004100 */
[-C--:B------:R-:W-:Y:S01]  /*60d0*/  F2FP.F16.E4M3.UNPACK_B R9, R8.reuse ;  /* 0x00000008ff09723e */ /* 0x080fe200020006ff */
[----:B------:R-:W-:Y:S01]  /*60e0*/  HADD2.F32 R85, -RZ, R84.H0_H0 ;  /* 0x20000054ff557230 */ /* 0x000fe20000004100 */
[----:B------:R-:W-:Y:S01]  /*60f0*/  F2FP.F16.E4M3.UNPACK_B R42, R8.H1 ;  /* 0x00000008ff2a723e */ /* 0x000fe200030006ff */
[----:B------:R-:W-:-:S02]  /*6100*/  HADD2.F32 R8, -RZ, R40.H0_H0 ;  /* 0x20000028ff087230 */ /* 0x000fc40000004100 */
[-C--:B------:R-:W-:Y:S01]  /*6110*/  FMUL.FTZ R98, R41, R92.reuse ;  /* 0x0000005c29627220 */ /* 0x080fe20000410000 */
[----:B------:R-:W-:Y:S02]  /*6120*/  HADD2.F32 R35, -RZ, R15.H0_H0 ;  /* 0x2000000fff237230 */ /* 0x000fe40000004100 */
[----:B------:R-:W-:Y:S01]  /*6130*/  FMUL.FTZ R92, R33, R92 ;  /* 0x0000005c215c7220 */ /* 0x000fe20000410000 */
[----:B------:R-:W-:Y:S02]  /*6140*/  HADD2.F32 R82, -RZ, R9.H0_H0 ;  /* 0x20000009ff527230 */ /* 0x000fe40000004100 */
[-C--:B------:R-:W-:Y:S01]  /*6150*/  FMUL.FTZ R100, R8, R85.reuse ;  /* 0x0000005508647220 */ /* 0x080fe20000410000 */
[----:B------:R-:W-:Y:S02]  /*6160*/  HADD2.F32 R40, -RZ, R40.H1_H1 ;  /* 0x30000028ff287230 */ /* 0x000fe40000004100 */
[----:B------:R-:W-:Y:S01]  /*6170*/  FMUL.FTZ R85, R35, R85 ;  /* 0x0000005523557220 */ /* 0x000fe20000410000 */
[----:B------:R-:W-:-:S02]  /*6180*/  HADD2.F32 R84, -RZ, R84.H1_H1 ;  /* 0x30000054ff547230 */ /* 0x000fc40000004100 */
[-C--:B------:R-:W-:Y:S01]  /*6190*/  FFMA.FTZ R98, R33, R82.reuse, -R98 ;  /* 0x0000005221627223 */ /* 0x080fe20000010862 */
[----:B------:R-:W-:Y:S02]  /*61a0*/  HADD2.F32 R15, -RZ, R15.H1_H1 ;  /* 0x3000000fff0f7230 */ /* 0x000fe40000004100 */
[----:B------:R-:W-:Y:S01]  /*61b0*/  FFMA.FTZ R92, R41, R82, R92 ;  /* 0x00000052295c7223 */ /* 0x000fe2000001005c */
[----:B------:R-:W-:Y:S02]  /*61c0*/  HADD2.F32 R43, -RZ, R42.H0_H0 ;  /* 0x2000002aff2b7230 */ /* 0x000fe40000004100 */
[-C--:B------:R-:W-:Y:S01]  /*61d0*/  FMUL.FTZ R82, R40, R84.reuse ;  /* 0x0000005428527220 */ /* 0x080fe20000410000 */
[----:B------:R-:W-:Y:S02]  /*61e0*/  HADD2.F32 R83, -RZ, R83.H1_H1 ;  /* 0x30000053ff537230 */ /* 0x000fe40000004100 */
[----:B------:R-:W-:Y:S01]  /*61f0*/  FMUL.FTZ R33, R15, R84 ;  /* 0x000000540f217220 */ /* 0x000fe20000410000 */
[----:B------:R-:W-:-:S02]  /*6200*/  HADD2.F32 R31, -RZ, R31.H1_H1 ;  /* 0x3000001fff1f7230 */ /* 0x000fc40000004100 */
[----:B------:R-:W-:Y:S01]  /*6210*/  FFMA.FTZ R85, R8, R43, R85 ;  /* 0x0000002b08557223 */ /* 0x000fe20000010055 */
[----:B------:R-:W-:Y:S02]  /*6220*/  HADD2.F32 R42, -RZ, R42.H1_H1 ;  /* 0x3000002aff2a7230 */ /* 0x000fe40000004100 */
[----:B------:R-:W-:Y:S01]  /*6230*/  FMUL.FTZ R8, R38, R83 ;  /* 0x0000005326087220 */ /* 0x000fe20000410000 */
[----:B------:R-:W-:Y:S02]  /*6240*/  HADD2.F32 R9, -RZ, R9.H1_H1 ;  /* 0x30000009ff097230 */ /* 0x000fe40000004100 */
[----:B------:R-:W-:Y:S01]  /*6250*/  FFMA.FTZ R100, R35, R43, -R100 ;  /* 0x0000002b23647223 */ /* 0x000fe20000010864 */
[----:B------:R-:W-:Y:S01]  /*6260*/  FMUL.FTZ R83, R31, R83 ;  /* 0x000000531f537220 */ /* 0x000fe20000410000 */
[-C--:B------:R-:W-:Y:S01]  /*6270*/  FFMA.FTZ R15, R15, R42.reuse, -R82 ;  /* 0x0000002a0f0f7223 */ /* 0x080fe20000010852 */
[----:B------:R-:W-:Y:S01]  /*6280*/  FFMA.FTZ R40, R40, R42, R33 ;  /* 0x0000002a28287223 */ /* 0x000fe20000010021 */
[-C--:B------:R-:W-:Y:S01]  /*6290*/  FFMA.FTZ R31, R31, R9.reuse, -R8 ;  /* 0x000000091f1f7223 */ /* 0x080fe20000010808 */
        /* <DEDUP_REMOVED lines=8> */
[----:B------:R-:W-:-:S07]  /*6320*/  F2FP.SATFINITE.E4M3.F32.PACK_AB_MERGE_C R35, R83, R92, R40 ;  /* 0x0000005c5323723e */ /* 0x000fce0004807028 */
.L_x_1123:
[----:B------:R-:W-:Y:S05]  /*6330*/  BSYNC B1 ;  /* 0x0000000000017941 */ /* 0x000fea0003800000 */
.L_x_1122:
[----:B-1----:R4:W-:Y:S01]  /*6340*/  STG.E.128 desc[UR40][R36.64], R12 ;  /* 0x0000000c24007986 */ /* 0x0029e2000c101d28 */
        /* <DEDUP_REMOVED lines=9> */
.L_x_1095:
[----:B------:R-:W-:-:S13]  /*63e0*/  ISETP.NE.AND P3, PT, R157, 0x3, PT ;  /* 0x000000039d00780c */ /* 0x000fda0003f65270 */
[----:B------:R-:W-:Y:S05]  /*63f0*/  @!P3 BRA `(.L_x_1124) ;  /* 0x000000000004b947 */ /* 0x000fea0003800000 */
[----:B------:R-:W-:Y:S01]  /*6400*/  BPT.TRAP 0x1 ;  /* 0x000000040000795c */ /* 0x000fe20000300000 */
.L_x_1124:
[----:B------:R-:W2:Y:S01]  /*6410*/  LDL R8, [R1+0x8] ;  /* 0x0000080001087983 */ /* 0x000ea20000100800 */
[----:B------:R-:W-:Y:S01]  /*6420*/  IMAD R87, R19, 0x8, R17 ;  /* 0x0000000813577824 */ /* 0x000fe200078e0211 */
[----:B------:R-:W-:Y:S01]  /*6430*/  BSSY B1, `(.L_x_1125) ;  /* 0x0000007000017945 */ /* 0x000fe20003800000 */
[----:B------:R-:W-:-:S05]  /*6440*/  IMAD R89, R2, -0x80, R27 ;  /* 0xffffff8002597824 */ /* 0x000fca00078e021b */
[----:B------:R-:W-:-:S04]  /*6450*/  VIMNMX R89, R89, 0x80, PT ;  /* 0x0000008059597848 */ /* 0x000fc80003fe0100 */
[----:B------:R-:W-:Y:S02]  /*6460*/  ISETP.GE.AND P4, PT, R23, R89, PT ;  /* 0x000000591700720c */ /* 0x000fe40003f86270 */
[----:B--2---:R-:W-:-:S04]  /*6470*/  SHF.L.U32 R90, R8, 0x1f, RZ ;  /* 0x0000001f085a7819 */ /* 0x004fc800000006ff */
[----:B------:R-:W0:Y:S02]  /*6480*/  SYNCS.PHASECHK.TRANS64.TRYWAIT P5, [R87+URZ+0x19c90], R90 ;  /* 0x019c905a570075a7 */ /* 0x000e2400080a017f */
[----:B0-----:R-:W-:Y:S05]  /*6490*/  @!P5 BRA `(.L_x_1126) ;  /* 0x000001a00000d947 */ /* 0x001fea0003800000 */
.L_x_1429:
[----:B------:R-:W-:Y:S05]  /*64a0*/  BSYNC B1 ;  /* 0x0000000000017941 */ /* 0x000fea0003800000 */
.L_x_1125:
        /* <DEDUP_REMOVED lines=9> */
.L_x_1102:
[----:B------:R-:W-:Y:S05]  /*6540*/  BSYNC B0 ;  /* 0x0000000000007941 */ /* 0x000fea0003800000 */
.L_x_1094:
        /* <DEDUP_REMOVED lines=17> */
.L_x_1128:
[----:B------:R-:W-:Y:S05]  /*6660*/  BSYNC B0 ;  /* 0x0000000000007941 */ /* 0x000fea0003800000 */
.L_x_1127:
[----:B------:R-:W2:Y:S01]  /*6670*/  SYNCS.PHASECHK.TRANS64.TRYWAIT P5, [R87+URZ+0x19cb0], R90 ;  /* 0x019cb05a570075a7 */ /* 0x000ea200080a017f */
[----:B------:R-:W-:Y:S01]  /*6680*/  BSSY B0, `(.L_x_1129) ;  /* 0x0000003000007945 */ /* 0x000fe20003800000 */
[----:B------:R-:W-:-:S03]  /*6690*/  ISETP.GE.AND P3, PT, R23, R89, PT ;  /* 0x000000591700720c */ /* 0x000fc60003f66270 */
[----:B--2---:R-:W-:Y:S10]  /*66a0*/  @!P5 BRA `(.L_x_1130) ;  /* 0x0000019c0090d947 */ /* 0x004ff40003800000 */
.L_x_1430:
[----:B------:R-:W-:Y:S05]  /*66b0*/  BSYNC B0 ;  /* 0x0000000000007941 */ /* 0x000fea0003800000 */
.L_x_1129:
[----:B------:R-:W-:Y:S04]  /*66c0*/  BSSY B0, `(.L_x_1131) ;  /* 0x000001d000007945 */ /* 0x000fe80003800000 */
[----:B------:R-:W-:Y:S05]  /*66d0*/  @P3 BRA `(.L_x_1132) ;  /* 0x00000000006c3947 */ /* 0x000fea0003800000 */
[----:B------:R-:W3:Y:S01]  /*66e0*/  LDL R30, [R1+0x38] ;  /* 0x00003800011e7983 */ /* 0x000ee20000100800 */
[----:B------:R-:W-:Y:S01]  /*66f0*/  ULDC UR8, c[0x0][0x2e4] ;  /* 0x0000b90000087ab9 */ /* 0x000fe20000000800 */
[----:B-1----:R-:W1:Y:S01]  /*6700*/  S2R R8, SR_TID.X ;  /* 0x0000000000087919 */ /* 0x002e620000002100 */
[----:B----4-:R-:W-:Y:S01]  /*6710*/  IMAD.WIDE R12, R2, 0x80, R46 ;  /* 0x00000080020c7825 */ /* 0x010fe200078e022e */
[----:B------:R-:W-:Y:S01]  /*6720*/  ULDC.64 UR4, c[0x0][0x318] ;  /* 0x0000c60000047ab9 */ /* 0x000fe20000000a00 */
[----:B------:R-:W-:Y:S02]  /*6730*/  ULDC.64 UR6, c[0x0][0x308] ;  /* 0x0000c20000067ab9 */ /* 0x000fe40000000a00 */
[----:B-1----:R-:W-:-:S05]  /*6740*/  VIADD R9, R8, 0xffffff80 ;  /* 0xffffff8008097836 */ /* 0x002fca0000000000 */
[----:B------:R-:W-:-:S04]  /*6750*/  LEA.HI R8, R9, R9, RZ, 0x1 ;  /* 0x0000000909087211 */ /* 0x000fc800078f08ff */
[----:B------:R-:W-:-:S05]  /*6760*/  LOP3.LUT R8, R8, 0xfffffffe, RZ, 0xc0, !PT ;  /* 0xfffffffe08087812 */ /* 0x000fca00078ec0ff */
[----:B------:R-:W-:-:S04]  /*6770*/  IMAD.IADD R8, R9, 0x1, -R8 ;  /* 0x0000000109087824 */ /* 0x000fc800078e0a08 */
[----:B------:R-:W-:-:S05]  /*6780*/  IMAD.SHL.U32 R8, R8, 0x10, RZ ;  /* 0x0000001008087824 */ /* 0x000fca00078e00ff */
[----:B------:R-:W-:-:S13]  /*6790*/  ISETP.GE.AND P5, PT, R8, UR8, PT ;  /* 0x0000000808007c0c */ /* 0x000fda000bfa6270 */
[----:B------:R-:W1:Y:S01]  /*67a0*/  @!P5 LDS.128 R8, [R88+0x9000] ;  /* 0x009000005808d984 */ /* 0x000e620000000c00 */
[----:B------:R-:W-:Y:S02]  /*67b0*/  IMAD.MOV.U32 R14, RZ, RZ, R56 ;  /* 0x000000ffff0e7224 */ /* 0x000fe400078e0038 */
[----:B------:R-:W-:Y:S02]  /*67c0*/  IMAD.MOV.U32 R15, RZ, RZ, R0 ;  /* 0x000000ffff0f7224 */ /* 0x000fe400078e0000 */
[----:B------:R-:W-:Y:S02]  /*67d0*/  IMAD R13, R13, UR4, RZ ;  /* 0x000000040d0d7c24 */ /* 0x000fe4000f8e02ff */
[----:B------:R-:W-:-:S04]  /*67e0*/  IMAD.WIDE.U32 R14, R12, UR4, R14 ;  /* 0x000000040c0e7c25 */ /* 0x000fc8000f8e000e */
[----:B------:R-:W-:Y:S01]  /*67f0*/  IMAD R13, R12, UR5, R13 ;  /* 0x000000050c0d7c24 */ /* 0x000fe2000f8e020d */
[----:B------:R-:W-:-:S04]  /*6800*/  IADD3 R28, P3, R14, UR6, RZ ;  /* 0x000000060e1c7c10 */ /* 0x000fc8000ff7e0ff */
[----:B------:R-:W-:-:S05]  /*6810*/  IADD3.X R29, R15, UR7, R13, P3, !PT ;  /* 0x000000070f1d7c10 */ /* 0x000fca0009ffe40d */
[----:B-1----:R-:W-:Y:S01]  /*6820*/  @!P5 STG.E.128 desc[UR40][R28.64], R8 ;  /* 0x000000081c00d986 */ /* 0x002fe2000c101d28 */
[----:B------:R-:W-:-:S13]  /*6830*/  ISETP.GE.AND P5, PT, R65, UR8, PT ;  /* 0x0000000841007c0c */ /* 0x000fda000bfa6270 */
[----:B------:R-:W1:Y:S04]  /*6840*/  @!P5 LDS.128 R12, [R88+0xb000] ;  /* 0x00b00000580cd984 */ /* 0x000e680000000c00 */
[----:B-1----:R-:W-:Y:S01]  /*6850*/  @!P5 STG.E.128 desc[UR40][R28.64+0x40], R12 ;  /* 0x0000400c1c00d986 */ /* 0x002fe2000c101d28 */
[----:B---3--:R-:W-:-:S13]  /*6860*/  ISETP.GE.AND P3, PT, R30, UR8, PT ;  /* 0x000000081e007c0c */ /* 0x008fda000bf66270 */
[----:B------:R-:W1:Y:S04]  /*6870*/  @!P3 LDS.128 R8, [R88+0xa000] ;  /* 0x00a000005808b984 */ /* 0x000e680000000c00 */
[----:B-1----:R3:W-:Y:S02]  /*6880*/  @!P3 STG.E.128 desc[UR40][R28.64+0x20], R8 ;  /* 0x000020081c00b986 */ /* 0x0027e4000c101d28 */
.L_x_1132:
[----:B------:R-:W-:Y:S05]  /*6890*/  BSYNC B0 ;  /* 0x0000000000007941 */ /* 0x000fea0003800000 */
.L_x_1131:
[----:B---3--:R-:W3:Y:S01]  /*68a0*/  LDL.LU R9, [R1+0x8] ;  /* 0x0000080001097983 */ /* 0x008ee20000300800 */
[----:B0-2---:R-:W-:Y:S01]  /*68b0*/  @!P4 VIADD R87, R87, 0x19cc0 ;  /* 0x00019cc05757c836 */ /* 0x005fe20000000000 */
[----:B------:R-:W-:Y:S01]  /*68c0*/  PLOP3.LUT P3, PT, PT, PT, PT, 0x8, 0x0 ;  /* 0x000000000000781c */ /* 0x000fe20003f6e170 */
[----:B------:R-:W-:Y:S01]  /*68d0*/  VIADD R19, R19, 0x1 ;  /* 0x0000000113137836 */ /* 0x000fe20000000000 */
[----:B------:R-:W-:Y:S01]  /*68e0*/  @!PT LDS RZ, [RZ] ;  /* 0x00000000fffff984 */ /* 0x000fe20000000800 */
[----:B------:R-:W-:Y:S01]  /*68f0*/  @!PT LDS RZ, [RZ] ;  /* 0x00000000fffff984 */ /* 0x000fe20000000800 */
[----:B------:R-:W-:Y:S01]  /*6900*/  @!PT LDS RZ, [RZ] ;  /* 0x00000000fffff984 */ /* 0x000fe20000000800 */
[----:B------:R-:W-:Y:S01]  /*6910*/  @!PT LDS RZ, [RZ] ;  /* 0x00000000fffff984 */ /* 0x000fe20000000800 */
[----:B------:R0:W-:Y:S06]  /*6920*/  MEMBAR.ALL.CTA ;  /* 0x0000000000007992 */ /* 0x0001ec0000008000 */
[----:B0-----:R-:W0:Y:S01]  /*6930*/  FENCE.VIEW.ASYNC.S ;  /* 0x00000000000073c6 */ /* 0x001e220000000000 */
[----:B------:R-:W-:Y:S01]  /*6940*/  @!P4 PRMT R87, RZ, 0x654, R87 ;  /* 0x00000654ff57c816 */ /* 0x000fe20000000057 */
[----:B0-----:R2:W-:Y:S06]  /*6950*/  BAR.SYNC.DEFER_BLOCKING R62, 0x80 ;  /* 0x0002003e0000751d */ /* 0x0015ec0000010000 */
[----:B------:R2:W-:Y:S01]  /*6960*/  @!P4 SYNCS.ARRIVE.TRANS64.RED.A1T0 RZ, [R87+URZ], RZ ;  /* 0x000000ff57ffc9a7 */ /* 0x0005e2000810043f */
[----:B------:R-:W-:-:S04]  /*6970*/  ISETP.NE.AND P4, PT, R19, 0x2, PT ;  /* 0x000000021300780c */ /* 0x000fc80003f85270 */
[----:B-1----:R-:W-:Y:S02]  /*6980*/  SEL R8, RZ, 0x1, P4 ;  /* 0x00000001ff087807 */ /* 0x002fe40002000000 */
[----:B------:R-:W-:Y:S02]  /*6990*/  SEL R19, R19, RZ, P4 ;  /* 0x000000ff13137207 */ /* 0x000fe40002000000 */
[----:B---3--:R-:W-:-:S05]  /*69a0*/  LOP3.LUT R9, R9, R8, RZ, 0x3c, !PT ;  /* 0x0000000809097212 */ /* 0x008fca00078e3cff */
[----:B------:R2:W-:Y:S01]  /*69b0*/  STL [R1+0x8], R9 ;  /* 0x0000080901007387 */ /* 0x0005e20000100800 */
[----:B------:R-:W-:Y:S05]  /*69c0*/  @P2 BRA `(.L_x_1133) ;  /* 0xffffffb800d02947 */ /* 0x000fea000383ffff */
.L_x_1089:
[----:B------:R-:W1:Y:S01]  /*69d0*/  LDC R0, c[0x0][0x428] ;  /* 0x00010a00ff007b82 */ /* 0x000e620000000800 */
[----:B------:R-:W-:Y:S04]  /*69e0*/  BSSY B0, `(.L_x_1134) ;  /* 0x0000004000007945 */ /* 0x000fe80003800000 */
[----:B------:R-:W-:Y:S05]  /*69f0*/  @P3 BRA `(.L_x_1135) ;  /* 0x0000000000083947 */ /* 0x000fea0003800000 */
[----:B------:R-:W3:Y:S02]  /*6a00*/  FENCE.VIEW.ASYNC.G ;  /* 0x00000000000073c6 */ /* 0x000ee40000000100 */
[----:B---3--:R-:W-:Y:S06]  /*6a10*/  BAR.ARV 0xc, 0x200 ;  /* 0x0308000000007b1d */ /* 0x008fec0000002000 */
.L_x_1135:
[----:B------:R-:W-:Y:S05]  /*6a20*/  BSYNC B0 ;  /* 0x0000000000007941 */ /* 0x000fea0003800000 */
.L_x_1134:
[----:B------:R-:W3:Y:S01]  /*6a30*/  LDL R6, [R1+0x2c] ;  /* 0x00002c0001067983 */ /* 0x000ee20000100800 */
[----:B------:R-:W-:Y:S01]  /*6a40*/  ULDC.64 UR4, c[0x0][0x990] ;  /* 0x0002640000047ab9 */ /* 0x000fe20000000a00 */
[----:B-1----:R-:W-:Y:S01]  /*6a50*/  ISETP.NE.AND P2, PT, R0, 0x1, PT ;  /* 0x000000010000780c */ /* 0x002fe20003f45270 */
[----:B------:R-:W-:Y:S01]  /*6a60*/  ULDC.64 UR6, c[0x0][0x998] ;  /* 0x0002660000067ab9 */ /* 0x000fe20000000a00 */
[----:B------:R-:W2:Y:S01]  /*6a70*/  LDL.LU R29, [R1+0x28] ;  /* 0x00002800011d7983 */ /* 0x000ea20000300800 */
[----:B------:R-:W-:Y:S02]  /*6a80*/  ISETP.NE.U32.AND P0, PT, RZ, UR4, PT ;  /* 0x00000004ff007c0c */ /* 0x000fe4000bf05070 */
[----:B------:R-:W-:Y:S01]  /*6a90*/  ISETP.NE.U32.AND P1, PT, RZ, UR6, PT ;  /* 0x00000006ff007c0c */ /* 0x000fe2000bf25070 */
[----:B------:R-:W2:Y:S01]  /*6aa0*/  LDL R28, [R1+0x3c] ;  /* 0x00003c00011c7983 */ /* 0x000ea20000100800 */
[----:B------:R-:W-:Y:S02]  /*6ab0*/  ISETP.NE.AND.EX P0, PT, RZ, UR5, PT, P0 ;  /* 0x00000005ff007c0c */ /* 0x000fe4000bf05300 */
[----:B------:R-:W-:Y:S01]  /*6ac0*/  ISETP.NE.AND.EX P1, PT, RZ, UR7, PT, P1 ;  /* 0x00000007ff007c0c */ /* 0x000fe2000bf25310 */
[----:B------:R-:W2:Y:S03]  /*6ad0*/  LDL R27, [R1+0x20] ;  /* 0x00002000011b7983 */ /* 0x000ea60000100800 */
[----:B------:R-:W1:Y:S01]  /*6ae0*/  @P2 LDC R0, c[0x0][0x42c] ;  /* 0x00010b00ff002b82 */ /* 0x000e620000000800 */
[----:B------:R-:W2:Y:S07]  /*6af0*/  LDL R26, [R1+0x24] ;  /* 0x00002400011a7983 */ /* 0x000eae0000100800 */
[----:B------:R-:W1:Y:S08]  /*6b00*/  @P0 LDC.64 R10, c[0x0][0x9a8] ;  /* 0x00026a00ff0a0b82 */ /* 0x000e700000000a00 */
[----:B------:R-:W1:Y:S08]  /*6b10*/  @P2 LDC R5, c[0x0][0x430] ;  /* 0x00010c00ff052b82 */ /* 0x000e700000000800 */
[----:B0---4-:R-:W0:Y:S08]  /*6b20*/  @P1 LDC.64 R12, c[0x0][0x9b8] ;  /* 0x00026e00ff0c1b82 */ /* 0x011e300000000a00 */
[----:B------:R-:W4:Y:S08]  /*6b30*/  @P0 LDC.64 R14, c[0x0][0x9b0] ;  /* 0x00026c00ff0e0b82 */ /* 0x000f300000000a00 */
[----:B------:R-:W4:Y:S01]  /*6b40*/  @P1 LDC.64 R20, c[0x0][0x9c0] ;  /* 0x00027000ff141b82 */ /* 0x000f220000000a00 */
[----:B---3--:R-:W-:-:S02]  /*6b50*/  @P0 SHF.R.S32.HI R3, RZ, 0x1f, R6 ;  /* 0x0000001fff030819 */ /* 0x008fc40000011406 */
[----:B--2---:R-:W-:Y:S01]  /*6b60*/  @P1 SHF.R.S32.HI R9, RZ, 0x1f, R6 ;  /* 0x0000001fff091819 */ /* 0x004fe20000011406 */
[----:B-1----:R-:W-:-:S04]  /*6b70*/  @P2 IMAD.HI.U32 R2, R29, R0, RZ ;  /* 0x000000001d022227 */ /* 0x002fc800078e00ff */
[-C--:B------:R-:W-:Y:S02]  /*6b80*/  @P0 IMAD R0, R3, R10.reuse, RZ ;  /* 0x0000000a03000224 */ /* 0x080fe400078e02ff */
[----:B------:R-:W-:Y:S01]  /*6b90*/  IMAD.MOV.U32 R7, RZ, RZ, R29 ;  /* 0x000000ffff077224 */ /* 0x000fe200078e001d */
[----:B------:R-:W-:Y:S01]  /*6ba0*/  @P2 SHF.R.U32.HI R7, RZ, R5, R2 ;  /* 0x00000005ff072219 */ /* 0x000fe20000011602 */
[C---:B------:R-:W-:Y:S02]  /*6bb0*/  @P0 IMAD R11, R6.reuse, R11, R0 ;  /* 0x0000000b060b0224 */ /* 0x040fe400078e0200 */
[----:B------:R-:W-:-:S04]  /*6bc0*/  @P0 IMAD.WIDE.U32 R2, R6, R10, RZ ;  /* 0x0000000a06020225 */ /* 0x000fc800078e00ff */
[-C--:B0-----:R-:W-:Y:S01]  /*6bd0*/  @P1 IMAD R4, R9, R12.reuse, RZ ;  /* 0x0000000c09041224 */ /* 0x081fe200078e02ff */
[----:B------:R-:W-:Y:S01]  /*6be0*/  @P0 SHF.R.S32.HI R9, RZ, 0x1f, R7 ;  /* 0x0000001fff090819 */ /* 0x000fe20000011407 */
[----:B------:R-:W-:Y:S01]  /*6bf0*/  @P0 IMAD.IADD R3, R3, 0x1, R11 ;  /* 0x0000000103030824 */ /* 0x000fe200078e020b */
[----:B------:R-:W-:Y:S01]  /*6c00*/  @P1 SHF.R.S32.HI R11, RZ, 0x1f, R7 ;  /* 0x0000001fff0b1819 */ /* 0x000fe20000011407 */
[C---:B------:R-:W-:Y:S02]  /*6c10*/  @P1 IMAD R13, R6.reuse, R13, R4 ;  /* 0x0000000d060d1224 */ /* 0x040fe400078e0204 */
[----:B------:R-:W-:-:S04]  /*6c20*/  @P1 IMAD.WIDE.U32 R4, R6, R12, RZ ;  /* 0x0000000c06041225 */ /* 0x000fc800078e00ff */
[----:B----4-:R-:W-:Y:S02]  /*6c30*/  @P0 IMAD R0, R9, R14, RZ ;  /* 0x0000000e09000224 */ /* 0x010fe400078e02ff */
        /* <DEDUP_REMOVED lines=16> */
[----:B------:R-:W2:Y:S02]  /*6d40*/  @P1 LDG.E R0, desc[UR40][R8.64] ;  /* 0x0000002808001981 */ /* 0x000ea4000c1e1900 */
[----:B------:R-:W1:Y:S02]  /*6d50*/  @P2 LDC R6, c[0x0][0x42c] ;  /* 0x00010b00ff062b82 */ /* 0x000e640000000800 */
[----:B------:R3:W2:Y:S06]  /*6d60*/  @P0 LDG.E R3, desc[UR40][R4.64] ;  /* 0x0000002804030981 */ /* 0x0006ac000c1e1900 */
[----:B------:R-:W4:Y:S01]  /*6d70*/  LDC.64 R10, c[0x0][0x9e0] ;  /* 0x00027800ff0a7b82 */ /* 0x000f220000000a00 */
[----:B------:R-:W-:Y:S01]  /*6d80*/  IADD3 R2, R27, 0xc0, -R28 ;  /* 0x000000c01b027810 */ /* 0x000fe20007ffe81c */
[----:B---3--:R-:W-:-:S04]  /*6d90*/  IMAD.MOV.U32 R5, RZ, RZ, R29 ;  /* 0x000000ffff057224 */ /* 0x008fc800078e001d */
[----:B------:R-:W-:Y:S02]  /*6da0*/  IMAD R4, R26, 0xc0, R2 ;  /* 0x000000c01a047824 */ /* 0x000fe400078e0202 */
[----:B-1----:R-:W-:-:S03]  /*6db0*/  @P2 IMAD.HI.U32 R6, R29, R6, RZ ;  /* 0x000000061d062227 */ /* 0x002fc600078e00ff */
[----:B------:R1:W-:Y:S02]  /*6dc0*/  STL [R1+0x44], R4 ;  /* 0x0000440401007387 */ /* 0x0003e40000100800 */
[----:B0-----:R-:W-:-:S05]  /*6dd0*/  @P2 SHF.R.U32.HI R5, RZ, R7, R6 ;  /* 0x00000007ff052219 */ /* 0x001fca0000011606 */
[----:B------:R1:W-:Y:S01]  /*6de0*/  STL [R1+0x5c], R5 ;  /* 0x00005c0501007387 */ /* 0x0003e20000100800 */
[----:B----4-:R-:W-:Y:S01]  /*6df0*/  ISETP.GE.AND P1, PT, R11, 0x1, PT ;  /* 0x000000010b00780c */ /* 0x010fe20003f26270 */
[----:B--2---:R-:W-:Y:S01]  /*6e00*/  FMUL.FTZ R0, R3, R0 ;  /* 0x0000000003007220 */ /* 0x004fe20000410000 */
[----:B------:R-:W-:-:S03]  /*6e10*/  IMAD.IADD R3, R4, 0x1, R10 ;  /* 0x0000000104037824 */ /* 0x000fc600078e020a */
[----:B------:R-:W-:-:S08]  /*6e20*/  FMUL.FTZ R2, R0, UR4 ;  /* 0x0000000400027c20 */ /* 0x000fd00008410000 */
[----:B-1----:R-:W-:Y:S05]  /*6e30*/  @!P1 BRA `(.L_x_1136) ;  /* 0x0000000000489947 */ /* 0x002fea0003800000 */
[C---:B------:R-:W-:Y:S01]  /*6e40*/  ISETP.GT.AND P0, PT, R4.reuse, RZ, PT ;  /* 0x000000ff0400720c */ /* 0x040fe20003f04270 */
[----:B------:R-:W-:Y:S01]  /*6e50*/  BSSY B0, `(.L_x_1137) ;  /* 0x000000e000007945 */ /* 0x000fe20003800000 */
[----:B------:R-:W-:-:S11]  /*6e60*/  VIADD R0, R4, 0xffffffff ;  /* 0xffffffff04007836 */ /* 0x000fd60000000000 */
        /* <DEDUP_REMOVED lines=8> */
.L_x_1138:
[----:B------:R-:W-:-:S13]  /*6ef0*/  ISETP.NE.AND P0, PT, R11, 0x1, PT ;  /* 0x000000010b00780c */ /* 0x000fda0003f05270 */
[----:B------:R-:W0:Y:S02]  /*6f00*/  @P0 LDC.64 R4, c[0x0][0x9e8] ;  /* 0x00027a00ff040b82 */ /* 0x000e240000000a00 */
[----:B0-----:R-:W-:-:S05]  /*6f10*/  @P0 IMAD.HI.U32 R4, R0, R4, RZ ;  /* 0x0000000400040227 */ /* 0x001fca00078e00ff */
[----:B------:R-:W-:-:S07]  /*6f20*/  @P0 SHF.R.U32.HI R0, RZ, R5, R4 ;  /* 0x00000005ff000219 */ /* 0x000fce0000011604 */
.L_x_1139:
[----:B------:R-:W-:Y:S05]  /*6f30*/  BSYNC B0 ;  /* 0x0000000000007941 */ /* 0x000fea0003800000 */
.L_x_1137:
[----:B------:R-:W-:-:S05]  /*6f40*/  IMAD R0, R0, R11, R11 ;  /* 0x0000000b00007224 */ /* 0x000fca00078e020b */
[----:B------:R-:W-:-:S07]  /*6f50*/  VIMNMX R3, R3, R0, PT ;  /* 0x0000000003037248 */ /* 0x000fce0003fe0100 */
.L_x_1136:
[----:B------:R-:W-:Y:S01]  /*6f60*/  VIADD R3, R3, 0x7f ;  /* 0x0000007f03037836 */ /* 0x000fe20000000000 */
[----:B------:R-:W-:Y:S01]  /*6f70*/  ULDC UR4, c[0x0][0x9dc] ;  /* 0x0002770000047ab9 */ /* 0x000fe20000000800 */
[----:B------:R-:W-:-:S03]  /*6f80*/  IMAD.IADD R155, R27, 0x1, -R28 ;  /* 0x000000011b9b7824 */ /* 0x000fc600078e0a1c */
[----:B------:R-:W-:Y:S01]  /*6f90*/  SHF.R.S32.HI R0, RZ, 0x1f, R3 ;  /* 0x0000001fff007819 */ /* 0x000fe20000011403 */
[----:B------:R-:W-:-:S03]  /*6fa0*/  IMAD R88, R26, 0xc0, R155 ;  /* 0x000000c01a587824 */ /* 0x000fc600078e029b */
[----:B------:R-:W-:Y:S01]  /*6fb0*/  LEA.HI R0, R0, R3, RZ, 0x7 ;  /* 0x0000000300007211 */ /* 0x000fe200078f38ff */
[----:B------:R-:W-:-:S03]  /*6fc0*/  VIADD R3, R88, -UR4 ;  /* 0x8000000458037c36 */ /* 0x000fc60008000000 */
[----:B------:R-:W-:-:S04]  /*6fd0*/  SHF.R.S32.HI R0, RZ, 0x7, R0 ;  /* 0x00000007ff007819 */ /* 0x000fc80000011400 */
[----:B------:R-:W-:Y:S01]  /*6fe0*/  VIMNMX R89, R25, R0, PT ;  /* 0x0000000019597248 */ /* 0x000fe20003fe0100 */
[----:B------:R-:W-:Y:S06]  /*6ff0*/  @!P1 BRA `(.L_x_1140) ;  /* 0x0000000000489947 */ /* 0x000fec0003800000 */
[----:B------:R-:W-:Y:S01]  /*7000*/  ISETP.GT.AND P0, PT, R88, -0x1, PT ;  /* 0xffffffff5800780c */ /* 0x000fe20003f04270 */
[----:B------:R-:W-:-:S12]  /*7010*/  BSSY B0, `(.L_x_1141) ;  /* 0x000000e000007945 */ /* 0x000fd80003800000 */
        /* <DEDUP_REMOVED lines=8> */
.L_x_1142:
[----:B------:R-:W-:Y:S01]  /*70a0*/  ISETP.NE.AND P0, PT, R11, 0x1, PT ;  /* 0x000000010b00780c */ /* 0x000fe20003f05270 */
[----:B------:R-:W-:-:S12]  /*70b0*/  IMAD.MOV.U32 R0, RZ, RZ, R88 ;  /* 0x000000ffff007224 */ /* 0x000fd800078e0058 */
[----:B------:R-:W0:Y:S02]  /*70c0*/  @P0 LDC.64 R4, c[0x0][0x9e8] ;  /* 0x00027a00ff040b82 */ /* 0x000e240000000a00 */
[----:B0-----:R-:W-:-:S05]  /*70d0*/  @P0 IMAD.HI.U32 R4, R88, R4, RZ ;  /* 0x0000000458040227 */ /* 0x001fca00078e00ff */
[----:B------:R-:W-:-:S07]  /*70e0*/  @P0 SHF.R.U32.HI R0, RZ, R5, R4 ;  /* 0x00000005ff000219 */ /* 0x000fce0000011604 */
.L_x_1143:
[----:B------:R-:W-:Y:S05]  /*70f0*/  BSYNC B0 ;  /* 0x0000000000007941 */ /* 0x000fea0003800000 */
.L_x_1141:
[----:B------:R-:W-:-:S05]  /*7100*/  IMAD R0, R0, R11, RZ ;  /* 0x0000000b00007224 */ /* 0x000fca00078e02ff */
[----:B------:R-:W-:-:S07]  /*7110*/  VIMNMX R3, R3, R0, !PT ;  /* 0x0000000003037248 */ /* 0x000fce0007fe0100 */
.L_x_1140:
[----:B------:R-:W-:Y:S02]  /*7120*/  SHF.R.S32.HI R0, RZ, 0x1f, R3 ;  /* 0x0000001fff007819 */ /* 0x000fe40000011403 */
[----:B------:R-:W-:Y:S02]  /*7130*/  CS2R R4, SRZ ;  /* 0x0000000000047805 */ /* 0x000fe4000001ff00 */
[----:B------:R-:W-:Y:S02]  /*7140*/  PLOP3.LUT P0, PT, PT, PT, PT, 0x80, 0x0 ;  /* 0x000000000000781c */ /* 0x000fe40003f0f070 */
[----:B------:R-:W-:Y:S02]  /*7150*/  CS2R R134, SRZ ;  /* 0x0000000000867805 */ /* 0x000fe4000001ff00 */
[----:B------:R-:W-:Y:S02]  /*7160*/  LEA.HI R0, R0, R3, RZ, 0x7 ;  /* 0x0000000300007211 */ /* 0x000fe400078f38ff */
[----:B------:R-:W-:Y:S01]  /*7170*/  CS2R R26, SRZ ;  /* 0x00000000001a7805 */ /* 0x000fe2000001ff00 */
[----:B------:R-:W-:Y:S01]  /*7180*/  IMAD.MOV.U32 R8, RZ, RZ, RZ ;  /* 0x000000ffff087224 */ /* 0x000fe200078e00ff */
[----:B------:R-:W-:-:S02]  /*7190*/  CS2R R128, SRZ ;  /* 0x0000000000807805 */ /* 0x000fc4000001ff00 */
[----:B------:R-:W-:Y:S02]  /*71a0*/  SHF.R.S32.HI R0, RZ, 0x7, R0 ;  /* 0x00000007ff007819 */ /* 0x000fe40000011400 */
[----:B------:R-:W-:Y:S02]  /*71b0*/  CS2R R12, SRZ ;  /* 0x00000000000c7805 */ /* 0x000fe4000001ff00 */
[----:B------:R-:W-:Y:S02]  /*71c0*/  CS2R R126, SRZ ;  /* 0x00000000007e7805 */ /* 0x000fe4000001ff00 */
[----:B------:R-:W-:Y:S02]  /*71d0*/  CS2R R28, SRZ ;  /* 0x00000000001c7805 */ /* 0x000fe4000001ff00 */
[----:B------:R-:W-:Y:S02]  /*71e0*/  VIMNMX R6, RZ, R0, !PT ;  /* 0x00000000ff067248 */ /* 0x000fe40007fe0100 */
[----:B------:R-:W-:-:S02]  /*71f0*/  CS2R R10, SRZ ;  /* 0x00000000000a7805 */ /* 0x000fc4000001ff00 */
[----:B------:R-:W-:Y:S02]  /*7200*/  CS2R R120, SRZ ;  /* 0x0000000000787805 */ /* 0x000fe4000001ff00 */
[----:B------:R-:W-:Y:S02]  /*7210*/  CS2R R14, SRZ ;  /* 0x00000000000e7805 */ /* 0x000fe4000001ff00 */
[----:B------:R-:W-:Y:S01]  /*7220*/  ISETP.GT.AND P1, PT, R89, R6, PT ;  /* 0x000000065900720c */ /* 0x000fe20003f24270 */
[----:B------:R0:W-:Y:S01]  /*7230*/  STL [R1+0x28], R6 ;  /* 0x0000280601007387 */ /* 0x0001e20000100800 */
[----:B------:R-:W-:Y:S02]  /*7240*/  CS2R R118, SRZ ;  /* 0x0000000000767805 */ /* 0x000fe4000001ff00 */
[----:B------:R-:W-:Y:S02]  /*7250*/  CS2R R30, SRZ ;  /* 0x00000000001e7805 */ /* 0x000fe4000001ff00 */
[----:B------:R-:W-:-:S02]  /*7260*/  CS2R R112, SRZ ;  /* 0x0000000000707805 */ /* 0x000fc4000001ff00 */
[----:B------:R-:W-:Y:S02]  /*7270*/  CS2R R20, SRZ ;  /* 0x0000000000147805 */ /* 0x000fe4000001ff00 */
[----:B------:R-:W-:Y:S02]  /*7280*/  CS2R R110, SRZ ;  /* 0x00000000006e7805 */ /* 0x000fe4000001ff00 */
[----:B------:R-:W-:Y:S02]  /*7290*/  CS2R R32, SRZ ;  /* 0x0000000000207805 */ /* 0x000fe4000001ff00 */
[----:B------:R-:W-:Y:S01]  /*72a0*/  CS2R R104, SRZ ;  /* 0x0000000000687805 */ /* 0x000fe2000001ff00 */
[----:B------:R-:W-:Y:S01]  /*72b0*/  IMAD.MOV.U32 R25, RZ, RZ, RZ ;  /* 0x000000ffff197224 */ /* 0x000fe200078e00ff */
[----:B------:R-:W-:Y:S02]  /*72c0*/  CS2R R102, SRZ ;  /* 0x0000000000667805 */ /* 0x000fe4000001ff00 */
[----:B------:R-:W-:-:S02]  /*72d0*/  CS2R R34, SRZ ;  /* 0x0000000000227805 */ /* 0x000fc4000001ff00 */
[----:B------:R-:W-:Y:S02]  /*72e0*/  CS2R R96, SRZ ;  /* 0x0000000000607805 */ /* 0x000fe4000001ff00 */
[----:B------:R-:W-:Y:S02]  /*72f0*/  CS2R R36, SRZ ;  /* 0x0000000000247805 */ /* 0x000fe4000001ff00 */
[----:B------:R-:W-:Y:S02]  /*7300*/  CS2R R94, SRZ ;  /* 0x00000000005e7805 */ /* 0x000fe4000001ff00 */
[----:B------:R-:W-:Y:S01]  /*7310*/  CS2R R38, SRZ ;  /* 0x0000000000267805 */ /* 0x000fe2000001ff00 */
[----:B------:R-:W-:Y:S02]  /*7320*/  IMAD.MOV.U32 R3, RZ, RZ, RZ ;  /* 0x000000ffff037224 */ /* 0x000fe400078e00ff */
[----:B------:R-:W-:Y:S01]  /*7330*/  IMAD.MOV.U32 R92, RZ, RZ, RZ ;  /* 0x000000ffff5c7224 */ /* 0x000fe200078e00ff */
[----:B0-----:R-:W-:Y:S06]  /*7340*/  @!P1 BRA `(.L_x_1144) ;  /* 0x0000010400a09947 */ /* 0x001fec0003800000 */
        /* <DEDUP_REMOVED lines=32> */
.L_x_1146:
[----:B------:R-:W-:Y:S05]  /*7550*/  BSYNC B6 ;  /* 0x0000000000067941 */ /* 0x000fea0003800000 */
.L_x_1145:
        /* <DEDUP_REMOVED lines=13> */
.L_x_1150:
[----:B-1----:R1:W2:Y:S02]  /*7630*/  SYNCS.PHASECHK.TRANS64.TRYWAIT P0, [R17+URZ+0x19c00], R0 ;  /* 0x019c0000110075a7 */ /* 0x0022a4000800017f */
[----:B--2---:R-:W-:Y:S05]  /*7640*/  @!P0 NANOSLEEP.SYNCS 0x989680 ;  /* 0x009896800000895d */ /* 0x004fea0003900000 */
[----:B------:R-:W2:Y:S02]  /*7650*/  @!P0 SYNCS.PHASECHK.TRANS64 P0, [R17+URZ+0x19c00], R0 ;  /* 0x019c0000110085a7 */ /* 0x000ea4000800007f */
[----:B--2---:R-:W-:Y:S05]  /*7660*/  @!P0 BRA `(.L_x_1150) ;  /* 0xfffffffc00f08947 */ /* 0x004fea000383ffff */
.L_x_1149:
[----:B------:R-:W-:Y:S05]  /*7670*/  BSYNC B0 ;  /* 0x0000000000007941 */ /* 0x000fea0003800000 */
.L_x_1148:
[----:B------:R-:W-:Y:S05]  /*7680*/  BRA `(.L_x_1151) ;  /* 0x0000004800347947 */ /* 0x000fea0003800000 */
.L_x_1147:
[----:B------:R-:W0:Y:S01]  /*7690*/  S2R R4, SR_TID.X ;  /* 0x0000000000047919 */ /* 0x000e220000002100 */
[----:B------:R-:W-:Y:S01]  /*76a0*/  LOP3.LUT P0, RZ, R26, 0x9f, RZ, 0xc0, !PT ;  /* 0x0000009f1aff7812 */ /* 0x000fe2000780c0ff */
[----:B------:R-:W-:Y:S01]  /*76b0*/  ULDC.64 UR4, c[0x0][0x3d8] ;  /* 0x0000f60000047ab9 */ /* 0x000fe20000000a00 */
[----:B-----5:R-:W-:Y:S01]  /*76c0*/  SHF.R.S32.HI R0, RZ, 0x1f, R24 ;  /* 0x0000001fff007819 */ /* 0x020fe20000011418 */
[----:B------:R-:W-:Y:S01]  /*76d0*/  ULDC.64 UR6, c[0x0][0x3e8] ;  /* 0x0000fa0000067ab9 */ /* 0x000fe20000000a00 */
[----:B------:R-:W-:Y:S01]  /*76e0*/  IMAD.WIDE.U32 R38, R24, UR4, RZ ;  /* 0x0000000418267c25 */ /* 0x000fe2000f8e00ff */
[----:B------:R-:W-:Y:S03]  /*76f0*/  BSSY B6, `(.L_x_1152) ;  /* 0x0000024000067945 */ /* 0x000fe60003800000 */
[C---:B------:R-:W-:Y:S02]  /*7700*/  IMAD R3, R0.reuse, UR4, RZ ;  /* 0x0000000400037c24 */ /* 0x040fe4000f8e02ff */
[----:B------:R-:W-:-:S02]  /*7710*/  IMAD R5, R0, UR6, RZ ;  /* 0x0000000600057c24 */ /* 0x000fc4000f8e02ff */
[C---:B------:R-:W-:Y:S02]  /*7720*/  IMAD R3, R24.reuse, UR5, R3 ;  /* 0x0000000518037c24 */ /* 0x040fe4000f8e0203 */
[C---:B------:R-:W-:Y:S02]  /*7730*/  IMAD R5, R24.reuse, UR7, R5 ;  /* 0x0000000718057c24 */ /* 0x040fe4000f8e0205 */
[----:B------:R-:W-:-:S04]  /*7740*/  IMAD.WIDE.U32 R40, R24, UR6, RZ ;  /* 0x0000000618287c25 */ /* 0x000fc8000f8e00ff */
[----:B------:R-:W-:Y:S02]  /*7750*/  IMAD.IADD R37, R3, 0x1, R39 ;  /* 0x0000000103257824 */ /* 0x000fe400078e0227 */
[----:B------:R-:W-:Y:S02]  /*7760*/  IMAD.IADD R45, R5, 0x1, R41 ;  /* 0x00000001052d7824 */ /* 0x000fe400078e0229 */
[----:B0-----:R-:W-:-:S05]  /*7770*/  VIADD R6, R4, 0xffffff80 ;  /* 0xffffff8004067836 */ /* 0x001fca0000000000 */
[CC--:B------:R-:W-:Y:S02]  /*7780*/  LEA.HI R35, R6.reuse, R6.reuse, RZ, 0x1 ;  /* 0x0000000606237211 */ /* 0x0c0fe400078f08ff */
[----:B------:R-:W-:Y:S02]  /*7790*/  LEA.HI R4, R6, R6, RZ, 0x1 ;  /* 0x0000000606047211 */ /* 0x000fe400078f08ff */
[----:B------:R-:W-:Y:S02]  /*77a0*/  LOP3.LUT R35, R35, 0xfffffffe, RZ, 0xc0, !PT ;  /* 0xfffffffe23237812 */ /* 0x000fe400078ec0ff */
[----:B------:R-:W-:-:S03]  /*77b0*/  LOP3.LUT R4, R4, 0xfffffffe, RZ, 0xc0, !PT ;  /* 0xfffffffe04047812 */ /* 0x000fc600078ec0ff */
[C---:B------:R-:W-:Y:S02]  /*77c0*/  IMAD.IADD R35, R6.reuse, 0x1, -R35 ;  /* 0x0000000106237824 */ /* 0x040fe400078e0a23 */
[----:B------:R-:W-:Y:S02]  /*77d0*/  IMAD.IADD R4, R6, 0x1, -R4 ;  /* 0x0000000106047824 */ /* 0x000fe400078e0a04 */
[----:B------:R-:W-:Y:S02]  /*77e0*/  IMAD.SHL.U32 R35, R35, 0x8, RZ ;  /* 0x0000000823237824 */ /* 0x000fe400078e00ff */
[----:B------:R-:W-:-:S03]  /*77f0*/  IMAD.SHL.U32 R4, R4, 0x10, RZ ;  /* 0x0000001004047824 */ /* 0x000fc600078e00ff */
[----:B------:R-:W-:Y:S02]  /*7800*/  SHF.R.S32.HI R34, RZ, 0x1f, R35 ;  /* 0x0000001fff227819 */ /* 0x000fe40000011423 */
[----:B------:R-:W-:Y:S01]  /*7810*/  SHF.R.S32.HI R49, RZ, 0x1f, R4 ;  /* 0x0000001fff317819 */ /* 0x000fe20000011404 */
        /* <DEDUP_REMOVED lines=17> */
.L_x_1153:
[----:B------:R-:W-:Y:S05]  /*7930*/  BSYNC B6 ;  /* 0x0000000000067941 */ /* 0x000fea0003800000 */
.L_x_1152:
[----:B------:R-:W2:Y:S01]  /*7940*/  LDL R21, [R1+0x24] ;  /* 0x0000240001157983 */ /* 0x000ea20000100800 */
[----:B------:R-:W0:Y:S01]  /*7950*/  LDC.64 R12, c[0x0][0x3d8] ;  /* 0x0000f600ff0c7b82 */ /* 0x000e220000000a00 */
[----:B------:R-:W-:Y:S02]  /*7960*/  ULDC.U8 UR4, c[0x0][0x3f0] ;  /* 0x0000fc0000047ab9 */ /* 0x000fe40000000000 */
[----:B------:R-:W3:Y:S04]  /*7970*/  LDL R24, [R1+0x3c] ;  /* 0x00003c0001187983 */ /* 0x000ee80000100800 */
[----:B------:R-:W4:Y:S01]  /*7980*/  LDL R20, [R1+0x48] ;  /* 0x0000480001147983 */ /* 0x000f220000100800 */
[----:B------:R-:W1:Y:S01]  /*7990*/  LDC.64 R10, c[0x0][0x3e8] ;  /* 0x0000fa00ff0a7b82 */ /* 0x000e620000000a00 */
[----:B------:R-:W-:Y:S01]  /*79a0*/  ISETP.NE.AND P0, PT, RZ, UR4, PT ;  /* 0x00000004ff007c0c */ /* 0x000fe2000bf05270 */
[----:B------:R-:W-:Y:S01]  /*79b0*/  BSSY B0, `(.L_x_1154) ;  /* 0x0000452000007945 */ /* 0x000fe20003800000 */
[----:B------:R-:W-:-:S02]  /*79c0*/  SHF.R.S32.HI R51, RZ, 0x1f, R23 ;  /* 0x0000001fff337819 */ /* 0x000fc40000011417 */
[----:B--2---:R-:W-:Y:S01]  /*79d0*/  SHF.R.S32.HI R3, RZ, 0x1f, R21 ;  /* 0x0000001fff037819 */ /* 0x004fe20000011415 */
[----:B0-----:R-:W-:-:S04]  /*79e0*/  IMAD.WIDE.U32 R42, R21, R12, RZ ;  /* 0x0000000c152a7225 */ /* 0x001fc800078e00ff */
[C---:B------:R-:W-:Y:S02]  /*79f0*/  IMAD R4, R3.reuse, R12, RZ ;  /* 0x0000000c03047224 */ /* 0x040fe400078e02ff */
[-C--:B-1----:R-:W-:Y:S02]  /*7a00*/  IMAD R6, R3, R10.reuse, RZ ;  /* 0x0000000a03067224 */ /* 0x082fe400078e02ff */
[C---:B---3--:R-:W-:Y:S02]  /*7a10*/  IMAD R0, R21.reuse, -0xc0, R24 ;  /* 0xffffff4015007824 */ /* 0x048fe400078e0218 */
[----:B------:R-:W-:-:S04]  /*7a20*/  IMAD.WIDE.U32 R14, R21, R10, RZ ;  /* 0x0000000a150e7225 */ /* 0x000fc800078e00ff */
[C---:B------:R-:W-:Y:S02]  /*7a30*/  IMAD R3, R21.reuse, R13, R4 ;  /* 0x0000000d15037224 */ /* 0x040fe400078e0204 */
[----:B------:R-:W-:Y:S01]  /*7a40*/  IMAD R5, R21, R11, R6 ;  /* 0x0000000b15057224 */ /* 0x000fe200078e0206 */
[----:B------:R-:W-:Y:S01]  /*7a50*/  VIMNMX R4, R0, 0xc0, PT ;  /* 0x000000c000047848 */ /* 0x000fe20003fe0100 */
[----:B----4-:R-:W-:Y:S02]  /*7a60*/  IMAD.IADD R20, R17, 0x1, R20 ;  /* 0x0000000111147824 */ /* 0x010fe400078e0214 */
[----:B------:R-:W-:Y:S02]  /*7a70*/  IMAD.IADD R44, R43, 0x1, R3 ;  /* 0x000000012b2c7824 */ /* 0x000fe400078e0203 */
[----:B------:R-:W-:Y:S01]  /*7a80*/  IMAD.IADD R48, R15, 0x1, R5 ;  /* 0x000000010f307824 */ /* 0x000fe200078e0205 */
[----:B------:R-:W-:Y:S06]  /*7a90*/  @!P0 BRA `(.L_x_1155) ;  /* 0x0000001c00588947 */ /* 0x000fec0003800000 */
[----:B------:R-:W0:Y:S01]  /*7aa0*/  LDC R0, c[0x0][0x428] ;  /* 0x00010a00ff007b82 */ /* 0x000e220000000800 */
[----:B------:R-:W-:Y:S01]  /*7ab0*/  ISETP.GE.AND P0, PT, R23, R4, PT ;  /* 0x000000041700720c */ /* 0x000fe20003f06270 */
[----:B------:R-:W-:Y:S01]  /*7ac0*/  IMAD R3, R21, 0xc0, R23 ;  /* 0x000000c015037824 */ /* 0x000fe200078e0217 */
[----:B------:R-:W-:Y:S01]  /*7ad0*/  BSSY B1, `(.L_x_1156) ;  /* 0x000003a000017945 */ /* 0x000fe20003800000 */
[----:B------:R-:W-:Y:S02]  /*7ae0*/  CS2R R30, SRZ ;  /* 0x00000000001e7805 */ /* 0x000fe4000001ff00 */
[----:B------:R-:W-:Y:S02]  /*7af0*/  CS2R R26, SRZ ;  /* 0x00000000001a7805 */ /* 0x000fe4000001ff00 */
[----:B------:R-:W-:Y:S02]  /*7b00*/  CS2R R8, SRZ ;  /* 0x0000000000087805 */ /* 0x000fe4000001ff00 */
[----:B------:R-:W-:-:S02]  /*7b10*/  CS2R R32, SRZ ;  /* 0x0000000000207805 */ /* 0x000fc4000001ff00 */
[----:B------:R-:W-:Y:S02]  /*7b20*/  CS2R R28, SRZ ;  /* 0x00000000001c7805 */ /* 0x000fe4000001ff00 */
[----:B------:R-:W-:Y:S01]  /*7b30*/  CS2R R24, SRZ ;  /* 0x0000000000187805 */ /* 0x000fe2000001ff00 */
[----:B------:R-:W-:Y:S02]  /*7b40*/  IMAD.MOV.U32 R6, RZ, RZ, R38 ;  /* 0x000000ffff067224 */ /* 0x000fe400078e0026 */
[----:B------:R-:W-:Y:S02]  /*7b50*/  IMAD.MOV.U32 R7, RZ, RZ, R37 ;  /* 0x000000ffff077224 */ /* 0x000fe400078e0025 */
[----:B------:R-:W-:Y:S01]  /*7b60*/  IMAD.MOV.U32 R4, RZ, RZ, R40 ;  /* 0x000000ffff047224 */ /* 0x000fe200078e0028 */
[----:B0-----:R-:W-:-:S13]  /*7b70*/  ISETP.NE.AND P1, PT, R0, 0x1, PT ;  /* 0x000000010000780c */ /* 0x001fda0003f25270 */
[----:B------:R-:W0:Y:S08]  /*7b80*/  @P1 LDC R0, c[0x0][0x42c] ;  /* 0x00010b00ff001b82 */ /* 0x000e300000000800 */
[----:B------:R-:W1:Y:S01]  /*7b90*/  @P1 LDC R5, c[0x0][0x430] ;  /* 0x00010c00ff051b82 */ /* 0x000e620000000800 */
[----:B0-----:R-:W-:-:S05]  /*7ba0*/  @P1 IMAD.HI.U32 R0, R3, R0, RZ ;  /* 0x0000000003001227 */ /* 0x001fca00078e00ff */
[----:B-1----:R-:W-:Y:S01]  /*7bb0*/  @P1 SHF.R.U32.HI R3, RZ, R5, R0 ;  /* 0x00000005ff031219 */ /* 0x002fe20000011600 */
[----:B------:R-:W-:-:S03]  /*7bc0*/  IMAD.MOV.U32 R5, RZ, RZ, R45 ;  /* 0x000000ffff057224 */ /* 0x000fc600078e002d */
[----:B------:R-:W-:Y:S01]  /*7bd0*/  SHF.R.S32.HI R21, RZ, 0x1f, R3 ;  /* 0x0000001fff157819 */ /* 0x000fe20000011403 */
[----:B------:R-:W-:Y:S06]  /*7be0*/  @P0 BRA `(.L_x_1157) ;  /* 0x0000000000a00947 */ /* 0x000fec0003800000 */
[----:B------:R-:W-:Y:S01]  /*7bf0*/  IMAD.MOV.U32 R8, RZ, RZ, R35 ;  /* 0x000000ffff087224 */ /* 0x000fe200078e0023 */
[----:B------:R-:W-:Y:S01]  /*7c00*/  ULDC UR4, c[0x0][0x3d4] ;  /* 0x0000f50000047ab9 */ /* 0x000fe20000000800 */
[----:B------:R-:W-:Y:S01]  /*7c10*/  IMAD.MOV.U32 R9, RZ, RZ, R34 ;  /* 0x000000ffff097224 */ /* 0x000fe200078e0022 */
[----:B------:R-:W-:Y:S01]  /*7c20*/  ULDC.64 UR6, c[0x0][0x3c8] ;  /* 0x0000f20000067ab9 */ /* 0x000fe20000000a00 */
[-C--:B------:R-:W-:Y:S01]  /*7c30*/  IMAD R0, R51, R12.reuse, RZ ;  /* 0x0000000c33007224 */ /* 0x080fe200078e02ff */
[----:B------:R-:W-:Y:S01]  /*7c40*/  ULDC.64 UR8, c[0x0][0x3e0] ;  /* 0x0000f80000087ab9 */ /* 0x000fe20000000a00 */
[--C-:B------:R-:W-:Y:S01]  /*7c50*/  IMAD.WIDE.U32 R24, R23, R12, R8.reuse ;  /* 0x0000000c17187225 */ /* 0x100fe200078e0008 */
[----:B------:R-:W-:Y:S02]  /*7c60*/  ISETP.GE.AND P3, PT, R35, UR4, PT ;  /* 0x0000000423007c0c */ /* 0x000fe4000bf66270 */
[----:B------:R-:W-:Y:S02]  /*7c70*/  CS2R R32, SRZ ;  /* 0x0000000000207805 */ /* 0x000fe4000001ff00 */
[----:B------:R-:W-:Y:S01]  /*7c80*/  CS2R R28, SRZ ;  /* 0x00000000001c7805 */ /* 0x000fe2000001ff00 */
[----:B------:R-:W-:Y:S01]  /*7c90*/  IMAD R26, R51, R10, RZ ;  /* 0x0000000a331a7224 */ /* 0x000fe200078e02ff */
[----:B------:R-:W-:Y:S01]  /*7ca0*/  IADD3 R38, P1, R24, R38, RZ ;  /* 0x0000002618267210 */ /* 0x000fe20007f3e0ff */
[----:B------:R-:W-:Y:S01]  /*7cb0*/  IMAD.WIDE.U32 R8, R23, R10, R8 ;  /* 0x0000000a17087225 */ /* 0x000fe200078e0008 */
[----:B------:R-:W-:-:S03]  /*7cc0*/  CS2R R30, SRZ ;  /* 0x00000000001e7805 */ /* 0x000fc6000001ff00 */
[C---:B------:R-:W-:Y:S01]  /*7cd0*/  IMAD R0, R23.reuse, R13, R0 ;  /* 0x0000000d17007224 */ /* 0x040fe200078e0200 */
[----:B------:R-:W-:Y:S01]  /*7ce0*/  IADD3 R40, P2, R8, R40, RZ ;  /* 0x0000002808287210 */ /* 0x000fe20007f5e0ff */
[----:B------:R-:W-:-:S03]  /*7cf0*/  IMAD R26, R23, R11, R26 ;  /* 0x0000000b171a7224 */ /* 0x000fc600078e021a */
[----:B------:R-:W-:Y:S01]  /*7d00*/  IADD3.X R39, R37, R25, R0, P1, !PT ;  /* 0x0000001925277210 */ /* 0x000fe20000ffe400 */
[----:B------:R-:W-:Y:S01]  /*7d10*/  VIADD R0, R35, 0x10 ;  /* 0x0000001023007836 */ /* 0x000fe20000000000 */
[----:B------:R-:W-:Y:S01]  /*7d20*/  IADD3.X R41, R45, R9, R26, P2, !PT ;  /* 0x000000092d297210 */ /* 0x000fe200017fe41a */
[----:B------:R-:W-:Y:S01]  /*7d30*/  IMAD R9, R44, 0xc0, RZ ;  /* 0x000000c02c097824 */ /* 0x000fe200078e02ff */
[----:B------:R-:W-:Y:S01]  /*7d40*/  CS2R R26, SRZ ;  /* 0x00000000001a7805 */ /* 0x000fe2000001ff00 */
[----:B------:R-:W-:Y:S01]  /*7d50*/  IMAD.WIDE.U32 R42, R42, 0xc0, R38 ;  /* 0x000000c02a2a7825 */ /* 0x000fe200078e0026 */
[----:B------:R-:W-:-:S03]  /*7d60*/  ISETP.GE.AND P4, PT, R0, UR4, PT ;  /* 0x0000000400007c0c */ /* 0x000fc6000bf86270 */
[----:B------:R-:W-:Y:S01]  /*7d70*/  VIADD R0, R35, 0x20 ;  /* 0x0000002023007836 */ /* 0x000fe20000000000 */
[----:B------:R-:W-:Y:S01]  /*7d80*/  IADD3 R34, P1, R42, UR6, RZ ;  /* 0x000000062a227c10 */ /* 0x000fe2000ff3e0ff */
[----:B------:R-:W-:-:S03]  /*7d90*/  IMAD.WIDE.U32 R14, R14, 0xc0, R40 ;  /* 0x000000c00e0e7825 */ /* 0x000fc600078e0028 */
[----:B------:R-:W-:Y:S01]  /*7da0*/  ISETP.GE.AND P5, PT, R0, UR4, PT ;  /* 0x0000000400007c0c */ /* 0x000fe2000bfa6270 */
[----:B------:R-:W-:Y:S01]  /*7db0*/  IMAD R25, R48, 0xc0, RZ ;  /* 0x000000c030197824 */ /* 0x000fe200078e02ff */
[----:B------:R-:W-:Y:S02]  /*7dc0*/  IADD3 R14, P2, R14, UR8, RZ ;  /* 0x000000080e0e7c10 */ /* 0x000fe4000ff5e0ff */
[----:B------:R-:W-:Y:S02]  /*7dd0*/  IADD3.X R35, R43, UR7, R9, P1, !PT ;  /* 0x000000072b237c10 */ /* 0x000fe40008ffe409 */
[----:B------:R-:W-:Y:S02]  /*7de0*/  CS2R R8, SRZ ;  /* 0x0000000000087805 */ /* 0x000fe4000001ff00 */
[----:B------:R-:W-:Y:S02]  /*7df0*/  IADD3.X R15, R15, UR9, R25, P2, !PT ;  /* 0x000000090f0f7c10 */ /* 0x000fe400097fe419 */
[----:B------:R-:W-:Y:S01]  /*7e00*/  CS2R R24, SRZ ;  /* 0x0000000000187805 */ /* 0x000fe2000001ff00 */
[----:B------:R0:W5:Y:S04]  /*7e10*/  @!P3 LDG.E.64 R32, desc[UR40][R34.64] ;  /* 0x000000282220b981 */ /* 0x000168000c1e1b00 */
[----:B------:R0:W5:Y:S04]  /*7e20*/  @!P4 LDG.E.64 R28, desc[UR40][R34.64+0x10] ;  /* 0x00001028221cc981 */ /* 0x000168000c1e1b00 */
[----:B------:R0:W5:Y:S04]  /*7e30*/  @!P5 LDG.E.64 R24, desc[UR40][R34.64+0x20] ;  /* 0x000020282218d981 */ /* 0x000168000c1e1b00 */
[----:B------:R0:W5:Y:S04]  /*7e40*/  @!P3 LDG.E.64 R30, desc[UR40][R14.64] ;  /* 0x000000280e1eb981 */ /* 0x000168000c1e1b00 */
[----:B------:R0:W5:Y:S04]  /*7e50*/  @!P4 LDG.E.64 R26, desc[UR40][R14.64+0x10] ;  /* 0x000010280e1ac981 */ /* 0x000168000c1e1b00 */
[----:B------:R0:W5:Y:S02]  /*7e60*/  @!P5 LDG.E.64 R8, desc[UR40][R14.64+0x20] ;  /* 0x000020280e08d981 */ /* 0x000164000c1e1b00 */
.L_x_1157:
[----:B------:R-:W-:Y:S05]  /*7e70*/  BSYNC B1 ;  /* 0x0000000000017941 */ /* 0x000fea0003800000 */
.L_x_1156:
[----:B0-----:R-:W2:Y:S01]  /*7e80*/  LDL R34, [R1+0x54] ;  /* 0x0000540001227983 */ /* 0x001ea20000100800 */
[-C--:B------:R-:W-:Y:S01]  /*7e90*/  IMAD.WIDE.U32 R6, R3, R12.reuse, R6 ;  /* 0x0000000c03067225 */ /* 0x080fe200078e0006 */
[----:B------:R-:W-:Y:S01]  /*7ea0*/  ULDC.64 UR4, c[0x0][0x3c8] ;  /* 0x0000f20000047ab9 */ /* 0x000fe20000000a00 */
[----:B------:R-:W-:Y:S02]  /*7eb0*/  ULDC.64 UR6, c[0x0][0x3e0] ;  /* 0x0000f80000067ab9 */ /* 0x000fe40000000a00 */
[C---:B------:R-:W-:Y:S02]  /*7ec0*/  IMAD R12, R21.reuse, R12, RZ ;  /* 0x0000000c150c7224 */ /* 0x040fe400078e02ff */
[-C--:B------:R-:W-:Y:S02]  /*7ed0*/  IMAD R0, R21, R10.reuse, RZ ;  /* 0x0000000a15007224 */ /* 0x080fe400078e02ff */
[----:B------:R-:W-:Y:S01]  /*7ee0*/  IMAD.WIDE.U32 R14, R3, R10, R4 ;  /* 0x0000000a030e7225 */ /* 0x000fe200078e0004 */
[----:B------:R-:W-:Y:S01]  /*7ef0*/  IADD3 R4, P1, R6, UR4, RZ ;  /* 0x0000000406047c10 */ /* 0x000fe2000ff3e0ff */
[----:B------:R-:W-:-:S02]  /*7f00*/  UMOV UR4, 0xffffffff ;  /* 0xffffffff00047882 */ /* 0x000fc40000000000 */
[C---:B------:R-:W-:Y:S02]  /*7f10*/  IMAD R13, R3.reuse, R13, R12 ;  /* 0x0000000d030d7224 */ /* 0x040fe400078e020c */
[----:B------:R-:W-:Y:S01]  /*7f20*/  IMAD R3, R3, R11, R0 ;  /* 0x0000000b03037224 */ /* 0x000fe200078e0200 */
[----:B------:R-:W-:Y:S02]  /*7f30*/  IADD3 R0, P2, R14, UR6, RZ ;  /* 0x000000060e007c10 */ /* 0x000fe4000ff5e0ff */
[----:B------:R-:W-:Y:S02]  /*7f40*/  IADD3.X R13, R7, UR5, R13, P1, !PT ;  /* 0x00000005070d7c10 */ /* 0x000fe40008ffe40d */
[----:B------:R-:W-:Y:S02]  /*7f50*/  IADD3.X R3, R15, UR7, R3, P2, !PT ;  /* 0x000000070f037c10 */ /* 0x000fe400097fe403 */
[----:B--2---:R-:W-:-:S04]  /*7f60*/  LEA.HI R21, R34, R34, RZ, 0x1 ;  /* 0x0000002222157211 */ /* 0x004fc800078f08ff */
[----:B------:R-:W-:-:S05]  /*7f70*/  LOP3.LUT R21, R21, 0xfffffffe, RZ, 0xc0, !PT ;  /* 0xfffffffe15157812 */ /* 0x000fca00078ec0ff */
[----:B------:R-:W-:-:S05]  /*7f80*/  IMAD.IADD R6, R34, 0x1, -R21 ;  /* 0x0000000122067824 */ /* 0x000fca00078e0a15 */
[----:B------:R-:W-:Y:S01]  /*7f90*/  SHF.L.U32 R6, R6, 0x1f, RZ ;  /* 0x0000001f06067819 */ /* 0x000fe200000006ff */
[----:B------:R-:W-:Y:S06]  /*7fa0*/  BRA.DIV UR4, `(.L_x_1158) ;  /* 0x0000018604647947 */ /* 0x000fec000b800000 */
.L_x_1433:
[----:B------:R-:W-:-:S03]  /*7fb0*/  UMOV UR4, 0xffffffff ;  /* 0xffffffff00047882 */ /* 0x000fc60000000000 */
[----:B------:R-:W-:Y:S05]  /*7fc0*/  BRA.DIV UR4, `(.L_x_1159) ;  /* 0x0000018604807947 */ /* 0x000fea000b800000 */
.L_x_1436:
[----:B------:R-:W-:-:S03]  /*7fd0*/  UMOV UR4, 0xffffffff ;  /* 0xffffffff00047882 */ /* 0x000fc60000000000 */
[----:B------:R-:W-:Y:S05]  /*7fe0*/  BRA.DIV UR4, `(.L_x_1160) ;  /* 0x0000018604a07947 */ /* 0x000fea000b800000 */
.L_x_1439:
[----:B------:R-:W-:-:S03]  /*7ff0*/  UMOV UR4, 0xffffffff ;  /* 0xffffffff00047882 */ /* 0x000fc60000000000 */
[----:B------:R-:W-:Y:S05]  /*8000*/  BRA.DIV UR4, `(.L_x_1161) ;  /* 0x0000018604c07947 */ /* 0x000fea000b800000 */
.L_x_1442:
[----:B------:R-:W0:Y:S01]  /*8010*/  SYNCS.PHASECHK.TRANS64.TRYWAIT P1, [R17+URZ+0x19c00], R6 ;  /* 0x019c0006110075a7 */ /* 0x000e22000802017f */
[----:B------:R-:W-:Y:S04]  /*8020*/  BSSY B1, `(.L_x_1162) ;  /* 0x0000002000017945 */ /* 0x000fe80003800000 */
[----:B0-----:R-:W-:Y:S05]  /*8030*/  @!P1 BRA `(.L_x_1163) ;  /* 0x0000018400dc9947 */ /* 0x001fea0003800000 */
.L_x_1443:
[----:B------:R-:W-:Y:S05]  /*8040*/  BSYNC B1 ;  /* 0x0000000000017941 */ /* 0x000fea0003800000 */
.L_x_1162:
[----:B------:R-:W-:Y:S05]  /*8050*/  @P0 BRA `(.L_x_1164) ;  /* 0x0000003c009c0947 */ /* 0x000fea0003800000 */
[----:B------:R-:W1:Y:S01]  /*8060*/  S2R R0, SR_TID.X ;  /* 0x0000000000007919 */ /* 0x000e620000002100 */
[----:B------:R-:W-:Y:S01]  /*8070*/  BSSY B1, `(.L_x_1165) ;  /* 0x0000083000017945 */ /* 0x000fe20003800000 */
[----:B-1----:R-:W-:-:S05]  /*8080*/  VIADD R0, R0, 0xffffff80 ;  /* 0xffffff8000007836 */ /* 0x002fca0000000000 */
[----:B------:R-:W-:-:S04]  /*8090*/  LEA.HI R4, R0, R0, RZ, 0x1 ;  /* 0x0000000000047211 */ /* 0x000fc800078f08ff */
[----:B------:R-:W-:-:S05]  /*80a0*/  LOP3.LUT R4, R4, 0xfffffffe, RZ, 0xc0, !PT ;  /* 0xfffffffe04047812 */ /* 0x000fca00078ec0ff */
[----:B------:R-:W-:Y:S02]  /*80b0*/  IMAD.IADD R4, R0, 0x1, -R4 ;  /* 0x0000000100047824 */ /* 0x000fe400078e0a04 */
[----:B------:R-:W1:Y:S02]  /*80c0*/  LDC R0, c[0x0][0x3d4] ;  /* 0x0000f500ff007b82 */ /* 0x000e640000000800 */
[----:B------:R-:W-:-:S04]  /*80d0*/  IMAD.SHL.U32 R4, R4, 0x8, RZ ;  /* 0x0000000804047824 */ /* 0x000fc800078e00ff */
[C---:B------:R-:W-:Y:S02]  /*80e0*/  VIADD R3, R4.reuse, 0x10 ;  /* 0x0000001004037836 */ /* 0x040fe40000000000 */
[C---:B------:R-:W-:Y:S01]  /*80f0*/  VIADD R5, R4.reuse, 0x20 ;  /* 0x0000002004057836 */ /* 0x040fe20000000000 */
[-C--:B-1----:R-:W-:Y:S02]  /*8100*/  ISETP.GE.AND P0, PT, R4, R0.reuse, PT ;  /* 0x000000000400720c */ /* 0x082fe40003f06270 */
[-C--:B------:R-:W-:Y:S02]  /*8110*/  ISETP.GE.AND P1, PT, R3, R0.reuse, PT ;  /* 0x000000000300720c */ /* 0x080fe40003f26270 */
[----:B------:R-:W-:-:S09]  /*8120*/  ISETP.GE.AND P2, PT, R5, R0, PT ;  /* 0x000000000500720c */ /* 0x000fd20003f46270 */
[----:B------:R-:W-:Y:S05]  /*8130*/  @P0 BRA `(.L_x_1166) ;  /* 0x0000000400d80947 */ /* 0x000fea0003800000 */
[----:B0-----:R-:W0:Y:S01]  /*8140*/  LDS.128 R4, [R20+0xf000] ;  /* 0x00f0000014047984 */ /* 0x001e220000000c00 */
        /* <DEDUP_REMOVED lines=10> */
[----:B------:R-:W-:Y:S02]  /*81f0*/  LOP3.LUT R3, R32, 0xff, RZ, 0xc0, !PT ;  /* 0x000000ff20037812 */ /* 0x000fe400078ec0ff */
[----:B------:R-:W-:Y:S01]  /*8200*/  LOP3.LUT R0, R0, 0xff, RZ, 0xc0, !PT ;  /* 0x000000ff00007812 */ /* 0x000fe200078ec0ff */
[----:B------:R-:W-:Y:S01]  /*8210*/  IMAD.U32 R11, R11, 0x10000, RZ ;  /* 0x000100000b0b7824 */ /* 0x000fe200078e00ff */
[----:B------:R-:W-:Y:S01]  /*8220*/  PRMT R12, R12, 0x7604, R15 ;  /* 0x000076040c0c7816 */ /* 0x000fe2000000000f */
[----:B------:R-:W-:Y:S01]  /*8230*/  IMAD.U32 R15, R14, 0x10000, RZ ;  /* 0x000100000e0f7824 */ /* 0x000fe200078e00ff */
[----:B------:R-:W-:-:S02]  /*8240*/  PRMT R3, R0, 0x7604, R3 ;  /* 0x0000760400037816 */ /* 0x000fc40000000003 */
[----:B------:R-:W-:Y:S02]  /*8250*/  SHF.R.U32.HI R0, RZ, 0x8, R30 ;  /* 0x00000008ff007819 */ /* 0x000fe4000001161e */
[----:B------:R-:W-:Y:S02]  /*8260*/  LOP3.LUT R3, R3, 0xff0000, R32, 0xf8, !PT ;  /* 0x00ff000003037812 */ /* 0x000fe400078ef820 */
[----:B------:R-:W-:Y:S02]  /*8270*/  LOP3.LUT R15, R12, 0xff0000, R15, 0xf8, !PT ;  /* 0x00ff00000c0f7812 */ /* 0x000fe400078ef80f */
[----:B------:R-:W-:Y:S02]  /*8280*/  LOP3.LUT R11, R10, 0xff0000, R11, 0xf8, !PT ;  /* 0x00ff00000a0b7812 */ /* 0x000fe400078ef80b */
[----:B------:R-:W-:Y:S02]  /*8290*/  LOP3.LUT R13, R30, 0xff, RZ, 0xc0, !PT ;  /* 0x000000ff1e0d7812 */ /* 0x000fe400078ec0ff */
[----:B------:R-:W-:-:S02]  /*82a0*/  LOP3.LUT R0, R0, 0xff, RZ, 0xc0, !PT ;  /* 0x000000ff00007812 */ /* 0x000fc400078ec0ff */
[----:B------:R-:W-:Y:S02]  /*82b0*/  LOP3.LUT R14, R3, 0xff000000, R32, 0xf8, !PT ;  /* 0xff000000030e7812 */ /* 0x000fe400078ef820 */
[----:B------:R-:W-:Y:S02]  /*82c0*/  LOP3.LUT R31, R15, 0xff000000, R31, 0xf8, !PT ;  /* 0xff0000000f1f7812 */ /* 0x000fe400078ef81f */
[----:B------:R-:W-:Y:S02]  /*82d0*/  LOP3.LUT R32, R11, 0xff000000, R33, 0xf8, !PT ;  /* 0xff0000000b207812 */ /* 0x000fe400078ef821 */
[----:B------:R-:W-:Y:S02]  /*82e0*/  PRMT R13, R0, 0x7604, R13 ;  /* 0x00007604000d7816 */ /* 0x000fe4000000000d */
[----:B0-----:R-:W-:Y:S02]  /*82f0*/  F2FP.F16.E4M3.UNPACK_B R0, R6.H1 ;  /* 0x00000006ff00723e */ /* 0x001fe400030006ff */
[----:B------:R-:W-:-:S02]  /*8300*/  F2FP.F16.E4M3.UNPACK_B R33, R31 ;  /* 0x0000001fff21723e */ /* 0x000fc400020006ff */
[----:B------:R-:W-:Y:S01]  /*8310*/  F2FP.F16.E4M3.UNPACK_B R15, R32 ;  /* 0x00000020ff0f723e */ /* 0x000fe200020006ff */
[--C-:B------:R-:W-:Y:S01]  /*8320*/  HADD2.F32 R11, -RZ, R0.reuse.H1_H1 ;  /* 0x30000000ff0b7230 */ /* 0x100fe20000004100 */
[--C-:B------:R-:W-:Y:S01]  /*8330*/  LOP3.LUT R13, R13, 0xff0000, R30.reuse, 0xf8, !PT ;  /* 0x00ff00000d0d7812 */ /* 0x100fe200078ef81e */
[----:B------:R-:W-:Y:S01]  /*8340*/  HADD2.F32 R34, -RZ, R33.H1_H1 ;  /* 0x30000021ff227230 */ /* 0x000fe20000004100 */
[----:B------:R-:W-:Y:S01]  /*8350*/  F2FP.F16.E4M3.UNPACK_B R3, R6 ;  /* 0x00000006ff03723e */ /* 0x000fe200020006ff */
[----:B------:R-:W-:Y:S01]  /*8360*/  HADD2.F32 R21, -RZ, R15.H1_H1 ;  /* 0x3000000fff157230 */ /* 0x000fe20000004100 */
[----:B------:R-:W-:Y:S01]  /*8370*/  LOP3.LUT R30, R13, 0xff000000, R30, 0xf8, !PT ;  /* 0xff0000000d1e7812 */ /* 0x000fe200078ef81e */
        /* <DEDUP_REMOVED lines=8> */
[----:B------:R-:W-:Y:S01]  /*8400*/  F2FP.F16.E4M3.UNPACK_B R7, R5.H1 ;  /* 0x00000005ff07723e */ /* 0x000fe200030006ff */
[----:B------:R-:W-:Y:S01]  /*8410*/  HADD2.F32 R34, -RZ, R33.H0_H0 ;  /* 0x20000021ff227230 */ /* 0x000fe20000004100 */
[----:B------:R-:W-:Y:S01]  /*8420*/  F2FP.F16.E4M3.UNPACK_B R31, R31.H1 ;  /* 0x0000001fff1f723e */ /* 0x000fe200030006ff */
[----:B------:R-:W-:Y:S01]  /*8430*/  HADD2.F32 R5, -RZ, R3.H1_H1 ;  /* 0x30000003ff057230 */ /* 0x000fe20000004100 */
[----:B------:R-:W-:Y:S01]  /*8440*/  F2FP.F16.E4M3.UNPACK_B R32, R32.H1 ;  /* 0x00000020ff20723e */ /* 0x000fe200030006ff */
[----:B------:R-:W-:Y:S01]  /*8450*/  HADD2.F32 R10, -RZ, R15.H0_H0 ;  /* 0x2000000fff0a7230 */ /* 0x000fe20000004100 */
[----:B------:R-:W-:Y:S01]  /*8460*/  F2FP.F16.E4M3.UNPACK_B R0, R4 ;  /* 0x00000004ff00723e */ /* 0x000fe200020006ff */
[----:B------:R-:W-:-:S02]  /*8470*/  HADD2.F32 R3, -RZ, R3.H0_H0 ;  /* 0x20000003ff037230 */ /* 0x000fc40000004100 */
[C---:B------:R-:W-:Y:S01]  /*8480*/  FMUL.FTZ R38, R5.reuse, R34 ;  /* 0x0000002205267220 */ /* 0x040fe20000410000 */
[----:B------:R-:W-:Y:S02]  /*8490*/  HADD2.F32 R11, -RZ, R31.H0_H0 ;  /* 0x2000001fff0b7230 */ /* 0x000fe40000004100 */
[-C--:B------:R-:W-:Y:S01]  /*84a0*/  FMUL.FTZ R15, R5, R10.reuse ;  /* 0x0000000a050f7220 */ /* 0x080fe20000410000 */
[----:B------:R-:W-:Y:S02]  /*84b0*/  HADD2.F32 R5, -RZ, R12.H1_H1 ;  /* 0x3000000cff057230 */ /* 0x000fe40000004100 */
[C---:B------:R-:W-:Y:S01]  /*84c0*/  FFMA.FTZ R38, R3.reuse, R10, -R38 ;  /* 0x0000000a03267223 */ /* 0x040fe20000010826 */
[----:B------:R-:W-:Y:S02]  /*84d0*/  HADD2.F32 R10, -RZ, R32.H0_H0 ;  /* 0x20000020ff0a7230 */ /* 0x000fe40000004100 */
[----:B------:R-:W-:Y:S01]  /*84e0*/  FFMA.FTZ R33, R3, R34, R15 ;  /* 0x0000002203217223 */ /* 0x000fe2000001000f */
[----:B------:R-:W-:-:S02]  /*84f0*/  HADD2.F32 R12, -RZ, R12.H0_H0 ;  /* 0x2000000cff0c7230 */ /* 0x000fc40000004100 */
[CC--:B------:R-:W-:Y:S01]  /*8500*/  FMUL.FTZ R15, R5.reuse, R11.reuse ;  /* 0x0000000b050f7220 */ /* 0x0c0fe20000410000 */
[----:B------:R-:W-:Y:S02]  /*8510*/  HADD2.F32 R34, -RZ, R31.H1_H1 ;  /* 0x3000001fff227230 */ /* 0x000fe40000004100 */
[-C--:B------:R-:W-:Y:S01]  /*8520*/  FMUL.FTZ R5, R5, R10.reuse ;  /* 0x0000000a05057220 */ /* 0x080fe20000410000 */
[--C-:B------:R-:W-:Y:S02]  /*8530*/  HADD2.F32 R3, -RZ, R13.reuse.H1_H1 ;  /* 0x3000000dff037230 */ /* 0x100fe40000004100 */
[C---:B------:R-:W-:Y:S01]  /*8540*/  FFMA.FTZ R37, R12.reuse, R10, -R15 ;  /* 0x0000000a0c257223 */ /* 0x040fe2000001080f */
[----:B------:R-:W-:Y:S02]  /*8550*/  HADD2.F32 R32, -RZ, R32.H1_H1 ;  /* 0x30000020ff207230 */ /* 0x000fe40000004100 */
[----:B------:R-:W-:Y:S01]  /*8560*/  FFMA.FTZ R42, R12, R11, R5 ;  /* 0x0000000b0c2a7223 */ /* 0x000fe20000010005 */
[----:B------:R-:W-:-:S02]  /*8570*/  HADD2.F32 R13, -RZ, R13.H0_H0 ;  /* 0x2000000dff0d7230 */ /* 0x000fc40000004100 */
[C---:B------:R-:W-:Y:S01]  /*8580*/  FMUL.FTZ R10, R3.reuse, R34 ;  /* 0x00000022030a7220 */ /* 0x040fe20000410000 */
[----:B------:R-:W-:Y:S01]  /*8590*/  F2FP.F16.E4M3.UNPACK_B R11, R30 ;  /* 0x0000001eff0b723e */ /* 0x000fe200020006ff */
[----:B------:R-:W-:Y:S01]  /*85a0*/  FMUL.FTZ R12, R3, R32 ;  /* 0x00000020030c7220 */ /* 0x000fe20000410000 */
[----:B------:R-:W-:Y:S01]  /*85b0*/  F2FP.F16.E4M3.UNPACK_B R4, R4.H1 ;  /* 0x00000004ff04723e */ /* 0x000fe200030006ff */
[C---:B------:R-:W-:Y:S01]  /*85c0*/  FFMA.FTZ R39, R13.reuse, R32, -R10 ;  /* 0x000000200d277223 */ /* 0x040fe2000001080a */
[----:B------:R-:W-:Y:S01]  /*85d0*/  F2FP.F16.E4M3.UNPACK_B R10, R14 ;  /* 0x0000000eff0a723e */ /* 0x000fe200020006ff */
[----:B------:R-:W-:Y:S01]  /*85e0*/  FFMA.FTZ R34, R13, R34, R12 ;  /* 0x000000220d227223 */ /* 0x000fe2000001000c */
[--C-:B------:R-:W-:Y:S01]  /*85f0*/  HADD2.F32 R15, -RZ, R11.reuse.H1_H1 ;  /* 0x3000000bff0f7230 */ /* 0x100fe20000004100 */
[----:B------:R-:W-:Y:S01]  /*8600*/  F2FP.F16.E4M3.UNPACK_B R14, R14.H1 ;  /* 0x0000000eff0e723e */ /* 0x000fe200030006ff */
[----:B------:R-:W-:Y:S01]  /*8610*/  HADD2.F32 R12, -RZ, R11.H0_H0 ;  /* 0x2000000bff0c7230 */ /* 0x000fe20000004100 */
[----:B------:R-:W-:Y:S01]  /*8620*/  F2FP.F16.E4M3.UNPACK_B R30, R30.H1 ;  /* 0x0000001eff1e723e */ /* 0x000fe200030006ff */
[----:B------:R-:W-:-:S02]  /*8630*/  HADD2.F32 R5, -RZ, R4.H1_H1 ;  /* 0x30000004ff057230 */ /* 0x000fc40000004100 */
[----:B------:R-:W-:Y:S02]  /*8640*/  HADD2.F32 R11, -RZ, R10.H1_H1 ;  /* 0x3000000aff0b7230 */ /* 0x000fe40000004100 */
[----:B------:R-:W-:Y:S02]  /*8650*/  HADD2.F32 R3, -RZ, R0.H1_H1 ;  /* 0x30000000ff037230 */ /* 0x000fe40000004100 */
[C---:B------:R-:W-:Y:S01]  /*8660*/  FMUL.FTZ R13, R5.reuse, R15 ;  /* 0x0000000f050d7220 */ /* 0x040fe20000410000 */
[----:B------:R-:W-:Y:S02]  /*8670*/  HADD2.F32 R10, -RZ, R10.H0_H0 ;  /* 0x2000000aff0a7230 */ /* 0x000fe40000004100 */
[----:B------:R-:W-:Y:S01]  /*8680*/  FMUL.FTZ R31, R5, R11 ;  /* 0x0000000b051f7220 */ /* 0x000fe20000410000 */
[----:B------:R-:W-:Y:S02]  /*8690*/  HADD2.F32 R4, -RZ, R4.H0_H0 ;  /* 0x20000004ff047230 */ /* 0x000fe40000004100 */
[----:B------:R-:W-:Y:S01]  /*86a0*/  FMUL.FTZ R5, R3, R12 ;  /* 0x0000000c03057220 */ /* 0x000fe20000410000 */
[----:B------:R-:W-:-:S02]  /*86b0*/  HADD2.F32 R0, -RZ, R0.H0_H0 ;  /* 0x20000000ff007230 */ /* 0x000fc40000004100 */
[-C--:B------:R-:W-:Y:S01]  /*86c0*/  FMUL.FTZ R3, R3, R10.reuse ;  /* 0x0000000a03037220 */ /* 0x080fe20000410000 */
[C---:B------:R-:W-:Y:S01]  /*86d0*/  FFMA.FTZ R21, R4.reuse, R11, -R13 ;  /* 0x0000000b04157223 */ /* 0x040fe2000001080d */
[----:B------:R-:W-:Y:S01]  /*86e0*/  FFMA.FTZ R32, R4, R15, R31 ;  /* 0x0000000f04207223 */ /* 0x000fe2000001001f */
[C---:B------:R-:W-:Y:S01]  /*86f0*/  FFMA.FTZ R13, R0.reuse, R10, -R5 ;  /* 0x0000000a000d7223 */ /* 0x040fe20000010805 */
[----:B------:R-:W-:Y:S01]  /*8700*/  FFMA.FTZ R12, R0, R12, R3 ;  /* 0x0000000c000c7223 */ /* 0x000fe20000010003 */
[----:B------:R-:W-:Y:S02]  /*8710*/  HADD2.F32 R4, -RZ, R14.H1_H1 ;  /* 0x3000000eff047230 */ /* 0x000fe40000004100 */
[----:B------:R-:W-:Y:S02]  /*8720*/  HADD2.F32 R3, -RZ, R7.H1_H1 ;  /* 0x30000007ff037230 */ /* 0x000fe40000004100 */
[--C-:B------:R-:W-:Y:S02]  /*8730*/  HADD2.F32 R10, -RZ, R30.reuse.H1_H1 ;  /* 0x3000001eff0a7230 */ /* 0x100fe40000004100 */
[----:B------:R-:W-:-:S02]  /*8740*/  HADD2.F32 R11, -RZ, R30.H0_H0 ;  /* 0x2000001eff0b7230 */ /* 0x000fc40000004100 */
[C---:B------:R-:W-:Y:S01]  /*8750*/  FMUL.FTZ R15, R3.reuse, R4 ;  /* 0x00000004030f7220 */ /* 0x040fe20000410000 */
[----:B------:R-:W-:Y:S02]  /*8760*/  HADD2.F32 R0, -RZ, R6.H1_H1 ;  /* 0x30000006ff007230 */ /* 0x000fe40000004100 */
[----:B------:R-:W-:Y:S02]  /*8770*/  HADD2.F32 R5, -RZ, R14.H0_H0 ;  /* 0x2000000eff057230 */ /* 0x000fe40000004100 */
[----:B------:R-:W-:Y:S01]  /*8780*/  FMUL.FTZ R14, R3, R10 ;  /* 0x0000000a030e7220 */ /* 0x000fe20000410000 */
        /* <DEDUP_REMOVED lines=17> */
.L_x_1166:
[----:B------:R-:W-:Y:S05]  /*88a0*/  BSYNC B1 ;  /* 0x0000000000017941 */ /* 0x000fea0003800000 */
.L_x_1165:
[----:B------:R-:W-:Y:S04]  /*88b0*/  BSSY B1, `(.L_x_1167) ;  /* 0x000007c000017945 */ /* 0x000fe80003800000 */
[----:B------:R-:W-:Y:S05]  /*88c0*/  @P1 BRA `(.L_x_1168) ;  /* 0x0000000400e81947 */ /* 0x000fea0003800000 */
[----:B01----:R-:W0:Y:S01]  /*88d0*/  LDS.128 R4, [R20+0x10800] ;  /* 0x0108000014047984 */ /* 0x003e220000000c00 */
[----:B-----5:R-:W-:Y:S02]  /*88e0*/  SHF.R.U32.HI R3, RZ, 0x8, R28 ;  /* 0x00000008ff037819 */ /* 0x020fe4000001161c */
[----:B------:R-:W-:Y:S02]  /*88f0*/  SHF.R.U32.HI R15, RZ, 0x8, R27 ;  /* 0x00000008ff0f7819 */ /* 0x000fe4000001161b */
[----:B------:R-:W-:Y:S02]  /*8900*/  SHF.R.U32.HI R11, RZ, 0x8, R29 ;  /* 0x00000008ff0b7819 */ /* 0x000fe4000001161d */
[----:B------:R-:W-:Y:S02]  /*8910*/  LOP3.LUT R0, R28, 0xff, RZ, 0xc0, !PT ;  /* 0x000000ff1c007812 */ /* 0x000fe400078ec0ff */
[----:B------:R-:W-:Y:S02]  /*8920*/  LOP3.LUT R14, R27, 0xff, RZ, 0xc0, !PT ;  /* 0x000000ff1b0e7812 */ /* 0x000fe400078ec0ff */
[----:B------:R-:W-:-:S02]  /*8930*/  LOP3.LUT R3, R3, 0xff, RZ, 0xc0, !PT ;  /* 0x000000ff03037812 */ /* 0x000fc400078ec0ff */
[----:B------:R-:W-:Y:S02]  /*8940*/  LOP3.LUT R15, R15, 0xff, RZ, 0xc0, !PT ;  /* 0x000000ff0f0f7812 */ /* 0x000fe400078ec0ff */
[----:B------:R-:W-:Y:S02]  /*8950*/  LOP3.LUT R10, R29, 0xff, RZ, 0xc0, !PT ;  /* 0x000000ff1d0a7812 */ /* 0x000fe400078ec0ff */
[----:B------:R-:W-:Y:S02]  /*8960*/  LOP3.LUT R11, R11, 0xff, RZ, 0xc0, !PT ;  /* 0x000000ff0b0b7812 */ /* 0x000fe400078ec0ff */
[----:B------:R-:W-:Y:S02]  /*8970*/  PRMT R3, R3, 0x7604, R0 ;  /* 0x0000760403037816 */ /* 0x000fe40000000000 */
[----:B------:R-:W-:Y:S02]  /*8980*/  PRMT R15, R15, 0x7604, R14 ;  /* 0x000076040f0f7816 */ /* 0x000fe4000000000e */
[----:B------:R-:W-:-:S02]  /*8990*/  PRMT R11, R11, 0x7604, R10 ;  /* 0x000076040b0b7816 */ /* 0x000fc4000000000a */
[----:B------:R-:W-:Y:S02]  /*89a0*/  SHF.R.U32.HI R0, RZ, 0x10, R28 ;  /* 0x00000010ff007819 */ /* 0x000fe4000001161c */
[----:B------:R-:W-:Y:S02]  /*89b0*/  SHF.R.U32.HI R14, RZ, 0x10, R27 ;  /* 0x00000010ff0e7819 */ /* 0x000fe4000001161b */
[----:B------:R-:W-:Y:S02]  /*89c0*/  SHF.R.U32.HI R10, RZ, 0x10, R29 ;  /* 0x00000010ff0a7819 */ /* 0x000fe4000001161d */
[----:B------:R-:W-:Y:S02]  /*89d0*/  LOP3.LUT R0, R0, 0xff, RZ, 0xc0, !PT ;  /* 0x000000ff00007812 */ /* 0x000fe400078ec0ff */
[----:B------:R-:W-:Y:S02]  /*89e0*/  LOP3.LUT R14, R14, 0xff, RZ, 0xc0, !PT ;  /* 0x000000ff0e0e7812 */ /* 0x000fe400078ec0ff */
[----:B------:R-:W-:-:S02]  /*89f0*/  LOP3.LUT R10, R10, 0xff, RZ, 0xc0, !PT ;  /* 0x000000ff0a0a7812 */ /* 0x000fc400078ec0ff */
[----:B------:R-:W-:Y:S02]  /*8a00*/  SHF.R.U32.HI R13, RZ, 0x8, R26 ;  /* 0x00000008ff0d7819 */ /* 0x000fe4000001161a */
[----:B------:R-:W-:Y:S02]  /*8a10*/  PRMT R3, R0, 0x7054, R3 ;  /* 0x0000705400037816 */ /* 0x000fe40000000003 */
[----:B------:R-:W-:Y:S02]  /*8a20*/  PRMT R15, R14, 0x7054, R15 ;  /* 0x000070540e0f7816 */ /* 0x000fe4000000000f */
[----:B------:R-:W-:Y:S02]  /*8a30*/  PRMT R11, R10, 0x7054, R11 ;  /* 0x000070540a0b7816 */ /* 0x000fe4000000000b */
        /* <DEDUP_REMOVED lines=8> */
[----:B------:R-:W-:Y:S01]  /*8ac0*/  SHF.R.U32.HI R12, RZ, 0x10, R26 ;  /* 0x00000010ff0c7819 */ /* 0x000fe2000001161a */
[--C-:B------:R-:W-:Y:S01]  /*8ad0*/  HADD2.F32 R11, -RZ, R0.reuse.H1_H1 ;  /* 0x30000000ff0b7230 */ /* 0x100fe20000004100 */
[----:B------:R-:W-:Y:S01]  /*8ae0*/  F2FP.F16.E4M3.UNPACK_B R15, R28 ;  /* 0x0000001cff0f723e */ /* 0x000fe200020006ff */
[----:B------:R-:W-:Y:S01]  /*8af0*/  HADD2.F32 R30, -RZ, R29.H1_H1 ;  /* 0x3000001dff1e7230 */ /* 0x000fe20000004100 */
[----:B------:R-:W-:Y:S01]  /*8b00*/  LOP3.LUT R12, R12, 0xff, RZ, 0xc0, !PT ;  /* 0x000000ff0c0c7812 */ /* 0x000fe200078ec0ff */
[----:B------:R-:W-:Y:S01]  /*8b10*/  HADD2.F32 R10, -RZ, R0.H0_H0 ;  /* 0x20000000ff0a7230 */ /* 0x000fe20000004100 */
[----:B------:R-:W-:Y:S01]  /*8b20*/  F2FP.F16.E4M3.UNPACK_B R3, R6 ;  /* 0x00000006ff03723e */ /* 0x000fe200020006ff */
[----:B------:R-:W-:Y:S01]  /*8b30*/  HADD2.F32 R21, -RZ, R15.H1_H1 ;  /* 0x3000000fff157230 */ /* 0x000fe20000004100 */
[----:B------:R-:W-:Y:S01]  /*8b40*/  PRMT R13, R12, 0x7054, R13 ;  /* 0x000070540c0d7816 */ /* 0x000fe2000000000d */
[----:B------:R-:W-:Y:S01]  /*8b50*/  FMUL.FTZ R31, R11, R30 ;  /* 0x0000001e0b1f7220 */ /* 0x000fe20000410000 */
[----:B------:R-:W-:-:S02]  /*8b60*/  F2FP.F16.E4M3.UNPACK_B R12, R7 ;  /* 0x00000007ff0c723e */ /* 0x000fc400020006ff */
[-C--:B------:R-:W-:Y:S01]  /*8b70*/  FMUL.FTZ R11, R11, R21.reuse ;  /* 0x000000150b0b7220 */ /* 0x080fe20000410000 */
[----:B------:R-:W-:Y:S01]  /*8b80*/  LOP3.LUT R26, R13, 0xff000000, R26, 0xf8, !PT ;  /* 0xff0000000d1a7812 */ /* 0x000fe200078ef81a */
[C---:B------:R-:W-:Y:S01]  /*8b90*/  FFMA.FTZ R31, R10.reuse, R21, -R31 ;  /* 0x000000150a1f7223 */ /* 0x040fe2000001081f */
[----:B------:R-:W-:Y:S01]  /*8ba0*/  F2FP.F16.E4M3.UNPACK_B R13, R7.H1 ;  /* 0x00000007ff0d723e */ /* 0x000fe200030006ff */
[----:B------:R-:W-:Y:S01]  /*8bb0*/  FFMA.FTZ R34, R10, R30, R11 ;  /* 0x0000001e0a227223 */ /* 0x000fe2000001000b */
[-C--:B------:R-:W-:Y:S01]  /*8bc0*/  F2FP.F16.E4M3.UNPACK_B R6, R5.reuse ;  /* 0x00000005ff06723e */ /* 0x080fe200020006ff */
[----:B------:R-:W-:Y:S01]  /*8bd0*/  HADD2.F32 R30, -RZ, R29.H0_H0 ;  /* 0x2000001dff1e7230 */ /* 0x000fe20000004100 */
[----:B------:R-:W-:Y:S01]  /*8be0*/  F2FP.F16.E4M3.UNPACK_B R7, R5.H1 ;  /* 0x00000005ff07723e */ /* 0x000fe200030006ff */
[----:B------:R-:W-:Y:S01]  /*8bf0*/  HADD2.F32 R5, -RZ, R3.H1_H1 ;  /* 0x30000003ff057230 */ /* 0x000fe20000004100 */
[----:B------:R-:W-:Y:S01]  /*8c00*/  F2FP.F16.E4M3.UNPACK_B R27, R27.H1 ;  /* 0x0000001bff1b723e */ /* 0x000fe200030006ff */
[----:B------:R-:W-:Y:S01]  /*8c10*/  HADD2.F32 R10, -RZ, R15.H0_H0 ;  /* 0x2000000fff0a7230 */ /* 0x000fe20000004100 */
[----:B------:R-:W-:Y:S01]  /*8c20*/  F2FP.F16.E4M3.UNPACK_B R28, R28.H1 ;  /* 0x0000001cff1c723e */ /* 0x000fe200030006ff */
        /* <DEDUP_REMOVED lines=20> */
[----:B------:R-:W-:Y:S01]  /*8d70*/  F2FP.F16.E4M3.UNPACK_B R11, R26 ;  /* 0x0000001aff0b723e */ /* 0x000fe200020006ff */
[C---:B------:R-:W-:Y:S01]  /*8d80*/  FFMA.FTZ R35, R13.reuse, R28, -R10 ;  /* 0x0000001c0d237223 */ /* 0x040fe2000001080a */
[----:B------:R-:W-:Y:S01]  /*8d90*/  F2FP.F16.E4M3.UNPACK_B R4, R4.H1 ;  /* 0x00000004ff04723e */ /* 0x000fe200030006ff */
[----:B------:R-:W-:Y:S01]  /*8da0*/  FFMA.FTZ R30, R13, R30, R12 ;  /* 0x0000001e0d1e7223 */ /* 0x000fe2000001000c */
[-C--:B------:R-:W-:Y:S01]  /*8db0*/  F2FP.F16.E4M3.UNPACK_B R10, R14.reuse ;  /* 0x0000000eff0a723e */ /* 0x080fe200020006ff */
        /* <DEDUP_REMOVED lines=43> */
.L_x_1168:
[----:B------:R-:W-:Y:S05]  /*9070*/  BSYNC B1 ;  /* 0x0000000000017941 */ /* 0x000fea0003800000 */
.L_x_1167:
[----:B------:R-:W-:Y:S05]  /*9080*/  @P2 BRA `(.L_x_1164) ;  /* 0x0000002c00902947 */ /* 0x000fea0003800000 */
[----:B012---:R-:W0:Y:S01]  /*9090*/  LDS.128 R4, [R20+0x12000] ;  /* 0x0120000014047984 */ /* 0x007e220000000c00 */
[----:B-----5:R-:W-:Y:S02]  /*90a0*/  SHF.R.U32.HI R10, RZ, 0x8, R25 ;  /* 0x00000008ff0a7819 */ /* 0x020fe40000011619 */
[----:B------:R-:W-:Y:S02]  /*90b0*/  SHF.R.U32.HI R0, RZ, 0x8, R24 ;  /* 0x00000008ff007819 */ /* 0x000fe40000011618 */
[----:B------:R-:W-:Y:S02]  /*90c0*/  LOP3.LUT R11, R25, 0xff, RZ, 0xc0, !PT ;  /* 0x000000ff190b7812 */ /* 0x000fe400078ec0ff */
[----:B------:R-:W-:Y:S02]  /*90d0*/  LOP3.LUT R10, R10, 0xff, RZ, 0xc0, !PT ;  /* 0x000000ff0a0a7812 */ /* 0x000fe400078ec0ff */
[----:B------:R-:W-:Y:S02]  /*90e0*/  SHF.R.U32.HI R12, RZ, 0x8, R9 ;  /* 0x00000008ff0c7819 */ /* 0x000fe40000011609 */
[----:B------:R-:W-:-:S02]  /*90f0*/  LOP3.LUT R3, R24, 0xff, RZ, 0xc0, !PT ;  /* 0x000000ff18037812 */ /* 0x000fc400078ec0ff */
[----:B------:R-:W-:Y:S02]  /*9100*/  LOP3.LUT R0, R0, 0xff, RZ, 0xc0, !PT ;  /* 0x000000ff00007812 */ /* 0x000fe400078ec0ff */
[----:B------:R-:W-:Y:S02]  /*9110*/  PRMT R10, R10, 0x7604, R11 ;  /* 0x000076040a0a7816 */ /* 0x000fe4000000000b */
[----:B------:R-:W-:Y:S02]  /*9120*/  LOP3.LUT R15, R9, 0xff, RZ, 0xc0, !PT ;  /* 0x000000ff090f7812 */ /* 0x000fe400078ec0ff */
[----:B------:R-:W-:Y:S02]  /*9130*/  LOP3.LUT R12, R12, 0xff, RZ, 0xc0, !PT ;  /* 0x000000ff0c0c7812 */ /* 0x000fe400078ec0ff */
[----:B------:R-:W-:Y:S02]  /*9140*/  SHF.R.U32.HI R14, RZ, 0x10, R9 ;  /* 0x00000010ff0e7819 */ /* 0x000fe40000011609 */
[----:B------:R-:W-:-:S02]  /*9150*/  PRMT R3, R0, 0x7604, R3 ;  /* 0x0000760400037816 */ /* 0x000fc40000000003 */
[----:B------:R-:W-:Y:S02]  /*9160*/  SHF.R.U32.HI R11, RZ, 0x10, R25 ;  /* 0x00000010ff0b7819 */ /* 0x000fe40000011619 */
[----:B------:R-:W-:Y:S02]  /*9170*/  SHF.R.U32.HI R0, RZ, 0x8, R8 ;  /* 0x00000008ff007819 */ /* 0x000fe40000011608 */
[----:B------:R-:W-:Y:S01]  /*9180*/  PRMT R12, R12, 0x7604, R15 ;  /* 0x000076040c0c7816 */ /* 0x000fe2000000000f */
[----:B------:R-:W-:Y:S01]  /*9190*/  IMAD.U32 R15, R14, 0x10000, RZ ;  /* 0x000100000e0f7824 */ /* 0x000fe200078e00ff */
[----:B------:R-:W-:Y:S01]  /*91a0*/  LOP3.LUT R13, R8, 0xff, RZ, 0xc0, !PT ;  /* 0x000000ff080d7812 */ /* 0x000fe200078ec0ff */
[----:B------:R-:W-:Y:S01]  /*91b0*/  IMAD.U32 R11, R11, 0x10000, RZ ;  /* 0x000100000b0b7824 */ /* 0x000fe200078e00ff */
[----:B------:R-:W-:Y:S02]  /*91c0*/  LOP3.LUT R0, R0, 0xff, RZ, 0xc0, !PT ;  /* 0x000000ff00007812 */ /* 0x000fe400078ec0ff */
[----:B------:R-:W-:-:S02]  /*91d0*/  LOP3.LUT R3, R3, 0xff0000, R24, 0xf8, !PT ;  /* 0x00ff000003037812 */ /* 0x000fc400078ef818 */
[----:B------:R-:W-:Y:S02]  /*91e0*/  PRMT R13, R0, 0x7604, R13 ;  /* 0x00007604000d7816 */ /* 0x000fe4000000000d */
[----:B------:R-:W-:Y:S02]  /*91f0*/  LOP3.LUT R15, R12, 0xff0000, R15, 0xf8, !PT ;  /* 0x00ff00000c0f7812 */ /* 0x000fe400078ef80f */
[----:B------:R-:W-:Y:S02]  /*9200*/  LOP3.LUT R11, R10, 0xff0000, R11, 0xf8, !PT ;  /* 0x00ff00000a0b7812 */ /* 0x000fe400078ef80b */
[----:B------:R-:W-:Y:S02]  /*9210*/  LOP3.LUT R13, R13, 0xff0000, R8, 0xf8, !PT ;  /* 0x00ff00000d0d7812 */ /* 0x000fe400078ef808 */
[----:B------:R-:W-:Y:S02]  /*9220*/  LOP3.LUT R12, R3, 0xff000000, R24, 0xf8, !PT ;  /* 0xff000000030c7812 */ /* 0x000fe400078ef818 */
[----:B------:R-:W-:-:S02]  /*9230*/  LOP3.LUT R21, R15, 0xff000000, R9, 0xf8, !PT ;  /* 0xff0000000f157812 */ /* 0x000fc400078ef809 */
[----:B------:R-:W-:Y:S02]  /*9240*/  LOP3.LUT R24, R11, 0xff000000, R25, 0xf8, !PT ;  /* 0xff0000000b187812 */ /* 0x000fe400078ef819 */
[----:B0-----:R-:W-:Y:S02]  /*9250*/  F2FP.F16.E4M3.UNPACK_B R0, R6.H1 ;  /* 0x00000006ff00723e */ /* 0x001fe400030006ff */
[----:B------:R-:W-:Y:S02]  /*9260*/  LOP3.LUT R15, R13, 0xff000000, R8, 0xf8, !PT ;  /* 0xff0000000d0f7812 */ /* 0x000fe400078ef808 */
[----:B------:R-:W-:Y:S01]  /*9270*/  F2FP.F16.E4M3.UNPACK_B R25, R21 ;  /* 0x00000015ff19723e */ /* 0x000fe200020006ff */
[--C-:B------:R-:W-:Y:S01]  /*9280*/  HADD2.F32 R9, -RZ, R0.reuse.H1_H1 ;  /* 0x30000000ff097230 */ /* 0x100fe20000004100 */
[----:B------:R-:W-:Y:S01]  /*9290*/  F2FP.F16.E4M3.UNPACK_B R13, R24 ;  /* 0x00000018ff0d723e */ /* 0x000fe200020006ff */
[----:B------:R-:W-:Y:S01]  /*92a0*/  HADD2.F32 R8, -RZ, R0.H0_H0 ;  /* 0x20000000ff087230 */ /* 0x000fe20000004100 */
[----:B------:R-:W-:Y:S01]  /*92b0*/  F2FP.F16.E4M3.UNPACK_B R3, R6 ;  /* 0x00000006ff03723e */ /* 0x000fe200020006ff */
[----:B------:R-:W-:Y:S01]  /*92c0*/  HADD2.F32 R26, -RZ, R25.H1_H1 ;  /* 0x30000019ff1a7230 */ /* 0x000fe20000004100 */
[-C--:B------:R-:W-:Y:S01]  /*92d0*/  F2FP.F16.E4M3.UNPACK_B R10, R7.reuse ;  /* 0x00000007ff0a723e */ /* 0x080fe200020006ff */
[----:B------:R-:W-:Y:S01]  /*92e0*/  HADD2.F32 R14, -RZ, R13.H1_H1 ;  /* 0x3000000dff0e7230 */ /* 0x000fe20000004100 */
[----:B------:R-:W-:-:S02]  /*92f0*/  F2FP.F16.E4M3.UNPACK_B R11, R7.H1 ;  /* 0x00000007ff0b723e */ /* 0x000fc400030006ff */
[C---:B------:R-:W-:Y:S01]  /*9300*/  FMUL.FTZ R27, R9.reuse, R26 ;  /* 0x0000001a091b7220 */ /* 0x040fe20000410000 */
[-C--:B------:R-:W-:Y:S01]  /*9310*/  F2FP.F16.E4M3.UNPACK_B R6, R5.reuse ;  /* 0x00000005ff06723e */ /* 0x080fe200020006ff */
[-C--:B------:R-:W-:Y:S01]  /*9320*/  FMUL.FTZ R9, R9, R14.reuse ;  /* 0x0000000e09097220 */ /* 0x080fe20000410000 */
[----:B------:R-:W-:Y:S01]  /*9330*/  F2FP.F16.E4M3.UNPACK_B R7, R5.H1 ;  /* 0x00000005ff07723e */ /* 0x000fe200030006ff */
[C---:B------:R-:W-:Y:S01]  /*9340*/  FFMA.FTZ R27, R8.reuse, R14, -R27 ;  /* 0x0000000e081b7223 */ /* 0x040fe2000001081b */
[----:B------:R-:W-:Y:S02]  /*9350*/  HADD2.F32 R14, -RZ, R25.H0_H0 ;  /* 0x20000019ff0e7230 */ /* 0x000fe40000004100 */
        /* <DEDUP_REMOVED lines=24> */
[-C--:B------:R-:W-:Y:S01]  /*94e0*/  FMUL.FTZ R10, R3, R24.reuse ;  /* 0x00000018030a7220 */ /* 0x080fe20000410000 */
[-C--:B------:R-:W-:Y:S01]  /*94f0*/  F2FP.F16.E4M3.UNPACK_B R9, R15.reuse ;  /* 0x0000000fff09723e */ /* 0x080fe200020006ff */
        /* <DEDUP_REMOVED lines=46> */
[----:B------:R3:W-:Y:S01]  /*97e0*/  STS.128 [R20+0x12000], R4 ;  /* 0x0120000414007388 */ /* 0x0007e20000000c00 */
[----:B------:R-:W-:Y:S05]  /*97f0*/  BRA `(.L_x_1164) ;  /* 0x0000002400b47947 */ /* 0x000fea0003800000 */
.L_x_1155:
[----:B------:R-:W2:Y:S01]  /*9800*/  LDL R3, [R1+0x24] ;  /* 0x0000240001037983 */ /* 0x000ea20000100800 */
[----:B------:R-:W0:Y:S01]  /*9810*/  LDC R0, c[0x0][0x428] ;  /* 0x00010a00ff007b82 */ /* 0x000e220000000800 */
[----:B------:R-:W-:Y:S01]  /*9820*/  ISETP.GE.AND P0, PT, R23, R4, PT ;  /* 0x000000041700720c */ /* 0x000fe20003f06270 */
[----:B------:R-:W-:Y:S01]  /*9830*/  BSSY B1, `(.L_x_1169) ;  /* 0x0000041000017945 */ /* 0x000fe20003800000 */
[----:B------:R-:W-:Y:S01]  /*9840*/  IMAD.MOV.U32 R46, RZ, RZ, R38 ;  /* 0x000000ffff2e7224 */ /* 0x000fe200078e0026 */
[----:B------:R-:W-:Y:S01]  /*9850*/  CS2R R6, SRZ ;  /* 0x0000000000067805 */ /* 0x000fe2000001ff00 */
[----:B------:R-:W-:Y:S01]  /*9860*/  IMAD.MOV.U32 R47, RZ, RZ, R37 ;  /* 0x000000ffff2f7224 */ /* 0x000fe200078e0025 */
[----:B------:R-:W-:Y:S01]  /*9870*/  CS2R R24, SRZ ;  /* 0x0000000000187805 */ /* 0x000fe2000001ff00 */
[----:B------:R-:W-:Y:S01]  /*9880*/  IMAD.MOV.U32 R8, RZ, RZ, R40 ;  /* 0x000000ffff087224 */ /* 0x000fe200078e0028 */
[----:B------:R-:W-:Y:S01]  /*9890*/  CS2R R26, SRZ ;  /* 0x00000000001a7805 */ /* 0x000fe2000001ff00 */
[----:B------:R-:W-:Y:S01]  /*98a0*/  IMAD.MOV.U32 R9, RZ, RZ, R45 ;  /* 0x000000ffff097224 */ /* 0x000fe200078e002d */
[----:B------:R-:W-:-:S02]  /*98b0*/  CS2R R28, SRZ ;  /* 0x00000000001c7805 */ /* 0x000fc4000001ff00 */
[----:B------:R-:W-:Y:S02]  /*98c0*/  CS2R R30, SRZ ;  /* 0x00000000001e7805 */ /* 0x000fe4000001ff00 */
[----:B------:R-:W-:Y:S02]  /*98d0*/  CS2R R32, SRZ ;  /* 0x0000000000207805 */ /* 0x000fe4000001ff00 */
[----:B------:R-:W-:Y:S02]  /*98e0*/  CS2R R34, SRZ ;  /* 0x0000000000227805 */ /* 0x000fe4000001ff00 */
[----:B0-----:R-:W-:-:S13]  /*98f0*/  ISETP.NE.AND P1, PT, R0, 0x1, PT ;  /* 0x000000010000780c */ /* 0x001fda0003f25270 */
[----:B------:R-:W0:Y:S08]  /*9900*/  @P1 LDC R0, c[0x0][0x42c] ;  /* 0x00010b00ff001b82 */ /* 0x000e300000000800 */
[----:B------:R-:W1:Y:S01]  /*9910*/  @P1 LDC R5, c[0x0][0x430] ;  /* 0x00010c00ff051b82 */ /* 0x000e620000000800 */
[----:B--2---:R-:W-:-:S04]  /*9920*/  IMAD R3, R3, 0xc0, R23 ;  /* 0x000000c003037824 */ /* 0x004fc800078e0217 */
[----:B0-----:R-:W-:-:S05]  /*9930*/  @P1 IMAD.HI.U32 R0, R3, R0, RZ ;  /* 0x0000000003001227 */ /* 0x001fca00078e00ff */
[----:B-1----:R-:W-:Y:S02]  /*9940*/  @P1 SHF.R.U32.HI R3, RZ, R5, R0 ;  /* 0x00000005ff031219 */ /* 0x002fe40000011600 */
[----:B------:R-:W-:Y:S02]  /*9950*/  CS2R R4, SRZ ;  /* 0x0000000000047805 */ /* 0x000fe4000001ff00 */
[----:B------:R-:W-:Y:S01]  /*9960*/  SHF.R.S32.HI R21, RZ, 0x1f, R3 ;  /* 0x0000001fff157819 */ /* 0x000fe20000011403 */
[----:B------:R-:W-:Y:S06]  /*9970*/  @P0 BRA `(.L_x_1170) ;  /* 0x0000000000b00947 */ /* 0x000fec0003800000 */
[----:B------:R-:W0:Y:S01]  /*9980*/  S2R R50, SR_TID.X ;  /* 0x0000000000327919 */ /* 0x000e220000002100 */
[----:B------:R-:W-:Y:S01]  /*9990*/  IMAD.MOV.U32 R5, RZ, RZ, R49 ;  /* 0x000000ffff057224 */ /* 0x000fe200078e0031 */
[----:B------:R-:W-:Y:S01]  /*99a0*/  ULDC UR4, c[0x0][0x3d4] ;  /* 0x0000f50000047ab9 */ /* 0x000fe20000000800 */
[C---:B------:R-:W-:Y:S01]  /*99b0*/  IMAD R0, R51.reuse, R12, RZ ;  /* 0x0000000c33007224 */ /* 0x040fe200078e02ff */
[----:B------:R-:W-:Y:S01]  /*99c0*/  ULDC.64 UR6, c[0x0][0x3c8] ;  /* 0x0000f20000067ab9 */ /* 0x000fe20000000a00 */
[----:B------:R-:W-:Y:S01]  /*99d0*/  IMAD R24, R51, R10, RZ ;  /* 0x0000000a33187224 */ /* 0x000fe200078e02ff */
[----:B------:R-:W-:Y:S01]  /*99e0*/  ULDC.64 UR8, c[0x0][0x3e0] ;  /* 0x0000f80000087ab9 */ /* 0x000fe20000000a00 */
[----:B0-----:R-:W-:-:S05]  /*99f0*/  VIADD R50, R50, 0xffffff80 ;  /* 0xffffff8032327836 */ /* 0x001fca0000000000 */
[----:B------:R-:W-:-:S04]  /*9a00*/  LEA.HI R52, R50, R50, RZ, 0x1 ;  /* 0x0000003232347211 */ /* 0x000fc800078f08ff */
[----:B------:R-:W-:-:S05]  /*9a10*/  LOP3.LUT R52, R52, 0xfffffffe, RZ, 0xc0, !PT ;  /* 0xfffffffe34347812 */ /* 0x000fca00078ec0ff */
[----:B------:R-:W-:Y:S02]  /*9a20*/  IMAD.IADD R52, R50, 0x1, -R52 ;  /* 0x0000000132347824 */ /* 0x000fe400078e0a34 */
[----:B------:R-:W2:Y:S02]  /*9a30*/  LDL R50, [R1+0x38] ;  /* 0x0000380001327983 */ /* 0x000ea40000100800 */
[----:B------:R-:W-:-:S04]  /*9a40*/  IMAD.SHL.U32 R52, R52, 0x10, RZ ;  /* 0x0000001034347824 */ /* 0x000fc800078e00ff */
[----:B------:R-:W-:-:S04]  /*9a50*/  IMAD.MOV.U32 R4, RZ, RZ, R52 ;  /* 0x000000ffff047224 */ /* 0x000fc800078e0034 */
[----:B------:R-:W-:-:S04]  /*9a60*/  IMAD.WIDE.U32 R6, R23, R12, R4 ;  /* 0x0000000c17067225 */ /* 0x000fc800078e0004 */
[----:B------:R-:W-:Y:S01]  /*9a70*/  IMAD.WIDE.U32 R4, R23, R10, R4 ;  /* 0x0000000a17047225 */ /* 0x000fe200078e0004 */
[----:B------:R-:W-:-:S03]  /*9a80*/  IADD3 R38, P1, R6, R38, RZ ;  /* 0x0000002606267210 */ /* 0x000fc60007f3e0ff */
[C---:B------:R-:W-:Y:S01]  /*9a90*/  IMAD R6, R23.reuse, R13, R0 ;  /* 0x0000000d17067224 */ /* 0x040fe200078e0200 */
[----:B------:R-:W-:Y:S01]  /*9aa0*/  IADD3 R40, P2, R4, R40, RZ ;  /* 0x0000002804287210 */ /* 0x000fe20007f5e0ff */
[----:B------:R-:W-:-:S03]  /*9ab0*/  IMAD R24, R23, R11, R24 ;  /* 0x0000000b17187224 */ /* 0x000fc600078e0218 */
[----:B------:R-:W-:Y:S02]  /*9ac0*/  IADD3.X R39, R37, R6, R7, P1, !PT ;  /* 0x0000000625277210 */ /* 0x000fe40000ffe407 */
[----:B------:R-:W-:Y:S01]  /*9ad0*/  IADD3.X R41, R45, R24, R5, P2, !PT ;  /* 0x000000182d297210 */ /* 0x000fe200017fe405 */
[----:B------:R-:W-:Y:S01]  /*9ae0*/  IMAD.WIDE.U32 R42, R42, 0xc0, R38 ;  /* 0x000000c02a2a7825 */ /* 0x000fe200078e0026 */
[----:B------:R-:W-:-:S03]  /*9af0*/  ISETP.GE.AND P3, PT, R52, UR4, PT ;  /* 0x0000000434007c0c */ /* 0x000fc6000bf66270 */
[----:B------:R-:W-:Y:S01]  /*9b00*/  IMAD.WIDE.U32 R14, R14, 0xc0, R40 ;  /* 0x000000c00e0e7825 */ /* 0x000fe200078e0028 */
[----:B------:R-:W-:-:S03]  /*9b10*/  IADD3 R38, P1, R42, UR6, RZ ;  /* 0x000000062a267c10 */ /* 0x000fc6000ff3e0ff */
[----:B------:R-:W-:Y:S01]  /*9b20*/  IMAD R5, R44, 0xc0, RZ ;  /* 0x000000c02c057824 */ /* 0x000fe200078e02ff */
[----:B------:R-:W-:Y:S01]  /*9b30*/  IADD3 R14, P2, R14, UR8, RZ ;  /* 0x000000080e0e7c10 */ /* 0x000fe2000ff5e0ff */
[----:B------:R-:W-:Y:S01]  /*9b40*/  IMAD R7, R48, 0xc0, RZ ;  /* 0x000000c030077824 */ /* 0x000fe200078e02ff */
[----:B------:R-:W-:Y:S02]  /*9b50*/  CS2R R28, SRZ ;  /* 0x00000000001c7805 */ /* 0x000fe4000001ff00 */
[----:B------:R-:W-:Y:S02]  /*9b60*/  CS2R R30, SRZ ;  /* 0x00000000001e7805 */ /* 0x000fe4000001ff00 */
[----:B------:R-:W-:Y:S02]  /*9b70*/  IADD3.X R39, R5, UR7, R43, P1, !PT ;  /* 0x0000000705277c10 */ /* 0x000fe40008ffe42b */
[----:B------:R-:W-:Y:S02]  /*9b80*/  CS2R R32, SRZ ;  /* 0x0000000000207805 */ /* 0x000fe4000001ff00 */
[----:B------:R-:W-:-:S02]  /*9b90*/  IADD3.X R15, R7, UR9, R15, P2, !PT ;  /* 0x00000009070f7c10 */ /* 0x000fc400097fe40f */
[----:B------:R-:W-:Y:S02]  /*9ba0*/  CS2R R34, SRZ ;  /* 0x0000000000227805 */ /* 0x000fe4000001ff00 */
[----:B------:R-:W-:Y:S02]  /*9bb0*/  CS2R R4, SRZ ;  /* 0x0000000000047805 */ /* 0x000fe4000001ff00 */
[----:B------:R-:W-:Y:S02]  /*9bc0*/  CS2R R6, SRZ ;  /* 0x0000000000067805 */ /* 0x000fe4000001ff00 */
[----:B------:R-:W-:Y:S02]  /*9bd0*/  CS2R R24, SRZ ;  /* 0x0000000000187805 */ /* 0x000fe4000001ff00 */
[----:B------:R-:W-:Y:S01]  /*9be0*/  CS2R R26, SRZ ;  /* 0x00000000001a7805 */ /* 0x000fe2000001ff00 */
[----:B------:R0:W5:Y:S04]  /*9bf0*/  @!P3 LDG.E.128 R28, desc[UR40][R38.64] ;  /* 0x00000028261cb981 */ /* 0x000168000c1e1d00 */
[----:B------:R0:W5:Y:S01]  /*9c00*/  @!P3 LDG.E.128 R4, desc[UR40][R14.64] ;  /* 0x000000280e04b981 */ /* 0x000162000c1e1d00 */
[----:B--2---:R-:W-:-:S13]  /*9c10*/  ISETP.GE.AND P4, PT, R50, UR4, PT ;  /* 0x0000000432007c0c */ /* 0x004fda000bf86270 */
[----:B------:R0:W5:Y:S04]  /*9c20*/  @!P4 LDG.E.128 R32, desc[UR40][R38.64+0x20] ;  /* 0x000020282620c981 */ /* 0x000168000c1e1d00 */
[----:B------:R0:W5:Y:S02]  /*9c30*/  @!P4 LDG.E.128 R24, desc[UR40][R14.64+0x20] ;  /* 0x000020280e18c981 */ /* 0x000164000c1e1d00 */
.L_x_1170:
[----:B------:R-:W-:Y:S05]  /*9c40*/  BSYNC B1 ;  /* 0x0000000000017941 */ /* 0x000fea0003800000 */
.L_x_1169:
[----:B------:R-:W2:Y:S01]  /*9c50*/  LDL R37, [R1+0x54] ;  /* 0x0000540001257983 */ /* 0x000ea20000100800 */
[-C--:B------:R-:W-:Y:S01]  /*9c60*/  IMAD.WIDE.U32 R46, R3, R12.reuse, R46 ;  /* 0x0000000c032e7225 */ /* 0x080fe200078e002e */
[----:B------:R-:W-:Y:S01]  /*9c70*/  ULDC.64 UR4, c[0x0][0x3c8] ;  /* 0x0000f20000047ab9 */ /* 0x000fe20000000a00 */
[----:B------:R-:W-:Y:S02]  /*9c80*/  ULDC.64 UR6, c[0x0][0x3e0] ;  /* 0x0000f80000067ab9 */ /* 0x000fe40000000a00 */
[C---:B------:R-:W-:Y:S02]  /*9c90*/  IMAD R12, R21.reuse, R12, RZ ;  /* 0x0000000c150c7224 */ /* 0x040fe400078e02ff */
[-C--:B------:R-:W-:Y:S02]  /*9ca0*/  IMAD R0, R21, R10.reuse, RZ ;  /* 0x0000000a15007224 */ /* 0x080fe400078e02ff */
[----:B0-----:R-:W-:Y:S01]  /*9cb0*/  IMAD.WIDE.U32 R14, R3, R10, R8 ;  /* 0x0000000a030e7225 */ /* 0x001fe200078e0008 */
        /* <DEDUP_REMOVED lines=12> */
.L_x_1446:
[----:B------:R-:W-:-:S03]  /*9d80*/  UMOV UR4, 0xffffffff ;  /* 0xffffffff00047882 */ /* 0x000fc60000000000 */
[----:B------:R-:W-:Y:S05]  /*9d90*/  BRA.DIV UR4, `(.L_x_1172) ;  /* 0x0000016a04bc7947 */ /* 0x000fea000b800000 */
.L_x_1449:
[----:B------:R-:W-:-:S03]  /*9da0*/  UMOV UR4, 0xffffffff ;  /* 0xffffffff00047882 */ /* 0x000fc60000000000 */
[----:B------:R-:W-:Y:S05]  /*9db0*/  BRA.DIV UR4, `(.L_x_1173) ;  /* 0x0000016a04dc7947 */ /* 0x000fea000b800000 */
.L_x_1452:
[----:B------:R-:W-:-:S03]  /*9dc0*/  UMOV UR4, 0xffffffff ;  /* 0xffffffff00047882 */ /* 0x000fc60000000000 */
[----:B------:R-:W-:Y:S05]  /*9dd0*/  BRA.DIV UR4, `(.L_x_1174) ;  /* 0x0000016a04fc7947 */ /* 0x000fea000b800000 */
.L_x_1455:
[----:B------:R-:W0:Y:S01]  /*9de0*/  SYNCS.PHASECHK.TRANS64.TRYWAIT P1, [R17+URZ+0x19c00], R10 ;  /* 0x019c000a110075a7 */ /* 0x000e22000802017f */
[----:B------:R-:W-:Y:S04]  /*9df0*/  BSSY B1, `(.L_x_1175) ;  /* 0x0000002000017945 */ /* 0x000fe80003800000 */
[----:B0-----:R-:W-:Y:S05]  /*9e00*/  @!P1 BRA `(.L_x_1176) ;  /* 0x0000016c00189947 */ /* 0x001fea0003800000 */
.L_x_1456:
[----:B------:R-:W-:Y:S05]  /*9e10*/  BSYNC B1 ;  /* 0x0000000000017941 */ /* 0x000fea0003800000 */
.L_x_1175:
[----:B------:R-:W-:Y:S05]  /*9e20*/  @P0 BRA `(.L_x_1164) ;  /* 0x0000002000280947 */ /* 0x000fea0003800000 */
[----:B------:R-:W2:Y:S04]  /*9e30*/  LDL R63, [R1+0x38] ;  /* 0x00003800013f7983 */ /* 0x000ea80000100800 */
[----:B------:R1:W5:Y:S04]  /*9e40*/  LDL R62, [R1+0x34] ;  /* 0x00003400013e7983 */ /* 0x0003680000100800 */
[----:B------:R1:W5:Y:S04]  /*9e50*/  LDL R61, [R1+0x40] ;  /* 0x00004000013d7983 */ /* 0x0003680000100800 */
[----:B------:R1:W5:Y:S01]  /*9e60*/  LDL R60, [R1+0x68] ;  /* 0x00006800013c7983 */ /* 0x0003620000100800 */
[----:B------:R-:W3:Y:S02]  /*9e70*/  S2R R0, SR_TID.X ;  /* 0x0000000000007919 */ /* 0x000ee40000002100 */
[----:B---3--:R-:W-:-:S05]  /*9e80*/  VIADD R0, R0, 0xffffff80 ;  /* 0xffffff8000007836 */ /* 0x008fca0000000000 */
[----:B------:R-:W-:-:S04]  /*9e90*/  LEA.HI R3, R0, R0, RZ, 0x1 ;  /* 0x0000000000037211 */ /* 0x000fc800078f08ff */
[----:B------:R-:W-:-:S05]  /*9ea0*/  LOP3.LUT R3, R3, 0xfffffffe, RZ, 0xc0, !PT ;  /* 0xfffffffe03037812 */ /* 0x000fca00078ec0ff */
[----:B------:R-:W-:Y:S02]  /*9eb0*/  IMAD.IADD R3, R0, 0x1, -R3 ;  /* 0x0000000100037824 */ /* 0x000fe400078e0a03 */
[----:B------:R-:W3:Y:S02]  /*9ec0*/  LDC R0, c[0x0][0x3d4] ;  /* 0x0000f500ff007b82 */ /* 0x000ee40000000800 */
[----:B------:R-:W-:Y:S01]  /*9ed0*/  IMAD.SHL.U32 R3, R3, 0x10, RZ ;  /* 0x0000001003037824 */ /* 0x000fe200078e00ff */
[----:B------:R-:W-:Y:S04]  /*9ee0*/  BSSY B1, `(.L_x_1177) ;  /* 0x00000fd000017945 */ /* 0x000fe80003800000 */
[-C--:B---3--:R-:W-:Y:S02]  /*9ef0*/  ISETP.GE.AND P0, PT, R3, R0.reuse, PT ;  /* 0x000000000300720c */ /* 0x088fe40003f06270 */
[----:B--2---:R-:W-:-:S11]  /*9f00*/  ISETP.GE.AND P1, PT, R63, R0, PT ;  /* 0x000000003f00720c */ /* 0x004fd60003f26270 */
[----:B-1----:R-:W-:Y:S05]  /*9f10*/  @P0 BRA `(.L_x_1178) ;  /* 0x0000000c00e40947 */ /* 0x002fea0003800000 */
[----:B------:R-:W1:Y:S01]  /*9f20*/  S2R R11, SR_TID.X ;  /* 0x00000000000b7919 */ /* 0x000e620000002100 */
[----:B-----5:R-:W-:Y:S02]  /*9f30*/  SHF.R.U32.HI R3, RZ, 0x8, R28 ;  /* 0x00000008ff037819 */ /* 0x020fe4000001161c */
[----:B------:R-:W-:Y:S02]  /*9f40*/  LOP3.LUT R8, R28, 0xff, RZ, 0xc0, !PT ;  /* 0x000000ff1c087812 */ /* 0x000fe400078ec0ff */
[----:B------:R-:W-:Y:S02]  /*9f50*/  LOP3.LUT R3, R3, 0xff, RZ, 0xc0, !PT ;  /* 0x000000ff03037812 */ /* 0x000fe400078ec0ff */
[----:B------:R-:W-:Y:S02]  /*9f60*/  SHF.R.U32.HI R9, RZ, 0x8, R29 ;  /* 0x00000008ff097819 */ /* 0x000fe4000001161d */
[----:B------:R-:W-:Y:S02]  /*9f70*/  PRMT R21, R3, 0x7604, R8 ;  /* 0x0000760403157816 */ /* 0x000fe40000000008 */
[----:B0-----:R-:W-:-:S02]  /*9f80*/  LOP3.LUT R10, R29, 0xff, RZ, 0xc0, !PT ;  /* 0x000000ff1d0a7812 */ /* 0x001fc400078ec0ff */
[----:B------:R-:W-:Y:S02]  /*9f90*/  LOP3.LUT R9, R9, 0xff, RZ, 0xc0, !PT ;  /* 0x000000ff09097812 */ /* 0x000fe400078ec0ff */
[----:B------:R-:W-:Y:S02]  /*9fa0*/  LOP3.LUT R12, R30, 0xff, RZ, 0xc0, !PT ;  /* 0x000000ff1e0c7812 */ /* 0x000fe400078ec0ff */
[----:B------:R-:W-:Y:S02]  /*9fb0*/  PRMT R37, R9, 0x7604, R10 ;  /* 0x0000760409257816 */ /* 0x000fe4000000000a */
[----:B------:R-:W-:Y:S02]  /*9fc0*/  SHF.R.U32.HI R9, RZ, 0x8, R31 ;  /* 0x00000008ff097819 */ /* 0x000fe4000001161f */
[----:B------:R-:W-:Y:S02]  /*9fd0*/  LOP3.LUT R10, R31, 0xff, RZ, 0xc0, !PT ;  /* 0x000000ff1f0a7812 */ /* 0x000fe400078ec0ff */
[----:B------:R-:W-:-:S02]  /*9fe0*/  LOP3.LUT R9, R9, 0xff, RZ, 0xc0, !PT ;  /* 0x000000ff09097812 */ /* 0x000fc400078ec0ff */
[----:B------:R-:W-:Y:S02]  /*9ff0*/  SHF.R.U32.HI R38, RZ, 0x8, R5 ;  /* 0x00000008ff267819 */ /* 0x000fe40000011605 */
[----:B------:R-:W-:Y:S02]  /*a000*/  PRMT R40, R9, 0x7604, R10 ;  /* 0x0000760409287816 */ /* 0x000fe4000000000a */
[----:B------:R-:W-:Y:S02]  /*a010*/  SHF.R.U32.HI R42, RZ, 0x8, R6 ;  /* 0x00000008ff2a7819 */ /* 0x000fe40000011606 */
[----:B------:R-:W-:Y:S01]  /*a020*/  LOP3.LUT R41, R5, 0xff, RZ, 0xc0, !PT ;  /* 0x000000ff05297812 */ /* 0x000fe200078ec0ff */
[----:B-1----:R-:W-:Y:S01]  /*a030*/  VIADD R14, R11, 0xffffff80 ;  /* 0xffffff800b0e7836 */ /* 0x002fe20000000000 */
[----:B------:R-:W-:Y:S02]  /*a040*/  SHF.R.U32.HI R11, RZ, 0x8, R30 ;  /* 0x00000008ff0b7819 */ /* 0x000fe4000001161e */
[----:B------:R-:W-:-:S02]  /*a050*/  LOP3.LUT R38, R38, 0xff, RZ, 0xc0, !PT ;  /* 0x000000ff26267812 */ /* 0x000fc400078ec0ff */
[C---:B------:R-:W-:Y:S02]  /*a060*/  LEA.HI R13, R14.reuse, R14, RZ, 0x1 ;  /* 0x0000000e0e0d7211 */ /* 0x040fe400078f08ff */
[----:B------:R-:W-:Y:S02]  /*a070*/  LOP3.LUT R11, R11, 0xff, RZ, 0xc0, !PT ;  /* 0x000000ff0b0b7812 */ /* 0x000fe400078ec0ff */
[----:B------:R-:W-:Y:S02]  /*a080*/  LOP3.LUT R13, R13, 0xfffffffe, RZ, 0xc0, !PT ;  /* 0xfffffffe0d0d7812 */ /* 0x000fe400078ec0ff */
[----:B------:R-:W-:Y:S02]  /*a090*/  PRMT R39, R11, 0x7604, R12 ;  /* 0x000076040b277816 */ /* 0x000fe4000000000c */
[----:B------:R-:W-:Y:S01]  /*a0a0*/  SHF.R.U32.HI R11, RZ, 0x8, R4 ;  /* 0x00000008ff0b7819 */ /* 0x000fe20000011604 */
[----:B------:R-:W-:Y:S01]  /*a0b0*/  IMAD.IADD R13, R14, 0x1, -R13 ;  /* 0x000000010e0d7824 */ /* 0x000fe200078e0a0d */
[----:B------:R-:W-:-:S02]  /*a0c0*/  LOP3.LUT R14, R4, 0xff, RZ, 0xc0, !PT ;  /* 0x000000ff040e7812 */ /* 0x000fc400078ec0ff */
[----:B------:R-:W-:Y:S02]  /*a0d0*/  SHF.R.U32.HI R46, RZ, 0x8, R7 ;  /* 0x00000008ff2e7819 */ /* 0x000fe40000011607 */
[----:B------:R-:W-:Y:S02]  /*a0e0*/  LEA.HI R3, R0, R13, RZ, 0x1c ;  /* 0x0000000d00037211 */ /* 0x000fe400078fe0ff */
[----:B------:R-:W-:Y:S02]  /*a0f0*/  LOP3.LUT R13, R11, 0xff, RZ, 0xc0, !PT ;  /* 0x000000ff0b0d7812 */ /* 0x000fe400078ec0ff */
[C---:B------:R-:W-:Y:S01]  /*a100*/  LEA.HI R8, R3.reuse, R3, RZ, 0x1 ;  /* 0x0000000303087211 */ /* 0x040fe200078f08ff */
[----:B------:R-:W-:Y:S01]  /*a110*/  IMAD.SHL.U32 R3, R3, 0x10, RZ ;  /* 0x0000001003037824 */ /* 0x000fe200078e00ff */
[----:B------:R-:W-:Y:S02]  /*a120*/  PRMT R43, R13, 0x7604, R14 ;  /* 0x000076040d2b7816 */ /* 0x000fe4000000000e */
[----:B------:R-:W-:-:S02]  /*a130*/  SHF.R.S32.HI R8, RZ, 0x1, R8 ;  /* 0x00000001ff087819 */ /* 0x000fc40000011408 */
[----:B------:R-:W-:Y:S02]  /*a140*/  LOP3.LUT R3, R62, 0x10, R3, 0xf8, !PT ;  /* 0x000000103e037812 */ /* 0x000fe400078ef803 */
[----:B------:R-:W-:Y:S01]  /*a150*/  LOP3.LUT R45, R6, 0xff, RZ, 0xc0, !PT ;  /* 0x000000ff062d7812 */ /* 0x000fe200078ec0ff */
[----:B------:R-:W-:Y:S01]  /*a160*/  IMAD R12, R8, 0x1800, R61 ;  /* 0x00001800080c7824 */ /* 0x000fe200078e023d */
[----:B------:R-:W-:Y:S01]  /*a170*/  LOP3.LUT R3, R3, R60, RZ, 0x3c, !PT ;  /* 0x0000003c03037212 */ /* 0x000fe200078e3cff */
[----:B------:R-:W0:Y:S01]  /*a180*/  LDS.128 R8, [R20+0xf000] ;  /* 0x00f0000014087984 */ /* 0x000e220000000c00 */
[----:B------:R-:W-:Y:S02]  /*a190*/  LOP3.LUT R44, R42, 0xff, RZ, 0xc0, !PT ;  /* 0x000000ff2a2c7812 */ /* 0x000fe400078ec0ff */
[----:B------:R-:W-:Y:S02]  /*a1a0*/  IADD3 R3, R17, R12, R3 ;  /* 0x0000000c11037210 */ /* 0x000fe40007ffe003 */
[----:B------:R-:W-:-:S02]  /*a1b0*/  PRMT R42, R38, 0x7604, R41 ;  /* 0x00007604262a7816 */ /* 0x000fc40000000029 */
[----:B------:R-:W-:Y:S01]  /*a1c0*/  SHF.R.U32.HI R38, RZ, 0x10, R29 ;  /* 0x00000010ff267819 */ /* 0x000fe2000001161d */
[----:B------:R-:W1:Y:S01]  /*a1d0*/  LDS.128 R12, [R3+0xf000] ;  /* 0x00f00000030c7984 */ /* 0x000e620000000c00 */
[----:B------:R-:W-:Y:S02]  /*a1e0*/  LOP3.LUT R49, R7, 0xff, RZ, 0xc0, !PT ;  /* 0x000000ff07317812 */ /* 0x000fe400078ec0ff */
[----:B------:R-:W-:Y:S01]  /*a1f0*/  LOP3.LUT R46, R46, 0xff, RZ, 0xc0, !PT ;  /* 0x000000ff2e2e7812 */ /* 0x000fe200078ec0ff */
[----:B------:R-:W-:Y:S01]  /*a200*/  IMAD.U32 R38, R38, 0x10000, RZ ;  /* 0x0001000026267824 */ /* 0x000fe200078e00ff */
[----:B------:R-:W-:Y:S02]  /*a210*/  PRMT R47, R44, 0x7604, R45 ;  /* 0x000076042c2f7816 */ /* 0x000fe4000000002d */
        /* <DEDUP_REMOVED lines=19> */
[----:B------:R-:W-:Y:S02]  /*a350*/  LOP3.LUT R4, R29, 0xff000000, R6, 0xf8, !PT ;  /* 0xff0000001d047812 */ /* 0x000fe400078ef806 */
[----:B------:R-:W-:Y:S02]  /*a360*/  LOP3.LUT R41, R40, 0xff0000, R41, 0xf8, !PT ;  /* 0x00ff000028297812 */ /* 0x000fe400078ef829 */
[-C--:B0-----:R-:W-:Y:S02]  /*a370*/  F2FP.F16.E4M3.UNPACK_B R29, R8.reuse ;  /* 0x00000008ff1d723e */ /* 0x081fe400020006ff */
[----:B------:R-:W-:-:S02]  /*a380*/  F2FP.F16.E4M3.UNPACK_B R44, R8.H1 ;  /* 0x00000008ff2c723e */ /* 0x000fc400030006ff */
[-C--:B------:R-:W-:Y:S02]  /*a390*/  F2FP.F16.E4M3.UNPACK_B R40, R11.reuse ;  /* 0x0000000bff28723e */ /* 0x080fe400020006ff */
[----:B------:R-:W-:Y:S02]  /*a3a0*/  F2FP.F16.E4M3.UNPACK_B R46, R11.H1 ;  /* 0x0000000bff2e723e */ /* 0x000fe400030006ff */
[----:B------:R-:W-:Y:S02]  /*a3b0*/  F2FP.F16.E4M3.UNPACK_B R50, R49 ;  /* 0x00000031ff32723e */ /* 0x000fe400020006ff */
[----:B-1----:R-:W-:Y:S02]  /*a3c0*/  F2FP.F16.E4M3.UNPACK_B R8, R13 ;  /* 0x0000000dff08723e */ /* 0x002fe400020006ff */
[----:B------:R-:W-:Y:S02]  /*a3d0*/  F2FP.F16.E4M3.UNPACK_B R11, R42 ;  /* 0x0000002aff0b723e */ /* 0x000fe400020006ff */
[----:B------:R-:W-:Y:S01]  /*a3e0*/  LOP3.LUT R47, R41, 0xff000000, R31, 0xf8, !PT ;  /* 0xff000000292f7812 */ /* 0x000fe200078ef81f */
[----:B------:R-:W-:Y:S01]  /*a3f0*/  HADD2.F32 R6, -RZ, R8.H0_H0 ;  /* 0x20000008ff067230 */ /* 0x000fe20000004100 */
[----:B------:R-:W-:Y:S01]  /*a400*/  LOP3.LUT R53, R51, 0xff000000, R7, 0xf8, !PT ;  /* 0xff00000033357812 */ /* 0x000fe200078ef807 */
[----:B------:R-:W-:Y:S01]  /*a410*/  HADD2.F32 R51, -RZ, R50.H0_H0 ;  /* 0x20000032ff337230 */ /* 0x000fe20000004100 */
[-C--:B------:R-:W-:Y:S01]  /*a420*/  F2FP.F16.E4M3.UNPACK_B R31, R9.reuse ;  /* 0x00000009ff1f723e */ /* 0x080fe200020006ff */
[----:B------:R-:W-:Y:S01]  /*a430*/  HADD2.F32 R43, -RZ, R11.H0_H0 ;  /* 0x2000000bff2b7230 */ /* 0x000fe20000004100 */
[----:B------:R-:W-:Y:S01]  /*a440*/  F2FP.F16.E4M3.UNPACK_B R37, R9.H1 ;  /* 0x00000009ff25723e */ /* 0x000fe200030006ff */
[----:B------:R-:W-:Y:S01]  /*a450*/  HADD2.F32 R8, -RZ, R8.H1_H1 ;  /* 0x30000008ff087230 */ /* 0x000fe20000004100 */
[-C--:B------:R-:W-:Y:S01]  /*a460*/  F2FP.F16.E4M3.UNPACK_B R39, R12.reuse ;  /* 0x0000000cff27723e */ /* 0x080fe200020006ff */
[----:B------:R-:W-:Y:S01]  /*a470*/  HADD2.F32 R9, -RZ, R31.H0_H0 ;  /* 0x2000001fff097230 */ /* 0x000fe20000004100 */
[----:B------:R-:W-:Y:S01]  /*a480*/  F2FP.F16.E4M3.UNPACK_B R45, R12.H1 ;  /* 0x0000000cff2d723e */ /* 0x000fe200030006ff */
[C---:B------:R-:W-:Y:S01]  /*a490*/  FMUL.FTZ R12, R6.reuse, R51 ;  /* 0x00000033060c7220 */ /* 0x040fe20000410000 */
[----:B------:R-:W-:Y:S01]  /*a4a0*/  F2FP.F16.E4M3.UNPACK_B R38, R13.H1 ;  /* 0x0000000dff26723e */ /* 0x000fe200030006ff */
[----:B------:R-:W-:Y:S01]  /*a4b0*/  FMUL.FTZ R52, R6, R43 ;  /* 0x0000002b06347220 */ /* 0x000fe20000410000 */
[----:B------:R-:W-:Y:S01]  /*a4c0*/  F2FP.F16.E4M3.UNPACK_B R49, R49.H1 ;  /* 0x00000031ff31723e */ /* 0x000fe200030006ff */
[C---:B------:R-:W-:Y:S01]  /*a4d0*/  FFMA.FTZ R6, R9.reuse, R43, -R12 ;  /* 0x0000002b09067223 */ /* 0x040fe2000001080c */
[----:B------:R-:W-:Y:S01]  /*a4e0*/  F2FP.F16.E4M3.UNPACK_B R42, R42.H1 ;  /* 0x0000002aff2a723e */ /* 0x000fe200030006ff */
[----:B------:R-:W-:Y:S01]  /*a4f0*/  FFMA.FTZ R9, R9, R51, R52 ;  /* 0x0000003309097223 */ /* 0x000fe20000010034 */
[-C--:B------:R-:W-:Y:S01]  /*a500*/  F2FP.F16.E4M3.UNPACK_B R41, R15.reuse ;  /* 0x0000000fff29723e */ /* 0x080fe200020006ff */
[----:B------:R-:W-:Y:S01]  /*a510*/  HADD2.F32 R12, -RZ, R11.H1_H1 ;  /* 0x3000000bff0c7230 */ /* 0x000fe20000004100 */
[----:B------:R-:W-:Y:S01]  /*a520*/  F2FP.F16.E4M3.UNPACK_B R48, R15.H1 ;  /* 0x0000000fff30723e */ /* 0x000fe200030006ff */
[----:B------:R-:W-:Y:S01]  /*a530*/  HADD2.F32 R15, -RZ, R50.H1_H1 ;  /* 0x30000032ff0f7230 */ /* 0x000fe20000004100 */
[----:B------:R-:W-:Y:S01]  /*a540*/  F2FP.F16.E4M3.UNPACK_B R51, R53 ;  /* 0x00000035ff33723e */ /* 0x000fe200020006ff */
[----:B------:R-:W-:Y:S01]  /*a550*/  HADD2.F32 R52, -RZ, R49.H0_H0 ;  /* 0x20000031ff347230 */ /* 0x000fe20000004100 */
[----:B------:R-:W-:Y:S01]  /*a560*/  F2FP.F16.E4M3.UNPACK_B R7, R14 ;  /* 0x0000000eff07723e */ /* 0x000fe200020006ff */
        /* <DEDUP_REMOVED lines=9> */
[----:B------:R-:W-:Y:S01]  /*a600*/  FFMA.FTZ R11, R31, R12, -R54 ;  /* 0x0000000c1f0b7223 */ /* 0x000fe20000010836 */
[----:B------:R-:W-:Y:S02]  /*a610*/  HADD2.F32 R38, -RZ, R38.H1_H1 ;  /* 0x30000026ff267230 */ /* 0x000fe40000004100 */
[C---:B------:R-:W-:Y:S01]  /*a620*/  FFMA.FTZ R12, R13.reuse, R50, -R56 ;  /* 0x000000320d0c7223 */ /* 0x040fe20000010838 */
[----:B------:R-:W-:Y:S01]  /*a630*/  FFMA.FTZ R13, R13, R52, R43 ;  /* 0x000000340d0d7223 */ /* 0x000fe2000001002b */
[----:B------:R-:W-:Y:S01]  /*a640*/  F2FP.F16.E4M3.UNPACK_B R43, R47 ;  /* 0x0000002fff2b723e */ /* 0x000fe200020006ff */
[----:B------:R-:W-:Y:S01]  /*a650*/  FFMA.FTZ R8, R31, R15, R8 ;  /* 0x0000000f1f087223 */ /* 0x000fe20000010008 */
[----:B------:R-:W-:Y:S02]  /*a660*/  HADD2.F32 R42, -RZ, R42.H1_H1 ;  /* 0x3000002aff2a7230 */ /* 0x000fe40000004100 */
[----:B------:R-:W-:Y:S01]  /*a670*/  FMUL.FTZ R54, R38, R49 ;  /* 0x0000003126367220 */ /* 0x000fe20000410000 */
[----:B------:R-:W-:Y:S01]  /*a680*/  HADD2.F32 R52, -RZ, R51.H0_H0 ;  /* 0x20000033ff347230 */ /* 0x000fe20000004100 */
[----:B------:R-:W-:Y:S01]  /*a690*/  F2FP.F16.E4M3.UNPACK_B R47, R47.H1 ;  /* 0x0000002fff2f723e */ /* 0x000fe200030006ff */
[----:B------:R-:W-:-:S02]  /*a6a0*/  HADD2.F32 R15, -RZ, R41.H0_H0 ;  /* 0x20000029ff0f7230 */ /* 0x000fc40000004100 */
[----:B------:R-:W-:Y:S01]  /*a6b0*/  FMUL.FTZ R38, R38, R42 ;  /* 0x0000002a26267220 */ /* 0x000fe20000410000 */
[----:B------:R-:W-:Y:S01]  /*a6c0*/  HADD2.F32 R50, -RZ, R43.H0_H0 ;  /* 0x2000002bff327230 */ /* 0x000fe20000004100 */
[----:B------:R-:W-:Y:S01]  /*a6d0*/  F2FP.F16.E4M3.UNPACK_B R14, R14.H1 ;  /* 0x0000000eff0e723e */ /* 0x000fe200030006ff */
[----:B------:R-:W-:Y:S02]  /*a6e0*/  HADD2.F32 R37, -RZ, R37.H1_H1 ;  /* 0x30000025ff257230 */ /* 0x000fe40000004100 */
[C---:B------:R-:W-:Y:S01]  /*a6f0*/  FMUL.FTZ R56, R15.reuse, R52 ;  /* 0x000000340f387220 */ /* 0x040fe20000410000 */
[----:B------:R-:W-:Y:S02]  /*a700*/  HADD2.F32 R31, -RZ, R40.H0_H0 ;  /* 0x20000028ff1f7230 */ /* 0x000fe40000004100 */
[----:B------:R-:W-:Y:S01]  /*a710*/  FMUL.FTZ R55, R15, R50 ;  /* 0x000000320f377220 */ /* 0x000fe20000410000 */
[----:B------:R-:W-:Y:S02]  /*a720*/  HADD2.F32 R51, -RZ, R51.H1_H1 ;  /* 0x30000033ff337230 */ /* 0x000fe40000004100 */
[C---:B------:R-:W-:Y:S01]  /*a730*/  FFMA.FTZ R15, R37.reuse, R42, -R54 ;  /* 0x0000002a250f7223 */ /* 0x040fe20000010836 */
[----:B------:R-:W-:Y:S01]  /*a740*/  F2FP.F16.E4M3.UNPACK_B R54, R53.H1 ;  /* 0x00000035ff36723e */ /* 0x000fe200030006ff */
[----:B------:R-:W-:Y:S01]  /*a750*/  FFMA.FTZ R38, R37, R49, R38 ;  /* 0x0000003125267223 */ /* 0x000fe20000010026 */
[C---:B------:R-:W-:Y:S01]  /*a760*/  FFMA.FTZ R37, R31.reuse, R50, -R56 ;  /* 0x000000321f257223 */ /* 0x040fe20000010838 */
[----:B------:R-:W-:Y:S01]  /*a770*/  FFMA.FTZ R31, R31, R52, R55 ;  /* 0x000000341f1f7223 */ /* 0x000fe20000010037 */
[----:B------:R-:W-:Y:S01]  /*a780*/  HADD2.F32 R41, -RZ, R41.H1_H1 ;  /* 0x30000029ff297230 */ /* 0x000fe20000004100 */
[-C--:B------:R-:W-:Y:S01]  /*a790*/  F2FP.F16.E4M3.UNPACK_B R5, R10.reuse ;  /* 0x0000000aff05723e */ /* 0x080fe200020006ff */
[----:B------:R-:W-:Y:S01]  /*a7a0*/  HADD2.F32 R52, -RZ, R54.H0_H0 ;  /* 0x20000036ff347230 */ /* 0x000fe20000004100 */
[----:B------:R-:W-:Y:S01]  /*a7b0*/  F2FP.F16.E4M3.UNPACK_B R10, R10.H1 ;  /* 0x0000000aff0a723e */ /* 0x000fe200030006ff */
[----:B------:R-:W-:-:S02]  /*a7c0*/  HADD2.F32 R42, -RZ, R48.H0_H0 ;  /* 0x20000030ff2a7230 */ /* 0x000fc40000004100 */
[C---:B------:R-:W-:Y:S01]  /*a7d0*/  FMUL.FTZ R53, R41.reuse, R51 ;  /* 0x0000003329357220 */ /* 0x040fe20000410000 */
[----:B------:R-:W-:Y:S01]  /*a7e0*/  HADD2.F32 R50, -RZ, R47.H0_H0 ;  /* 0x2000002fff327230 */ /* 0x000fe20000004100 */
[----:B------:R-:W-:Y:S01]  /*a7f0*/  F2FP.SATFINITE.E4M3.F32.PACK_AB_MERGE_C R13, R38, R13, RZ ;  /* 0x0000000d260d723e */ /* 0x000fe200048070ff */
[----:B------:R-:W-:Y:S02]  /*a800*/  HADD2.F32 R49, -RZ, R43.H1_H1 ;  /* 0x3000002bff317230 */ /* 0x000fe40000004100 */
[C---:B------:R-:W-:Y:S01]  /*a810*/  FMUL.FTZ R58, R42.reuse, R52 ;  /* 0x000000342a3a7220 */ /* 0x040fe20000410000 */
[----:B------:R-:W-:Y:S02]  /*a820*/  HADD2.F32 R40, -RZ, R40.H1_H1 ;  /* 0x30000028ff287230 */ /* 0x000fe40000004100 */
[----:B------:R-:W-:Y:S01]  /*a830*/  FMUL.FTZ R55, R42, R50 ;  /* 0x000000322a377220 */ /* 0x000fe20000410000 */
[----:B------:R-:W-:Y:S02]  /*a840*/  HADD2.F32 R43, -RZ, R46.H0_H0 ;  /* 0x2000002eff2b7230 */ /* 0x000fe40000004100 */
[----:B------:R-:W-:Y:S01]  /*a850*/  FMUL.FTZ R56, R41, R49 ;  /* 0x0000003129387220 */ /* 0x000fe20000410000 */
[----:B------:R-:W-:-:S02]  /*a860*/  HADD2.F32 R54, -RZ, R54.H1_H1 ;  /* 0x30000036ff367230 */ /* 0x000fc40000004100 */
[C---:B------:R-:W-:Y:S01]  /*a870*/  FFMA.FTZ R42, R40.reuse, R49, -R53 ;  /* 0x00000031282a7223 */ /* 0x040fe20000010835 */
[----:B------:R-:W-:Y:S01]  /*a880*/  F2FP.F16.E4M3.UNPACK_B R53, R30.H1 ;  /* 0x0000001eff35723e */ /* 0x000fe200030006ff */
[C---:B------:R-:W-:Y:S01]  /*a890*/  FFMA.FTZ R41, R43.reuse, R50, -R58 ;  /* 0x000000322b297223 */ /* 0x040fe2000001083a */
[----:B------:R-:W-:Y:S01]  /*a8a0*/  F2FP.F16.E4M3.UNPACK_B R50, R28.H1 ;  /* 0x0000001cff32723e */ /* 0x000fe200030006ff */
[----:B------:R-:W-:Y:S01]  /*a8b0*/  FFMA.FTZ R43, R43, R52, R55 ;  /* 0x000000342b2b7223 */ /* 0x000fe20000010037 */
[----:B------:R-:W-:Y:S02]  /*a8c0*/  HADD2.F32 R52, -RZ, R47.H1_H1 ;  /* 0x3000002fff347230 */ /* 0x000fe40000004100 */
[----:B------:R-:W-:Y:S01]  /*a8d0*/  FFMA.FTZ R40, R40, R51, R56 ;  /* 0x0000003328287223 */ /* 0x000fe20000010038 */
[----:B------:R-:W-:Y:S01]  /*a8e0*/  HADD2.F32 R49, -RZ, R48.H1_H1 ;  /* 0x30000030ff317230 */ /* 0x000fe20000004100 */
[----:B------:R-:W-:Y:S01]  /*a8f0*/  F2FP.SATFINITE.E4M3.F32.PACK_AB_MERGE_C R9, R8, R9, R13 ;  /* 0x000000090809723e */ /* 0x000fe2000480700d */
[----:B------:R-:W-:-:S02]  /*a900*/  HADD2.F32 R55, -RZ, R53.H0_H0 ;  /* 0x20000035ff377230 */ /* 0x000fc40000004100 */
[--C-:B------:R-:W-:Y:S02]  /*a910*/  HADD2.F32 R48, -RZ, R45.reuse.H0_H0 ;  /* 0x2000002dff307230 */ /* 0x100fe40000004100 */
        /* <DEDUP_REMOVED lines=10> */
[----:B------:R-:W-:Y:S01]  /*a9c0*/  HADD2.F32 R50, -RZ, R50.H1_H1 ;  /* 0x30000032ff327230 */ /* 0x000fe20000004100 */
[----:B------:R-:W-:Y:S01]  /*a9d0*/  F2FP.F16.E4M3.UNPACK_B R47, R30 ;  /* 0x0000001eff2f723e */ /* 0x000fe200020006ff */
[----:B------:R-:W-:Y:S02]  /*a9e0*/  HADD2.F32 R53, -RZ, R53.H1_H1 ;  /* 0x30000035ff357230 */ /* 0x000fe40000004100 */
[C---:B------:R-:W-:Y:S01]  /*a9f0*/  FFMA.FTZ R48, R46.reuse, R51, -R49 ;  /* 0x000000332e307223 */ /* 0x040fe20000010831 */
[----:B------:R-:W-:Y:S01]  /*aa00*/  FFMA.FTZ R56, R46, R55, R56 ;  /* 0x000000372e387223 */ /* 0x000fe20000010038 */
[----:B------:R-:W-:Y:S01]  /*aa10*/  HADD2.F32 R44, -RZ, R44.H1_H1 ;  /* 0x3000002cff2c7230 */ /* 0x000fe20000004100 */
[----:B------:R-:W-:Y:S01]  /*aa20*/  F2FP.F16.E4M3.UNPACK_B R46, R28 ;  /* 0x0000001cff2e723e */ /* 0x000fe200020006ff */
[C---:B------:R-:W-:Y:S01]  /*aa30*/  FMUL.FTZ R28, R45.reuse, R50 ;  /* 0x000000322d1c7220 */ /* 0x040fe20000410000 */
[----:B------:R-:W-:Y:S01]  /*aa40*/  FMUL.FTZ R51, R45, R53 ;  /* 0x000000352d337220 */ /* 0x000fe20000410000 */
[----:B------:R-:W-:Y:S01]  /*aa50*/  HADD2.F32 R49, -RZ, R47.H0_H0 ;  /* 0x2000002fff317230 */ /* 0x000fe20000004100 */
[----:B------:R-:W-:Y:S01]  /*aa60*/  F2FP.SATFINITE.E4M3.F32.PACK_AB_MERGE_C R43, R54, R43, RZ ;  /* 0x0000002b362b723e */ /* 0x000fe200048070ff */
[----:B------:R-:W-:-:S02]  /*aa70*/  HADD2.F32 R30, -RZ, R39.H0_H0 ;  /* 0x20000027ff1e7230 */ /* 0x000fc40000004100 */
[C---:B------:R-:W-:Y:S01]  /*aa80*/  FFMA.FTZ R53, R44.reuse, R53, R28 ;  /* 0x000000352c357223 */ /* 0x040fe2000001001c */
[----:B------:R-:W-:Y:S02]  /*aa90*/  HADD2.F32 R45, -RZ, R46.H0_H0 ;  /* 0x2000002eff2d7230 */ /* 0x000fe40000004100 */
[----:B------:R-:W-:Y:S01]  /*aaa0*/  FFMA.FTZ R55, R44, R50, -R51 ;  /* 0x000000322c377223 */ /* 0x000fe20000010833 */
[----:B------:R-:W-:Y:S02]  /*aab0*/  HADD2.F32 R28, -RZ, R29.H0_H0 ;  /* 0x2000001dff1c7230 */ /* 0x000fe40000004100 */
[C---:B------:R-:W-:Y:S01]  /*aac0*/  FMUL.FTZ R51, R30.reuse, R49 ;  /* 0x000000311e337220 */ /* 0x040fe20000410000 */
[----:B------:R-:W-:Y:S02]  /*aad0*/  HADD2.F32 R44, -RZ, R47.H1_H1 ;  /* 0x3000002fff2c7230 */ /* 0x000fe40000004100 */
[----:B------:R-:W-:Y:S01]  /*aae0*/  FMUL.FTZ R47, R30, R45 ;  /* 0x0000002d1e2f7220 */ /* 0x000fe20000410000 */
[----:B------:R-:W-:-:S02]  /*aaf0*/  HADD2.F32 R39, -RZ, R39.H1_H1 ;  /* 0x30000027ff277230 */ /* 0x000fc40000004100 */
[C---:B------:R-:W-:Y:S01]  /*ab00*/  FFMA.FTZ R51, R28.reuse, R45, -R51 ;  /* 0x0000002d1c337223 */ /* 0x040fe20000010833 */
[----:B------:R-:W-:Y:S01]  /*ab10*/  HADD2.F32 R46, -RZ, R46.H1_H1 ;  /* 0x3000002eff2e7230 */ /* 0x000fe20000004100 */
[----:B------:R-:W-:Y:S01]  /*ab20*/  F2FP.F16.E4M3.UNPACK_B R45, R4.H1 ;  /* 0x00000004ff2d723e */ /* 0x000fe200030006ff */
[----:B------:R-:W-:Y:S02]  /*ab30*/  HADD2.F32 R29, -RZ, R29.H1_H1 ;  /* 0x3000001dff1d7230 */ /* 0x000fe40000004100 */
[C---:B------:R-:W-:Y:S01]  /*ab40*/  FMUL.FTZ R30, R39.reuse, R44 ;  /* 0x0000002c271e7220 */ /* 0x040fe20000410000 */
        /* <DEDUP_REMOVED lines=9> */
[----:B------:R-:W-:Y:S01]  /*abe0*/  F2FP.F16.E4M3.UNPACK_B R4, R4 ;  /* 0x00000004ff04723e */ /* 0x000fe200020006ff */
[----:B------:R-:W-:Y:S02]  /*abf0*/  HADD2.F32 R39, -RZ, R28.H1_H1 ;  /* 0x3000001cff277230 */ /* 0x000fe40000004100 */
[C---:B------:R-:W-:Y:S01]  /*ac00*/  FMUL.FTZ R57, R30.reuse, R47 ;  /* 0x0000002f1e397220 */ /* 0x040fe20000410000 */
[----:B------:R-:W-:Y:S02]  /*ac10*/  HADD2.F32 R28, -RZ, R10.H0_H0 ;  /* 0x2000000aff1c7230 */ /* 0x000fe40000004100 */
[----:B------:R-:W-:Y:S01]  /*ac20*/  FMUL.FTZ R59, R30, R29 ;  /* 0x0000001d1e3b7220 */ /* 0x000fe20000410000 */
[----:B------:R-:W-:Y:S01]  /*ac30*/  HADD2.F32 R45, -RZ, R45.H1_H1 ;  /* 0x3000002dff2d7230 */ /* 0x000fe20000004100 */
[----:B------:R-:W-:Y:S01]  /*ac40*/  F2FP.SATFINITE.E4M3.F32.PACK_AB_MERGE_C R53, R53, R56, RZ ;  /* 0x000000383535723e */ /* 0x000fe200048070ff */
[----:B------:R-:W-:-:S02]  /*ac50*/  HADD2.F32 R14, -RZ, R14.H1_H1 ;  /* 0x3000000eff0e7230 */ /* 0x000fc40000004100 */
[C---:B------:R-:W-:Y:S01]  /*ac60*/  FFMA.FTZ R57, R28.reuse, R29, -R57 ;  /* 0x0000001d1c397223 */ /* 0x040fe20000010839 */
[----:B------:R-:W-:Y:S02]  /*ac70*/  HADD2.F32 R10, -RZ, R10.H1_H1 ;  /* 0x3000000aff0a7230 */ /* 0x000fe40000004100 */
[----:B------:R-:W-:Y:S01]  /*ac80*/  FFMA.FTZ R59, R28, R47, R59 ;  /* 0x0000002f1c3b7223 */ /* 0x000fe2000001003b */
[----:B------:R-:W-:Y:S02]  /*ac90*/  HADD2.F32 R28, -RZ, R4.H1_H1 ;  /* 0x30000004ff1c7230 */ /* 0x000fe40000004100 */
[C---:B------:R-:W-:Y:S01]  /*aca0*/  FMUL.FTZ R29, R14.reuse, R45 ;  /* 0x0000002d0e1d7220 */ /* 0x040fe20000410000 */
[----:B------:R-:W-:Y:S01]  /*acb0*/  FMUL.FTZ R14, R14, R39 ;  /* 0x000000270e0e7220 */ /* 0x000fe20000410000 */
[----:B------:R-:W-:Y:S02]  /*acc0*/  F2FP.SATFINITE.E4M3.F32.PACK_AB_MERGE_C R8, R44, R49, R53 ;  /* 0x000000312c08723e */ /* 0x000fe40004807035 */
[C---:B------:R-:W-:Y:S01]  /*acd0*/  FFMA.FTZ R50, R10.reuse, R39, -R29 ;  /* 0x000000270a327223 */ /* 0x040fe2000001081d */
[----:B------:R-:W-:Y:S01]  /*ace0*/  FFMA.FTZ R52, R10, R45, R14 ;  /* 0x0000002d0a347223 */ /* 0x000fe2000001000e */
[----:B------:R-:W-:-:S02]  /*acf0*/  HADD2.F32 R29, -RZ, R21.H0_H0 ;  /* 0x20000015ff1d7230 */ /* 0x000fc40000004100 */
[----:B------:R-:W-:Y:S01]  /*ad00*/  HADD2.F32 R14, -RZ, R21.H1_H1 ;  /* 0x30000015ff0e7230 */ /* 0x000fe20000004100 */
[----:B------:R-:W-:Y:S01]  /*ad10*/  F2FP.SATFINITE.E4M3.F32.PACK_AB_MERGE_C R50, R50, R57, RZ ;  /* 0x000000393232723e */ /* 0x000fe200048070ff */
[----:B------:R-:W-:Y:S01]  /*ad20*/  HADD2.F32 R21, -RZ, R4.H0_H0 ;  /* 0x20000004ff157230 */ /* 0x000fe20000004100 */
[----:B------:R-:W-:Y:S01]  /*ad30*/  F2FP.SATFINITE.E4M3.F32.PACK_AB_MERGE_C R52, R52, R59, RZ ;  /* 0x0000003b3434723e */ /* 0x000fe200048070ff */
[--C-:B------:R-:W-:Y:S02]  /*ad40*/  HADD2.F32 R10, -RZ, R7.reuse.H0_H0 ;  /* 0x20000007ff0a7230 */ /* 0x100fe40000004100 */
[----:B------:R-:W-:Y:S02]  /*ad50*/  HADD2.F32 R7, -RZ, R7.H1_H1 ;  /* 0x30000007ff077230 */ /* 0x000fe40000004100 */
[--C-:B------:R-:W-:Y:S02]  /*ad60*/  HADD2.F32 R4, -RZ, R5.reuse.H0_H0 ;  /* 0x20000005ff047230 */ /* 0x100fe40000004100 */
[----:B------:R-:W-:Y:S01]  /*ad70*/  FMUL.FTZ R39, R10, R21 ;  /* 0x000000150a277220 */ /* 0x000fe20000410000 */
[----:B------:R-:W-:-:S02]  /*ad80*/  HADD2.F32 R5, -RZ, R5.H1_H1 ;  /* 0x30000005ff057230 */ /* 0x000fc40000004100 */
[-C--:B------:R-:W-:Y:S01]  /*ad90*/  FMUL.FTZ R10, R10, R29.reuse ;  /* 0x0000001d0a0a7220 */ /* 0x080fe20000410000 */
[C---:B------:R-:W-:Y:S01]  /*ada0*/  FMUL.FTZ R30, R7.reuse, R28 ;  /* 0x0000001c071e7220 */ /* 0x040fe20000410000 */
[-C--:B------:R-:W-:Y:S01]  /*adb0*/  FMUL.FTZ R7, R7, R14.reuse ;  /* 0x0000000e07077220 */ /* 0x080fe20000410000 */
[C---:B------:R-:W-:Y:S01]  /*adc0*/  FFMA.FTZ R39, R4.reuse, R29, -R39 ;  /* 0x0000001d04277223 */ /* 0x040fe20000010827 */
[----:B------:R-:W-:Y:S01]  /*add0*/  FFMA.FTZ R10, R4, R21, R10 ;  /* 0x00000015040a7223 */ /* 0x000fe2000001000a */
[C---:B------:R-:W-:Y:S01]  /*ade0*/  FFMA.FTZ R30, R5.reuse, R14, -R30 ;  /* 0x0000000e051e7223 */ /* 0x040fe2000001081e */
[----:B------:R-:W-:Y:S01]  /*adf0*/  FFMA.FTZ R21, R5, R28, R7 ;  /* 0x0000001c05157223 */ /* 0x000fe20000010007 */
[----:B------:R-:W-:Y:S02]  /*ae00*/  F2FP.SATFINITE.E4M3.F32.PACK_AB_MERGE_C R5, R15, R12, RZ ;  /* 0x0000000c0f05723e */ /* 0x000fe400048070ff */
[----:B------:R-:W-:Y:S02]  /*ae10*/  F2FP.SATFINITE.E4M3.F32.PACK_AB_MERGE_C R7, R58, R41, RZ ;  /* 0x000000293a07723e */ /* 0x000fe400048070ff */
[----:B------:R-:W-:-:S02]  /*ae20*/  F2FP.SATFINITE.E4M3.F32.PACK_AB_MERGE_C R4, R55, R48, RZ ;  /* 0x000000303704723e */ /* 0x000fc400048070ff */
[----:B------:R-:W-:Y:S02]  /*ae30*/  F2FP.SATFINITE.E4M3.F32.PACK_AB_MERGE_C R5, R11, R6, R5 ;  /* 0x000000060b05723e */ /* 0x000fe40004807005 */
[----:B------:R-:W-:Y:S02]  /*ae40*/  F2FP.SATFINITE.E4M3.F32.PACK_AB_MERGE_C R7, R42, R37, R7 ;  /* 0x000000252a07723e */ /* 0x000fe40004807007 */
[----:B------:R-:W-:Y:S02]  /*ae50*/  F2FP.SATFINITE.E4M3.F32.PACK_AB_MERGE_C R4, R46, R51, R4 ;  /* 0x000000332e04723e */ /* 0x000fe40004807004 */
[----:B------:R-:W-:Y:S02]  /*ae60*/  F2FP.SATFINITE.E4M3.F32.PACK_AB_MERGE_C R6, R30, R39, R50 ;  /* 0x000000271e06723e */ /* 0x000fe40004807032 */
[----:B------:R-:W-:Y:S02]  /*ae70*/  F2FP.SATFINITE.E4M3.F32.PACK_AB_MERGE_C R11, R40, R31, R43 ;  /* 0x0000001f280b723e */ /* 0x000fe4000480702b */
[----:B------:R-:W-:Y:S01]  /*ae80*/  F2FP.SATFINITE.E4M3.F32.PACK_AB_MERGE_C R10, R21, R10, R52 ;  /* 0x0000000a150a723e */ /* 0x000fe20004807034 */
[----:B------:R1:W-:Y:S04]  /*ae90*/  STS.128 [R20+0xf000], R4 ;  /* 0x00f0000414007388 */ /* 0x0003e80000000c00 */
[----:B------:R1:W-:Y:S02]  /*aea0*/  STS.128 [R3+0xf000], R8 ;  /* 0x00f0000803007388 */ /* 0x0003e40000000c00 */
.L_x_1178:
[----:B------:R-:W-:Y:S05]  /*aeb0*/  BSYNC B1 ;  /* 0x0000000000017941 */ /* 0x000fea0003800000 */
.L_x_1177:
[----:B------:R-:W-:Y:S05]  /*aec0*/  @P1 BRA `(.L_x_1164) ;  /* 0x0000001000001947 */ /* 0x000fea0003800000 */
[----:B------:R-:W2:Y:S01]  /*aed0*/  LDL R49, [R1+0x60] ;  /* 0x0000600001317983 */ /* 0x000ea20000100800 */
[----:B-1---5:R-:W-:Y:S02]  /*aee0*/  SHF.R.U32.HI R4, RZ, 0x8, R32 ;  /* 0x00000008ff047819 */ /* 0x022fe40000011620 */
[----:B------:R-:W-:Y:S02]  /*aef0*/  SHF.R.S32.HI R9, RZ, 0x1f, R63 ;  /* 0x0000001fff097819 */ /* 0x000fe4000001143f */
[----:B------:R-:W-:Y:S02]  /*af00*/  LOP3.LUT R3, R32, 0xff, RZ, 0xc0, !PT ;  /* 0x000000ff20037812 */ /* 0x000fe400078ec0ff */
[----:B------:R-:W-:Y:S02]  /*af10*/  LOP3.LUT R4, R4, 0xff, RZ, 0xc0, !PT ;  /* 0x000000ff04047812 */ /* 0x000fe400078ec0ff */
[----:B------:R-:W-:Y:S02]  /*af20*/  LEA.HI R9, R9, R63, RZ, 0x4 ;  /* 0x0000003f09097211 */ /* 0x000fe400078f20ff */
[----:B------:R-:W-:-:S02]  /*af30*/  PRMT R12, R4, 0x7604, R3 ;  /* 0x00007604040c7816 */ /* 0x000fc40000000003 */
[----:B------:R-:W-:Y:S02]  /*af40*/  SHF.R.U32.HI R4, RZ, 0x8, R34 ;  /* 0x00000008ff047819 */ /* 0x000fe40000011622 */
[----:B------:R-:W-:Y:S02]  /*af50*/  SHF.R.S32.HI R9, RZ, 0x4, R9 ;  /* 0x00000004ff097819 */ /* 0x000fe40000011409 */
[----:B------:R-:W-:Y:S02]  /*af60*/  LOP3.LUT R3, R34, 0xff, RZ, 0xc0, !PT ;  /* 0x000000ff22037812 */ /* 0x000fe400078ec0ff */
[----:B------:R-:W-:Y:S02]  /*af70*/  SHF.R.U32.HI R8, RZ, 0x8, R24 ;  /* 0x00000008ff087819 */ /* 0x000fe40000011618 */
[----:B------:R-:W-:Y:S02]  /*af80*/  LOP3.LUT R4, R4, 0xff, RZ, 0xc0, !PT ;  /* 0x000000ff04047812 */ /* 0x000fe400078ec0ff */
[----:B------:R-:W-:-:S02]  /*af90*/  LEA.HI R0, R0, R9, RZ, 0x1c ;  /* 0x0000000900007211 */ /* 0x000fc400078fe0ff */
[----:B------:R-:W-:Y:S02]  /*afa0*/  LOP3.LUT R7, R24, 0xff, RZ, 0xc0, !PT ;  /* 0x000000ff18077812 */ /* 0x000fe400078ec0ff */
[----:B------:R-:W-:Y:S02]  /*afb0*/  LOP3.LUT R8, R8, 0xff, RZ, 0xc0, !PT ;  /* 0x000000ff08087812 */ /* 0x000fe400078ec0ff */
[----:B------:R-:W-:Y:S02]  /*afc0*/  PRMT R20, R4, 0x7604, R3 ;  /* 0x0000760404147816 */ /* 0x000fe40000000003 */
[C---:B------:R-:W-:Y:S01]  /*afd0*/  LEA.HI R3, R0.reuse, R0, RZ, 0x1 ;  /* 0x0000000000037211 */ /* 0x040fe200078f08ff */
[----:B------:R-:W-:Y:S01]  /*afe0*/  IMAD.SHL.U32 R0, R0, 0x10, RZ ;  /* 0x0000001000007824 */ /* 0x000fe200078e00ff */
[----:B------:R-:W-:Y:S02]  /*aff0*/  PRMT R29, R8, 0x7604, R7 ;  /* 0x00007604081d7816 */ /* 0x000fe40000000007 */
[----:B------:R-:W-:-:S02]  /*b000*/  SHF.R.U32.HI R6, RZ, 0x8, R33 ;  /* 0x00000008ff067819 */ /* 0x000fc40000011621 */
[----:B------:R-:W-:Y:S02]  /*b010*/  SHF.R.U32.HI R8, RZ, 0x8, R26 ;  /* 0x00000008ff087819 */ /* 0x000fe4000001161a */
[----:B------:R-:W-:Y:S02]  /*b020*/  SHF.R.S32.HI R3, RZ, 0x1, R3 ;  /* 0x00000001ff037819 */ /* 0x000fe40000011403 */
[----:B------:R-:W-:Y:S02]  /*b030*/  LOP3.LUT R0, R62, 0x10, R0, 0xf8, !PT ;  /* 0x000000103e007812 */ /* 0x000fe400078ef800 */
[----:B------:R-:W-:Y:S02]  /*b040*/  LOP3.LUT R5, R33, 0xff, RZ, 0xc0, !PT ;  /* 0x000000ff21057812 */ /* 0x000fe400078ec0ff */
[----:B------:R-:W-:Y:S02]  /*b050*/  LOP3.LUT R6, R6, 0xff, RZ, 0xc0, !PT ;  /* 0x000000ff06067812 */ /* 0x000fe400078ec0ff */
[----:B------:R-:W-:Y:S01]  /*b060*/  LOP3.LUT R30, R8, 0xff, RZ, 0xc0, !PT ;  /* 0x000000ff081e7812 */ /* 0x000fe200078ec0ff */
[----:B------:R-:W-:Y:S01]  /*b070*/  IMAD R8, R3, 0x1800, R61 ;  /* 0x0000180003087824 */ /* 0x000fe200078e023d */
[----:B0-----:R-:W-:-:S02]  /*b080*/  SHF.R.U32.HI R10, RZ, 0x8, R25 ;  /* 0x00000008ff0a7819 */ /* 0x001fc40000011619 */
[----:B------:R-:W-:Y:S02]  /*b090*/  LOP3.LUT R0, R0, R60, RZ, 0x3c, !PT ;  /* 0x0000003c00007212 */ /* 0x000fe400078e3cff */
[----:B------:R-:W-:Y:S02]  /*b0a0*/  PRMT R14, R6, 0x7604, R5 ;  /* 0x00007604060e7816 */ /* 0x000fe40000000005 */
[----:B------:R-:W-:Y:S02]  /*b0b0*/  SHF.R.U32.HI R6, RZ, 0x8, R35 ;  /* 0x00000008ff067819 */ /* 0x000fe40000011623 */
[----:B------:R-:W-:Y:S02]  /*b0c0*/  LOP3.LUT R9, R25, 0xff, RZ, 0xc0, !PT ;  /* 0x000000ff19097812 */ /* 0x000fe400078ec0ff */
[----:B------:R-:W-:Y:S02]  /*b0d0*/  LOP3.LUT R11, R26, 0xff, RZ, 0xc0, !PT ;  /* 0x000000ff1a0b7812 */ /* 0x000fe400078ec0ff */
[----:B------:R-:W-:-:S02]  /*b0e0*/  LOP3.LUT R10, R10, 0xff, RZ, 0xc0, !PT ;  /* 0x000000ff0a0a7812 */ /* 0x000fc400078ec0ff */
[----:B------:R-:W-:Y:S02]  /*b0f0*/  IADD3 R0, R17, R8, R0 ;  /* 0x0000000811007210 */ /* 0x000fe40007ffe000 */
[----:B------:R-:W-:Y:S02]  /*b100*/  LOP3.LUT R5, R35, 0xff, RZ, 0xc0, !PT ;  /* 0x000000ff23057812 */ /* 0x000fe400078ec0ff */
[----:B------:R-:W-:Y:S02]  /*b110*/  LOP3.LUT R6, R6, 0xff, RZ, 0xc0, !PT ;  /* 0x000000ff06067812 */ /* 0x000fe400078ec0ff */
[----:B------:R-:W-:Y:S02]  /*b120*/  PRMT R31, R10, 0x7604, R9 ;  /* 0x000076040a1f7816 */ /* 0x000fe40000000009 */
[----:B------:R-:W-:Y:S02]  /*b130*/  PRMT R37, R30, 0x7604, R11 ;  /* 0x000076041e257816 */ /* 0x000fe4000000000b */
[----:B------:R-:W0:Y:S01]  /*b140*/  LDS.128 R8, [R0+0xf000] ;  /* 0x00f0000000087984 */ /* 0x000e220000000c00 */
[----:B------:R-:W-:-:S02]  /*b150*/  PRMT R28, R6, 0x7604, R5 ;  /* 0x00007604061c7816 */ /* 0x000fc40000000005 */
[----:B------:R-:W-:Y:S02]  /*b160*/  SHF.R.U32.HI R38, RZ, 0x8, R27 ;  /* 0x00000008ff267819 */ /* 0x000fe4000001161b */
[----:B------:R-:W-:Y:S02]  /*b170*/  LOP3.LUT R13, R27, 0xff, RZ, 0xc0, !PT ;  /* 0x000000ff1b0d7812 */ /* 0x000fe400078ec0ff */
[----:B------:R-:W-:Y:S02]  /*b180*/  LOP3.LUT R38, R38, 0xff, RZ, 0xc0, !PT ;  /* 0x000000ff26267812 */ /* 0x000fe400078ec0ff */
[----:B------:R-:W-:Y:S02]  /*b190*/  SHF.R.U32.HI R3, RZ, 0x10, R32 ;  /* 0x00000010ff037819 */ /* 0x000fe40000011620 */
[----:B------:R-:W-:Y:S02]  /*b1a0*/  PRMT R39, R38, 0x7604, R13 ;  /* 0x0000760426277816 */ /* 0x000fe4000000000d */
[----:B------:R-:W-:-:S02]  /*b1b0*/  SHF.R.U32.HI R13, RZ, 0x10, R33 ;  /* 0x00000010ff0d7819 */ /* 0x000fc40000011621 */
[----:B------:R-:W-:Y:S02]  /*b1c0*/  SHF.R.U32.HI R21, RZ, 0x10, R35 ;  /* 0x00000010ff157819 */ /* 0x000fe40000011623 */
[----:B------:R-:W-:Y:S02]  /*b1d0*/  LOP3.LUT R13, R13, 0xff, RZ, 0xc0, !PT ;  /* 0x000000ff0d0d7812 */ /* 0x000fe400078ec0ff */
[----:B------:R-:W-:Y:S02]  /*b1e0*/  LOP3.LUT R3, R3, 0xff, RZ, 0xc0, !PT ;  /* 0x000000ff03037812 */ /* 0x000fe400078ec0ff */
[----:B------:R-:W-:Y:S02]  /*b1f0*/  LOP3.LUT R21, R21, 0xff, RZ, 0xc0, !PT ;  /* 0x000000ff15157812 */ /* 0x000fe400078ec0ff */
[----:B------:R-:W-:Y:S02]  /*b200*/  PRMT R13, R13, 0x7054, R14 ;  /* 0x000070540d0d7816 */ /* 0x000fe4000000000e */
[----:B------:R-:W-:-:S02]  /*b210*/  SHF.R.U32.HI R15, RZ, 0x10, R34 ;  /* 0x00000010ff0f7819 */ /* 0x000fc40000011622 */
[----:B------:R-:W-:Y:S02]  /*b220*/  SHF.R.U32.HI R14, RZ, 0x10, R25 ;  /* 0x00000010ff0e7819 */ /* 0x000fe40000011619 */
[----:B------:R-:W-:Y:S02]  /*b230*/  PRMT R3, R3, 0x7054, R12 ;  /* 0x0000705403037816 */ /* 0x000fe4000000000c */
[----:B------:R-:W-:Y:S02]  /*b240*/  PRMT R21, R21, 0x7054, R28 ;  /* 0x0000705415157816 */ /* 0x000fe4000000001c */
[----:B------:R-:W-:Y:S02]  /*b250*/  SHF.R.U32.HI R12, RZ, 0x10, R24 ;  /* 0x00000010ff0c7819 */ /* 0x000fe40000011618 */
[----:B------:R-:W-:Y:S02]  /*b260*/  LOP3.LUT R15, R15, 0xff, RZ, 0xc0, !PT ;  /* 0x000000ff0f0f7812 */ /* 0x000fe400078ec0ff */
[----:B------:R-:W-:-:S02]  /*b270*/  SHF.R.U32.HI R28, RZ, 0x10, R27 ;  /* 0x00000010ff1c7819 */ /* 0x000fc4000001161b */
[----:B------:R-:W-:Y:S02]  /*b280*/  LOP3.LUT R14, R14, 0xff, RZ, 0xc0, !PT ;  /* 0x000000ff0e0e7812 */ /* 0x000fe400078ec0ff */
[----:B------:R-:W-:Y:S02]  /*b290*/  LOP3.LUT R12, R12, 0xff, RZ, 0xc0, !PT ;  /* 0x000000ff0c0c7812 */ /* 0x000fe400078ec0ff */
[----:B------:R-:W-:Y:S02]  /*b2a0*/  PRMT R15, R15, 0x7054, R20 ;  /* 0x000070540f0f7816 */ /* 0x000fe40000000014 */
[----:B------:R-:W-:Y:S02]  /*b2b0*/  LOP3.LUT R28, R28, 0xff, RZ, 0xc0, !PT ;  /* 0x000000ff1c1c7812 */ /* 0x000fe400078ec0ff */
[----:B------:R-:W-:Y:S02]  /*b2c0*/  PRMT R31, R14, 0x7054, R31 ;  /* 0x000070540e1f7816 */ /* 0x000fe4000000001f */
[----:B------:R-:W-:-:S02]  /*b2d0*/  SHF.R.U32.HI R20, RZ, 0x10, R26 ;  /* 0x00000010ff147819 */ /* 0x000fc4000001161a */
[----:B------:R-:W-:Y:S02]  /*b2e0*/  PRMT R29, R12, 0x7054, R29 ;  /* 0x000070540c1d7816 */ /* 0x000fe4000000001d */
[----:B------:R-:W-:Y:S02]  /*b2f0*/  PRMT R41, R28, 0x7054, R39 ;  /* 0x000070541c297816 */ /* 0x000fe40000000027 */
[----:B------:R-:W-:Y:S02]  /*b300*/  LOP3.LUT R14, R3, 0xff000000, R32, 0xf8, !PT ;  /* 0xff000000030e7812 */ /* 0x000fe400078ef820 */
[----:B------:R-:W-:Y:S02]  /*b310*/  LOP3.LUT R38, R31, 0xff000000, R25, 0xf8, !PT ;  /* 0xff0000001f267812 */ /* 0x000fe400078ef819 */
[----:B------:R-:W-:Y:S02]  /*b320*/  LOP3.LUT R20, R20, 0xff, RZ, 0xc0, !PT ;  /* 0x000000ff14147812 */ /* 0x000fe400078ec0ff */
[----:B------:R-:W-:-:S02]  /*b330*/  LOP3.LUT R32, R13, 0xff000000, R33, 0xf8, !PT ;  /* 0xff0000000d207812 */ /* 0x000fc400078ef821 */
[----:B------:R-:W-:Y:S02]  /*b340*/  LOP3.LUT R28, R29, 0xff000000, R24, 0xf8, !PT ;  /* 0xff0000001d1c7812 */ /* 0x000fe400078ef818 */
[----:B------:R-:W-:Y:S02]  /*b350*/  LOP3.LUT R42, R41, 0xff000000, R27, 0xf8, !PT ;  /* 0xff000000292a7812 */ /* 0x000fe400078ef81b */
[----:B------:R-:W-:Y:S02]  /*b360*/  F2FP.F16.E4M3.UNPACK_B R40, R38 ;  /* 0x00000026ff28723e */ /* 0x000fe400020006ff */
[----:B0-----:R-:W-:Y:S02]  /*b370*/  F2FP.F16.E4M3.UNPACK_B R24, R9 ;  /* 0x00000009ff18723e */ /* 0x001fe400020006ff */
[----:B------:R-:W-:Y:S01]  /*b380*/  PRMT R37, R20, 0x7054, R37 ;  /* 0x0000705414257816 */ /* 0x000fe20000000025 */
[--C-:B------:R-:W-:Y:S01]  /*b390*/  HADD2.F32 R41, -RZ, R40.reuse.H0_H0 ;  /* 0x20000028ff297230 */ /* 0x100fe20000004100 */
[----:B------:R-:W-:Y:S01]  /*b3a0*/  F2FP.F16.E4M3.UNPACK_B R27, R32 ;  /* 0x00000020ff1b723e */ /* 0x000fe200020006ff */
[----:B------:R-:W-:Y:S01]  /*b3b0*/  HADD2.F32 R40, -RZ, R40.H1_H1 ;  /* 0x30000028ff287230 */ /* 0x000fe20000004100 */
[----:B------:R-:W-:-:S02]  /*b3c0*/  LOP3.LUT R39, R21, 0xff000000, R35, 0xf8, !PT ;  /* 0xff00000015277812 */ /* 0x000fc400078ef823 */
[----:B------:R-:W-:Y:S01]  /*b3d0*/  LOP3.LUT R12, R37, 0xff000000, R26, 0xf8, !PT ;  /* 0xff000000250c7812 */ /* 0x000fe200078ef81a */
[--C-:B------:R-:W-:Y:S01]  /*b3e0*/  HADD2.F32 R37, -RZ, R27.reuse.H0_H0 ;  /* 0x2000001bff257230 */ /* 0x100fe20000004100 */
[----:B------:R-:W-:Y:S01]  /*b3f0*/  LOP3.LUT R3, R15, 0xff000000, R34, 0xf8, !PT ;  /* 0xff0000000f037812 */ /* 0x000fe200078ef822 */
[----:B------:R-:W-:Y:S01]  /*b400*/  HADD2.F32 R27, -RZ, R27.H1_H1 ;  /* 0x3000001bff1b7230 */ /* 0x000fe20000004100 */
[----:B------:R-:W-:Y:S02]  /*b410*/  F2FP.F16.E4M3.UNPACK_B R25, R9.H1 ;  /* 0x00000009ff19723e */ /* 0x000fe400030006ff */
[-C--:B------:R-:W-:Y:S02]  /*b420*/  F2FP.F16.E4M3.UNPACK_B R26, R8.reuse ;  /* 0x00000008ff1a723e */ /* 0x080fe400020006ff */
[----:B------:R-:W-:Y:S02]  /*b430*/  F2FP.F16.E4M3.UNPACK_B R34, R8.H1 ;  /* 0x00000008ff22723e */ /* 0x000fe400030006ff */
[----:B------:R-:W-:-:S02]  /*b440*/  F2FP.F16.E4M3.UNPACK_B R32, R32.H1 ;  /* 0x00000020ff20723e */ /* 0x000fc400030006ff */
[-C--:B------:R-:W-:Y:S02]  /*b450*/  F2FP.F16.E4M3.UNPACK_B R33, R11.reuse ;  /* 0x0000000bff21723e */ /* 0x080fe400020006ff */
[----:B------:R-:W-:Y:S02]  /*b460*/  F2FP.F16.E4M3.UNPACK_B R35, R11.H1 ;  /* 0x0000000bff23723e */ /* 0x000fe400030006ff */
[----:B------:R-:W-:Y:S01]  /*b470*/  F2FP.F16.E4M3.UNPACK_B R11, R10.H1 ;  /* 0x0000000aff0b723e */ /* 0x000fe200030006ff */
[----:B--2---:R-:W0:Y:S02]  /*b480*/  LDS.128 R4, [R49+0xf000] ;  /* 0x00f0000031047984 */ /* 0x004e240000000c00 */
[-C--:B0-----:R-:W-:Y:S02]  /*b490*/  F2FP.F16.E4M3.UNPACK_B R13, R5.reuse ;  /* 0x00000005ff0d723e */ /* 0x081fe400020006ff */
[----:B------:R-:W-:Y:S01]  /*b4a0*/  F2FP.F16.E4M3.UNPACK_B R21, R5.H1 ;  /* 0x00000005ff15723e */ /* 0x000fe200030006ff */
[--C-:B------:R-:W-:Y:S01]  /*b4b0*/  HADD2.F32 R5, -RZ, R24.reuse.H0_H0 ;  /* 0x20000018ff057230 */ /* 0x100fe20000004100 */
[-C--:B------:R-:W-:Y:S01]  /*b4c0*/  F2FP.F16.E4M3.UNPACK_B R30, R7.reuse ;  /* 0x00000007ff1e723e */ /* 0x080fe200020006ff */
[----:B------:R-:W-:Y:S01]  /*b4d0*/  HADD2.F32 R20, -RZ, R13.H0_H0 ;  /* 0x2000000dff147230 */ /* 0x000fe20000004100 */
[----:B------:R-:W-:Y:S01]  /*b4e0*/  F2FP.F16.E4M3.UNPACK_B R31, R7.H1 ;  /* 0x00000007ff1f723e */ /* 0x000fe200030006ff */
[----:B------:R-:W-:-:S02]  /*b4f0*/  HADD2.F32 R24, -RZ, R24.H1_H1 ;  /* 0x30000018ff187230 */ /* 0x000fc40000004100 */
[C---:B------:R-:W-:Y:S01]  /*b500*/  FMUL.FTZ R9, R5.reuse, R41 ;  /* 0x0000002905097220 */ /* 0x040fe20000410000 */
[-C--:B------:R-:W-:Y:S01]  /*b510*/  FMUL.FTZ R8, R5, R37.reuse ;  /* 0x0000002505087220 */ /* 0x080fe20000410000 */
[----:B------:R-:W-:Y:S01]  /*b520*/  F2FP.F16.E4M3.UNPACK_B R15, R4 ;  /* 0x00000004ff0f723e */ /* 0x000fe200020006ff */
[----:B------:R-:W-:Y:S02]  /*b530*/  HADD2.F32 R13, -RZ, R13.H1_H1 ;  /* 0x3000000dff0d7230 */ /* 0x000fe40000004100 */
[C---:B------:R-:W-:Y:S01]  /*b540*/  FFMA.FTZ R5, R20.reuse, R37, -R9 ;  /* 0x0000002514057223 */ /* 0x040fe20000010809 */
[----:B------:R-:W-:Y:S01]  /*b550*/  FFMA.FTZ R9, R20, R41, R8 ;  /* 0x0000002914097223 */ /* 0x000fe20000010008 */
[----:B------:R-:W-:Y:S01]  /*b560*/  F2FP.F16.E4M3.UNPACK_B R41, R38.H1 ;  /* 0x00000026ff29723e */ /* 0x000fe200030006ff */
[----:B------:R-:W-:Y:S01]  /*b570*/  HADD2.F32 R8, -RZ, R25.H0_H0 ;  /* 0x20000019ff087230 */ /* 0x000fe20000004100 */
[----:B------:R-:W-:Y:S01]  /*b580*/  F2FP.F16.E4M3.UNPACK_B R29, R4.H1 ;  /* 0x00000004ff1d723e */ /* 0x000fe200030006ff */
[--C-:B------:R-:W-:Y:S01]  /*b590*/  HADD2.F32 R37, -RZ, R32.reuse.H0_H0 ;  /* 0x20000020ff257230 */ /* 0x100fe20000004100 */
[-C--:B------:R-:W-:Y:S01]  /*b5a0*/  F2FP.F16.E4M3.UNPACK_B R4, R6.reuse ;  /* 0x00000006ff04723e */ /* 0x080fe200020006ff */
[----:B------:R-:W-:Y:S01]  /*b5b0*/  HADD2.F32 R43, -RZ, R41.H0_H0 ;  /* 0x20000029ff2b7230 */ /* 0x000fe20000004100 */
[----:B------:R-:W-:Y:S01]  /*b5c0*/  F2FP.F16.E4M3.UNPACK_B R7, R6.H1 ;  /* 0x00000006ff07723e */ /* 0x000fe200030006ff */
[----:B------:R-:W-:Y:S01]  /*b5d0*/  HADD2.F32 R20, -RZ, R21.H0_H0 ;  /* 0x20000015ff147230 */ /* 0x000fe20000004100 */
[----:B------:R-:W-:Y:S01]  /*b5e0*/  F2FP.F16.E4M3.UNPACK_B R6, R10 ;  /* 0x0000000aff06723e */ /* 0x000fe200020006ff */
[CC--:B------:R-:W-:Y:S01]  /*b5f0*/  FMUL.FTZ R10, R24.reuse, R40.reuse ;  /* 0x00000028180a7220 */ /* 0x0c0fe20000410000 */
[----:B------:R-:W-:Y:S01]  /*b600*/  FMUL.FTZ R45, R24, R27 ;  /* 0x0000001b182d7220 */ /* 0x000fe20000410000 */
[C---:B------:R-:W-:Y:S01]  /*b610*/  FMUL.FTZ R47, R8.reuse, R43 ;  /* 0x0000002b082f7220 */ /* 0x040fe20000410000 */
[----:B------:R-:W-:Y:S01]  /*b620*/  FMUL.FTZ R24, R8, R37 ;  /* 0x0000002508187220 */ /* 0x000fe20000410000 */
[C---:B------:R-:W-:Y:S01]  /*b630*/  FFMA.FTZ R10, R13.reuse, R27, -R10 ;  /* 0x0000001b0d0a7223 */ /* 0x040fe2000001080a */
[----:B------:R-:W-:Y:S01]  /*b640*/  FFMA.FTZ R8, R13, R40, R45 ;  /* 0x000000280d087223 */ /* 0x000fe2000001002d */
[C---:B------:R-:W-:Y:S01]  /*b650*/  FFMA.FTZ R13, R20.reuse, R37, -R47 ;  /* 0x00000025140d7223 */ /* 0x040fe2000001082f */
[----:B------:R-:W-:Y:S01]  /*b660*/  FFMA.FTZ R20, R20, R43, R24 ;  /* 0x0000002b14147223 */ /* 0x000fe20000010018 */
[----:B------:R-:W-:Y:S01]  /*b670*/  F2FP.F16.E4M3.UNPACK_B R43, R42 ;  /* 0x0000002aff2b723e */ /* 0x000fe200020006ff */
[----:B------:R-:W-:Y:S01]  /*b680*/  HADD2.F32 R38, -RZ, R32.H1_H1 ;  /* 0x30000020ff267230 */ /* 0x000fe20000004100 */
[-C--:B------:R-:W-:Y:S01]  /*b690*/  F2FP.F16.E4M3.UNPACK_B R37, R39.reuse ;  /* 0x00000027ff25723e */ /* 0x080fe200020006ff */
[----:B------:R-:W-:Y:S01]  /*b6a0*/  HADD2.F32 R25, -RZ, R25.H1_H1 ;  /* 0x30000019ff197230 */ /* 0x000fe20000004100 */
[----:B------:R-:W-:Y:S01]  /*b6b0*/  F2FP.F16.E4M3.UNPACK_B R39, R39.H1 ;  /* 0x00000027ff27723e */ /* 0x000fe200030006ff */
[----:B------:R-:W-:-:S02]  /*b6c0*/  HADD2.F32 R40, -RZ, R41.H1_H1 ;  /* 0x30000029ff287230 */ /* 0x000fc40000004100 */
[----:B------:R-:W-:Y:S02]  /*b6d0*/  HADD2.F32 R21, -RZ, R21.H1_H1 ;  /* 0x30000015ff157230 */ /* 0x000fe40000004100 */
[C---:B------:R-:W-:Y:S01]  /*b6e0*/  FMUL.FTZ R27, R25.reuse, R38 ;  /* 0x00000026191b7220 */ /* 0x040fe20000410000 */
[----:B------:R-:W-:Y:S02]  /*b6f0*/  HADD2.F32 R45, -RZ, R43.H0_H0 ;  /* 0x2000002bff2d7230 */ /* 0x000fe40000004100 */
[-C--:B------:R-:W-:Y:S01]  /*b700*/  FMUL.FTZ R44, R25, R40.reuse ;  /* 0x00000028192c7220 */ /* 0x080fe20000410000 */
[----:B------:R-:W-:Y:S02]  /*b710*/  HADD2.F32 R24, -RZ, R33.H0_H0 ;  /* 0x20000021ff187230 */ /* 0x000fe40000004100 */
[----:B------:R-:W-:Y:S01]  /*b720*/  FFMA.FTZ R27, R21, R40, R27 ;  /* 0x00000028151b7223 */ /* 0x000fe2000001001b */
[----:B------:R-:W-:Y:S01]  /*b730*/  HADD2.F32 R41, -RZ, R37.H0_H0 ;  /* 0x20000025ff297230 */ /* 0x000fe20000004100 */
[----:B------:R-:W-:Y:S01]  /*b740*/  F2FP.F16.E4M3.UNPACK_B R40, R42.H1 ;  /* 0x0000002aff28723e */ /* 0x000fe200030006ff */
[----:B------:R-:W-:-:S02]  /*b750*/  HADD2.F32 R32, -RZ, R30.H0_H0 ;  /* 0x2000001eff207230 */ /* 0x000fc40000004100 */
[C---:B------:R-:W-:Y:S01]  /*b760*/  FMUL.FTZ R25, R24.reuse, R45 ;  /* 0x0000002d18197220 */ /* 0x040fe20000410000 */
[----:B------:R-:W-:Y:S02]  /*b770*/  HADD2.F32 R43, -RZ, R43.H1_H1 ;  /* 0x3000002bff2b7230 */ /* 0x000fe40000004100 */
[-C--:B------:R-:W-:Y:S01]  /*b780*/  FMUL.FTZ R46, R24, R41.reuse ;  /* 0x00000029182e7220 */ /* 0x080fe20000410000 */
[----:B------:R-:W-:Y:S01]  /*b790*/  FFMA.FTZ R24, R21, R38, -R44 ;  /* 0x0000002615187223 */ /* 0x000fe2000001082c */
[C---:B------:R-:W-:Y:S01]  /*b7a0*/  FFMA.FTZ R25, R32.reuse, R41, -R25 ;  /* 0x0000002920197223 */ /* 0x040fe20000010819 */
[----:B------:R-:W-:Y:S02]  /*b7b0*/  HADD2.F32 R41, -RZ, R37.H1_H1 ;  /* 0x30000025ff297230 */ /* 0x000fe40000004100 */
[----:B------:R-:W-:Y:S01]  /*b7c0*/  FFMA.FTZ R21, R32, R45, R46 ;  /* 0x0000002d20157223 */ /* 0x000fe2000001002e */
[----:B------:R-:W-:Y:S01]  /*b7d0*/  HADD2.F32 R42, -RZ, R40.H0_H0 ;  /* 0x20000028ff2a7230 */ /* 0x000fe20000004100 */
[----:B------:R-:W-:Y:S01]  /*b7e0*/  F2FP.SATFINITE.E4M3.F32.PACK_AB_MERGE_C R13, R24, R13, RZ ;  /* 0x0000000d180d723e */ /* 0x000fe200048070ff */
[----:B------:R-:W-:Y:S01]  /*b7f0*/  HADD2.F32 R37, -RZ, R35.H0_H0 ;  /* 0x20000023ff257230 */ /* 0x000fe20000004100 */
[----:B------:R-:W-:Y:S01]  /*b800*/  F2FP.SATFINITE.E4M3.F32.PACK_AB_MERGE_C R20, R27, R20, RZ ;  /* 0x000000141b14723e */ /* 0x000fe200048070ff */
[----:B------:R-:W-:Y:S01]  /*b810*/  HADD2.F32 R32, -RZ, R30.H1_H1 ;  /* 0x3000001eff207230 */ /* 0x000fe20000004100 */
[----:B------:R-:W-:Y:S01]  /*b820*/  F2FP.SATFINITE.E4M3.F32.PACK_AB_MERGE_C R5, R10, R5, R13 ;  /* 0x000000050a05723e */ /* 0x000fe2000480700d */
[----:B------:R-:W-:-:S02]  /*b830*/  HADD2.F32 R38, -RZ, R39.H0_H0 ;  /* 0x20000027ff267230 */ /* 0x000fc40000004100 */
[C---:B------:R-:W-:Y:S01]  /*b840*/  FMUL.FTZ R46, R37.reuse, R42 ;  /* 0x0000002a252e7220 */ /* 0x040fe20000410000 */
[----:B------:R-:W-:Y:S01]  /*b850*/  HADD2.F32 R30, -RZ, R33.H1_H1 ;  /* 0x30000021ff1e7230 */ /* 0x000fe20000004100 */
[----:B------:R-:W-:Y:S01]  /*b860*/  F2FP.SATFINITE.E4M3.F32.PACK_AB_MERGE_C R9, R8, R9, R20 ;  /* 0x000000090809723e */ /* 0x000fe20004807014 */
[----:B------:R-:W-:Y:S02]  /*b870*/  HADD2.F32 R33, -RZ, R31.H0_H0 ;  /* 0x2000001fff217230 */ /* 0x000fe40000004100 */
[----:B------:R-:W-:Y:S01]  /*b880*/  FMUL.FTZ R37, R37, R38 ;  /* 0x0000002625257220 */ /* 0x000fe20000410000 */
[C---:B------:R-:W-:Y:S01]  /*b890*/  FMUL.FTZ R45, R30.reuse, R43 ;  /* 0x0000002b1e2d7220 */ /* 0x040fe20000410000 */
[----:B------:R-:W-:Y:S02]  /*b8a0*/  FMUL.FTZ R44, R30, R41 ;  /* 0x000000291e2c7220 */ /* 0x000fe40000410000 */
[----:B------:R-:W-:Y:S01]  /*b8b0*/  FFMA.FTZ R47, R33, R42, R37 ;  /* 0x0000002a212f7223 */ /* 0x000fe20000010025 */
[----:B------:R-:W-:-:S02]  /*b8c0*/  HADD2.F32 R42, -RZ, R39.H1_H1 ;  /* 0x30000027ff2a7230 */ /* 0x000fc40000004100 */
[C---:B------:R-:W-:Y:S01]  /*b8d0*/  FFMA.FTZ R30, R32.reuse, R41, -R45 ;  /* 0x00000029201e7223 */ /* 0x040fe2000001082d */
[----:B------:R-:W-:Y:S01]  /*b8e0*/  FFMA.FTZ R45, R33, R38, -R46 ;  /* 0x00000026212d7223 */ /* 0x000fe2000001082e */
[----:B------:R-:W-:Y:S01]  /*b8f0*/  F2FP.F16.E4M3.UNPACK_B R39, R28.H1 ;  /* 0x0000001cff27723e */ /* 0x000fe200030006ff */
[----:B------:R-:W-:Y:S01]  /*b900*/  FFMA.FTZ R32, R32, R43, R44 ;  /* 0x0000002b20207223 */ /* 0x000fe2000001002c */
[----:B------:R-:W-:Y:S01]  /*b910*/  F2FP.F16.E4M3.UNPACK_B R38, R14.H1 ;  /* 0x0000000eff26723e */ /* 0x000fe200030006ff */
[----:B------:R-:W-:Y:S02]  /*b920*/  HADD2.F32 R37, -RZ, R35.H1_H1 ;  /* 0x30000023ff257230 */ /* 0x000fe40000004100 */
[----:B------:R-:W-:Y:S02]  /*b930*/  HADD2.F32 R46, -RZ, R40.H1_H1 ;  /* 0x30000028ff2e7230 */ /* 0x000fe40000004100 */
[----:B------:R-:W-:Y:S02]  /*b940*/  HADD2.F32 R44, -RZ, R39.H0_H0 ;  /* 0x20000027ff2c7230 */ /* 0x000fe40000004100 */
        /* <DEDUP_REMOVED lines=12> */
[----:B------:R-:W-:Y:S02]  /*ba10*/  HADD2.F32 R38, -RZ, R38.H1_H1 ;  /* 0x30000026ff267230 */ /* 0x000fe40000004100 */
[----:B------:R-:W-:Y:S01]  /*ba20*/  FFMA.FTZ R44, R31, R44, R35 ;  /* 0x0000002c1f2c7223 */ /* 0x000fe20000010023 */
[----:B------:R-:W-:Y:S01]  /*ba30*/  F2FP.F16.E4M3.UNPACK_B R31, R14 ;  /* 0x0000000eff1f723e */ /* 0x000fe200020006ff */
[----:B------:R-:W-:Y:S01]  /*ba40*/  FFMA.FTZ R46, R33, R46, R37 ;  /* 0x0000002e212e7223 */ /* 0x000fe20000010025 */
[----:B------:R-:W-:Y:S02]  /*ba50*/  HADD2.F32 R29, -RZ, R29.H1_H1 ;  /* 0x3000001dff1d7230 */ /* 0x000fe40000004100 */
[C---:B------:R-:W-:Y:S01]  /*ba60*/  FMUL.FTZ R14, R34.reuse, R39 ;  /* 0x00000027220e7220 */ /* 0x040fe20000410000 */
[----:B------:R-:W-:Y:S01]  /*ba70*/  F2FP.F16.E4M3.UNPACK_B R33, R28 ;  /* 0x0000001cff21723e */ /* 0x000fe200020006ff */
[----:B------:R-:W-:Y:S01]  /*ba80*/  FMUL.FTZ R34, R34, R38 ;  /* 0x0000002622227220 */ /* 0x000fe20000410000 */
[----:B------:R-:W-:-:S02]  /*ba90*/  HADD2.F32 R28, -RZ, R26.H0_H0 ;  /* 0x2000001aff1c7230 */ /* 0x000fc40000004100 */
[C---:B------:R-:W-:Y:S01]  /*baa0*/  FFMA.FTZ R41, R29.reuse, R38, -R14 ;  /* 0x000000261d297223 */ /* 0x040fe2000001080e */
[----:B------:R-:W-:Y:S02]  /*bab0*/  HADD2.F32 R14, -RZ, R15.H0_H0 ;  /* 0x2000000fff0e7230 */ /* 0x000fe40000004100 */
[----:B------:R-:W-:Y:S01]  /*bac0*/  FFMA.FTZ R43, R29, R39, R34 ;  /* 0x000000271d2b7223 */ /* 0x000fe20000010022 */
[----:B------:R-:W-:Y:S02]  /*bad0*/  HADD2.F32 R35, -RZ, R33.H0_H0 ;  /* 0x20000021ff237230 */ /* 0x000fe40000004100 */
[----:B------:R-:W-:Y:S02]  /*bae0*/  HADD2.F32 R29, -RZ, R31.H0_H0 ;  /* 0x2000001fff1d7230 */ /* 0x000fe40000004100 */
[----:B------:R-:W-:Y:S02]  /*baf0*/  HADD2.F32 R33, -RZ, R33.H1_H1 ;  /* 0x30000021ff217230 */ /* 0x000fe40000004100 */
[----:B------:R-:W-:Y:S01]  /*bb00*/  FMUL.FTZ R37, R28, R35 ;  /* 0x000000231c257220 */ /* 0x000fe20000410000 */
[----:B------:R-:W-:-:S02]  /*bb10*/  HADD2.F32 R26, -RZ, R26.H1_H1 ;  /* 0x3000001aff1a7230 */ /* 0x000fc40000004100 */
[-C--:B------:R-:W-:Y:S01]  /*bb20*/  FMUL.FTZ R39, R28, R29.reuse ;  /* 0x0000001d1c277220 */ /* 0x080fe20000410000 */
[----:B------:R-:W-:Y:S02]  /*bb30*/  HADD2.F32 R31, -RZ, R31.H1_H1 ;  /* 0x3000001fff1f7230 */ /* 0x000fe40000004100 */
[C---:B------:R-:W-:Y:S01]  /*bb40*/  FFMA.FTZ R37, R14.reuse, R29, -R37 ;  /* 0x0000001d0e257223 */ /* 0x040fe20000010825 */
[----:B------:R-:W-:Y:S02]  /*bb50*/  HADD2.F32 R15, -RZ, R15.H1_H1 ;  /* 0x3000000fff0f7230 */ /* 0x000fe40000004100 */
[----:B------:R-:W-:Y:S01]  /*bb60*/  FFMA.FTZ R39, R14, R35, R39 ;  /* 0x000000230e277223 */ /* 0x000fe20000010027 */
[----:B------:R-:W-:Y:S01]  /*bb70*/  F2FP.F16.E4M3.UNPACK_B R29, R12.H1 ;  /* 0x0000000cff1d723e */ /* 0x000fe200030006ff */
[C---:B------:R-:W-:Y:S01]  /*bb80*/  FMUL.FTZ R28, R26.reuse, R33 ;  /* 0x000000211a1c7220 */ /* 0x040fe20000410000 */
[----:B------:R-:W-:Y:S01]  /*bb90*/  F2FP.F16.E4M3.UNPACK_B R14, R3.H1 ;  /* 0x00000003ff0e723e */ /* 0x000fe200030006ff */
[----:B------:R-:W-:Y:S01]  /*bba0*/  FMUL.FTZ R34, R26, R31 ;  /* 0x0000001f1a227220 */ /* 0x000fe20000410000 */
[----:B------:R-:W-:-:S02]  /*bbb0*/  HADD2.F32 R26, -RZ, R11.H0_H0 ;  /* 0x2000000bff1a7230 */ /* 0x000fc40000004100 */
[C---:B------:R-:W-:Y:S01]  /*bbc0*/  FFMA.FTZ R38, R15.reuse, R31, -R28 ;  /* 0x0000001f0f267223 */ /* 0x040fe2000001081c */
[----:B------:R-:W-:Y:S02]  /*bbd0*/  HADD2.F32 R31, -RZ, R29.H0_H0 ;  /* 0x2000001dff1f7230 */ /* 0x000fe40000004100 */
[----:B------:R-:W-:Y:S01]  /*bbe0*/  FFMA.FTZ R40, R15, R33, R34 ;  /* 0x000000210f287223 */ /* 0x000fe20000010022 */
[--C-:B------:R-:W-:Y:S01]  /*bbf0*/  HADD2.F32 R15, -RZ, R14.reuse.H0_H0 ;  /* 0x2000000eff0f7230 */ /* 0x100fe20000004100 */
[----:B------:R-:W-:Y:S01]  /*bc00*/  F2FP.F16.E4M3.UNPACK_B R3, R3 ;  /* 0x00000003ff03723e */ /* 0x000fe200020006ff */
[----:B------:R-:W-:Y:S02]  /*bc10*/  HADD2.F32 R28, -RZ, R14.H1_H1 ;  /* 0x3000000eff1c7230 */ /* 0x000fe40000004100 */
[----:B------:R-:W-:Y:S01]  /*bc20*/  FMUL.FTZ R33, R26, R31 ;  /* 0x0000001f1a217220 */ /* 0x000fe20000410000 */
[----:B------:R-:W-:Y:S01]  /*bc30*/  HADD2.F32 R14, -RZ, R7.H0_H0 ;  /* 0x20000007ff0e7230 */ /* 0x000fe20000004100 */
[----:B------:R-:W-:Y:S01]  /*bc40*/  F2FP.SATFINITE.E4M3.F32.PACK_AB_MERGE_C R43, R43, R44, RZ ;  /* 0x0000002c2b2b723e */ /* 0x000fe200048070ff */
[----:B------:R-:W-:-:S02]  /*bc50*/  HADD2.F32 R34, -RZ, R29.H1_H1 ;  /* 0x3000001dff227230 */ /* 0x000fc40000004100 */
[-C--:B------:R-:W-:Y:S01]  /*bc60*/  FMUL.FTZ R29, R26, R15.reuse ;  /* 0x0000000f1a1d7220 */ /* 0x080fe20000410000 */
[----:B------:R-:W-:Y:S02]  /*bc70*/  HADD2.F32 R11, -RZ, R11.H1_H1 ;  /* 0x3000000bff0b7230 */ /* 0x000fe40000004100 */
[C---:B------:R-:W-:Y:S01]  /*bc80*/  FFMA.FTZ R33, R14.reuse, R15, -R33 ;  /* 0x0000000f0e217223 */ /* 0x040fe20000010821 */
[----:B------:R-:W-:Y:S02]  /*bc90*/  HADD2.F32 R7, -RZ, R7.H1_H1 ;  /* 0x30000007ff077230 */ /* 0x000fe40000004100 */
[----:B------:R-:W-:Y:S01]  /*bca0*/  FFMA.FTZ R31, R14, R31, R29 ;  /* 0x0000001f0e1f7223 */ /* 0x000fe2000001001d */
[----:B------:R-:W-:Y:S01]  /*bcb0*/  F2FP.F16.E4M3.UNPACK_B R14, R12 ;  /* 0x0000000cff0e723e */ /* 0x000fe200020006ff */
[C---:B------:R-:W-:Y:S01]  /*bcc0*/  FMUL.FTZ R26, R11.reuse, R34 ;  /* 0x000000220b1a7220 */ /* 0x040fe20000410000 */
[-C--:B------:R-:W-:Y:S01]  /*bcd0*/  FMUL.FTZ R11, R11, R28.reuse ;  /* 0x0000001c0b0b7220 */ /* 0x080fe20000410000 */
[----:B------:R-:W-:Y:S01]  /*bce0*/  HADD2.F32 R12, -RZ, R3.H0_H0 ;  /* 0x20000003ff0c7230 */ /* 0x000fe20000004100 */
[----:B------:R-:W-:Y:S01]  /*bcf0*/  F2FP.SATFINITE.E4M3.F32.PACK_AB_MERGE_C R8, R40, R39, R43 ;  /* 0x000000272808723e */ /* 0x000fe2000480702b */
[C---:B------:R-:W-:Y:S01]  /*bd00*/  FFMA.FTZ R42, R7.reuse, R28, -R26 ;  /* 0x0000001c072a7223 */ /* 0x040fe2000001081a */
[----:B------:R-:W-:Y:S01]  /*bd10*/  FFMA.FTZ R34, R7, R34, R11 ;  /* 0x0000002207227223 */ /* 0x000fe2000001000b */
[----:B------:R-:W-:-:S02]  /*bd20*/  HADD2.F32 R26, -RZ, R14.H0_H0 ;  /* 0x2000000eff1a7230 */ /* 0x000fc40000004100 */
[----:B------:R-:W-:Y:S01]  /*bd30*/  HADD2.F32 R7, -RZ, R6.H0_H0 ;  /* 0x20000006ff077230 */ /* 0x000fe20000004100 */
        /* <DEDUP_REMOVED lines=25> */
.L_x_1164:
[----:B------:R-:W-:Y:S05]  /*bed0*/  BSYNC B0 ;  /* 0x0000000000007941 */ /* 0x000fea0003800000 */
.L_x_1154:
        /* <DEDUP_REMOVED lines=8> */
.L_x_1151:
[----:B------:R-:W-:-:S13]  /*bf60*/  ISETP.NE.AND P0, PT, R157, 0x3, PT ;  /* 0x000000039d00780c */ /* 0x000fda0003f05270 */
[----:B------:R-:W-:Y:S05]  /*bf70*/  @!P0 BRA `(.L_x_1179) ;  /* 0x0000000000048947 */ /* 0x000fea0003800000 */
[----:B------:R-:W-:Y:S01]  /*bf80*/  BPT.TRAP 0x1 ;  /* 0x000000040000795c */ /* 0x000fe20000300000 */
.L_x_1179:
[----:B-1----:R-:W-:Y:S01]  /*bf90*/  IMAD R3, R18, 0x8, R17 ;  /* 0x0000000812037824 */ /* 0x002fe200078e0211 */
[----:B0-2---:R-:W-:-:S04]  /*bfa0*/  SHF.L.U32 R0, R22, 0x1f, RZ ;  /* 0x0000001f16007819 */ /* 0x005fc800000006ff */
[----:B------:R0:W1:Y:S01]  /*bfb0*/  SYNCS.PHASECHK.TRANS64.TRYWAIT P2, [R3+URZ+0x19c30], R0 ;  /* 0x019c3000030075a7 */ /* 0x000062000804017f */
[----:B------:R-:W-:Y:S05]  /*bfc0*/  @!P0 BRA `(.L_x_1180) ;  /* 0x0000000000048947 */ /* 0x000fea0003800000 */
[----:B------:R-:W-:Y:S01]  /*bfd0*/  BPT.TRAP 0x1 ;  /* 0x000000040000795c */ /* 0x000fe20000300000 */
.L_x_1180:
[----:B---3-5:R-:W2:Y:S02]  /*bfe0*/  S2R R4, SR_TID.X ;  /* 0x0000000000047919 */ /* 0x028ea40000002100 */
[----:B--2---:R-:W-:-:S04]  /*bff0*/  LOP3.LUT R4, R4, 0x7f, RZ, 0xc0, !PT ;  /* 0x0000007f04047812 */ /* 0x004fc800078ec0ff */
[----:B------:R-:W-:Y:S01]  /*c000*/  ISETP.NE.AND P1, PT, R4, RZ, PT ;  /* 0x000000ff0400720c */ /* 0x000fe20003f25270 */
[----:B-1----:R-:W-:-:S12]  /*c010*/  @P2 BRA `(.L_x_1181) ;  /* 0x0000000000082947 */ /* 0x002fd80003800000 */
[----:B------:R-:W1:Y:S02]  /*c020*/  SYNCS.PHASECHK.TRANS64.TRYWAIT P2, [R3+URZ+0x19c30], R0 ;  /* 0x019c3000030075a7 */ /* 0x000e64000804017f */
[----:B-1----:R-:W-:Y:S05]  /*c030*/  @!P2 BRA `(.L_x_1182) ;  /* 0x0000014800a0a947 */ /* 0x002fea0003800000 */
.L_x_1181:
[----:B------:R-:W-:Y:S05]  /*c040*/  WARPSYNC.ALL ;  /* 0x0000000000007948 */ /* 0x000fea0003800000 */
[----:B01----:R-:W-:Y:S01]  /*c050*/  VIADD R0, R17, 0x13800 ;  /* 0x0001380011007836 */ /* 0x003fe20000000000 */
[----:B------:R-:W2:Y:S01]  /*c060*/  LDL R98, [R1+0x20] ;  /* 0x0000200001627983 */ /* 0x000ea20000100800 */
[----:B------:R-:W-:-:S03]  /*c070*/  IMAD.MOV.U32 R9, RZ, RZ, -0x3ffffff0 ;  /* 0xc0000010ff097424 */ /* 0x000fc600078e00ff */
[----:B------:R-:W3:Y:S01]  /*c080*/  LDL R96, [R1+0x3c] ;  /* 0x00003c0001607983 */ /* 0x000ee20000100800 */
[----:B------:R-:W-:Y:S01]  /*c090*/  SHF.R.U32.HI R0, RZ, 0x4, R0 ;  /* 0x00000004ff007819 */ /* 0x000fe20000011600 */
[----:B------:R-:W-:Y:S01]  /*c0a0*/  IMAD.MOV.U32 R5, RZ, RZ, -0x3ffffff0 ;  /* 0xc0000010ff057424 */ /* 0x000fe200078e00ff */
[----:B------:R-:W-:Y:S01]  /*c0b0*/  LOP3.LUT R8, R36, 0x10000, RZ, 0xfc, !PT ;  /* 0x0001000024087812 */ /* 0x000fe200078efcff */
[----:B------:R-:W-:Y:S01]  /*c0c0*/  IMAD.MOV.U32 R13, RZ, RZ, -0x3ffffff0 ;  /* 0xc0000010ff0d7424 */ /* 0x000fe200078e00ff */
[----:B------:R-:W-:Y:S01]  /*c0d0*/  LOP3.LUT R0, R0, 0x3fff, RZ, 0xc0, !PT ;  /* 0x00003fff00007812 */ /* 0x000fe200078ec0ff */
[----:B------:R-:W-:Y:S01]  /*c0e0*/  IMAD.MOV.U32 R7, RZ, RZ, -0x3ffffff0 ;  /* 0xc0000010ff077424 */ /* 0x000fe200078e00ff */
[----:B------:R-:W0:Y:S02]  /*c0f0*/  LDC.64 R14, c[0x0][0x9e0] ;  /* 0x00027800ff0e7b82 */ /* 0x000e240000000a00 */
[----:B------:R-:W-:-:S05]  /*c100*/  LOP3.LUT R4, R0, 0x10000, RZ, 0xfc, !PT ;  /* 0x0001000000047812 */ /* 0x000fca00078efcff */
[----:B------:R1:W-:Y:S01]  /*c110*/  STL [R1+0x18], R4 ;  /* 0x0000180401007387 */ /* 0x0003e20000100800 */
[----:B------:R-:W-:Y:S02]  /*c120*/  R2UR UR4, R8 ;  /* 0x00000000080472ca */ /* 0x000fe400000e0000 */
[----:B------:R-:W-:Y:S02]  /*c130*/  R2UR UR5, R9 ;  /* 0x00000000090572ca */ /* 0x000fe400000e0000 */
[----:B------:R-:W-:Y:S01]  /*c140*/  R2UR UR7, R5 ;  /* 0x00000000050772ca */ /* 0x000fe200000e0000 */
[----:B------:R-:W-:Y:S01]  /*c150*/  WARPGROUP.ARRIVE ;  /* 0x00000000000079c5 */ /* 0x000fe20000000000 */
[----:B------:R-:W4:Y:S01]  /*c160*/  LDL R91, [R1+0x64] ;  /* 0x00006400015b7983 */ /* 0x000f220000100800 */
[----:B-1----:R-:W-:-:S03]  /*c170*/  IMAD R4, R18, 0x300, R4 ;  /* 0x0000030012047824 */ /* 0x002fc600078e0204 */
[----:B------:R-:W4:Y:S02]  /*c180*/  LDL.LU R21, [R1+0x24] ;  /* 0x0000240001157983 */ /* 0x000f240000300800 */
[----:B------:R-:W-:-:S13]  /*c190*/  R2UR UR6, R4 ;  /* 0x00000000040672ca */ /* 0x000fda00000e0000 */
[----:B------:R-:W-:Y:S01]  /*c1a0*/  QGMMA.64x128x32.F32.E4M3.E4M3 R24, gdesc[UR4], RZ, !UPT, gsb0 ;  /* 0x01e00000041879f3 */ /* 0x000fe2000c0008ff */
[----:B------:R-:W-:Y:S02]  /*c1b0*/  VIADD R12, R8, 0x180 ;  /* 0x00000180080c7836 */ /* 0x000fe40000000000 */
[----:B------:R-:W-:Y:S01]  /*c1c0*/  VIADD R6, R4, 0x100 ;  /* 0x0000010004067836 */ /* 0x000fe20000000000 */
[----:B------:R-:W-:Y:S02]  /*c1d0*/  R2UR UR5, R13 ;  /* 0x000000000d0572ca */ /* 0x000fe400000e0000 */
[----:B------:R-:W-:Y:S02]  /*c1e0*/  R2UR UR4, R12 ;  /* 0x000000000c0472ca */ /* 0x000fe400000e0000 */
[----:B------:R-:W-:Y:S02]  /*c1f0*/  R2UR UR6, R6 ;  /* 0x00000000060672ca */ /* 0x000fe400000e0000 */
[----:B------:R-:W-:Y:S01]  /*c200*/  R2UR UR7, R7 ;  /* 0x00000000070772ca */ /* 0x000fe200000e0000 */
[----:B------:R-:W-:-:S02]  /*c210*/  VIADD R10, R8, 0x300 ;  /* 0x00000300080a7836 */ /* 0x000fc40000000000 */
[----:B------:R-:W-:Y:S02]  /*c220*/  VIADD R4, R4, 0x200 ;  /* 0x0000020004047836 */ /* 0x000fe40000000000 */
[----:B------:R-:W-:Y:S02]  /*c230*/  IMAD.MOV.U32 R11, RZ, RZ, -0x3ffffff0 ;  /* 0xc0000010ff0b7424 */ /* 0x000fe400078e00ff */
[----:B------:R-:W-:Y:S01]  /*c240*/  IMAD.MOV.U32 R5, RZ, RZ, -0x3ffffff0 ;  /* 0xc0000010ff057424 */ /* 0x000fe200078e00ff */
[----:B------:R-:W-:Y:S02]  /*c250*/  WARPGROUP.DEPBAR.LE gsb0, 0x0 ;  /* 0x00008000000079c5 */ /* 0x000fe40000010000 */
[----:B------:R-:W-:-:S06]  /*c260*/  WARPGROUP.ARRIVE ;  /* 0x00000000000079c5 */ /* 0x000fcc0000000000 */
[----:B------:R-:W-:Y:S01]  /*c270*/  QGMMA.64x128x32.F32.E4M3.E4M3 R24, gdesc[UR4], R24, gsb0 ;  /* 0x01e00000041879f3 */ /* 0x000fe20008000818 */
[----:B------:R-:W-:Y:S02]  /*c280*/  R2UR UR4, R10 ;  /* 0x000000000a0472ca */ /* 0x000fe400000e0000 */
[----:B------:R-:W-:Y:S02]  /*c290*/  R2UR UR5, R11 ;  /* 0x000000000b0572ca */ /* 0x000fe400000e0000 */
[----:B------:R-:W-:Y:S02]  /*c2a0*/  R2UR UR6, R4 ;  /* 0x00000000040672ca */ /* 0x000fe400000e0000 */
[----:B------:R-:W-:Y:S01]  /*c2b0*/  R2UR UR7, R5 ;  /* 0x00000000050772ca */ /* 0x000fe200000e0000 */
[----:B------:R-:W-:-:S04]  /*c2c0*/  IMAD.MOV.U32 R90, RZ, RZ, -0x80 ;  /* 0xffffff80ff5a7424 */ /* 0x000fc800078e00ff */
[----:B------:R-:W-:Y:S02]  /*c2d0*/  IMAD R90, R89, R90, 0x80 ;  /* 0x00000080595a7424 */ /* 0x000fe400078e025a */
[----:B------:R-:W-:Y:S01]  /*c2e0*/  @!P1 VIADD R0, R3, 0x19c40 ;  /* 0x00019c4003009836 */ /* 0x000fe20000000000 */
[----:B0-----:R-:W-:-:S04]  /*c2f0*/  ISETP.GE.AND P2, PT, R15, 0x1, PT ;  /* 0x000000010f00780c */ /* 0x001fc80003f46270 */
[----:B------:R-:W-:Y:S01]  /*c300*/  @!P1 PRMT R0, RZ, 0x654, R0 ;  /* 0x00000654ff009816 */ /* 0x000fe20000000000 */
[----:B------:R-:W-:Y:S02]  /*c310*/  WARPGROUP.DEPBAR.LE gsb0, 0x0 ;  /* 0x00008000000079c5 */ /* 0x000fe40000010000 */
[----:B------:R-:W-:-:S06]  /*c320*/  WARPGROUP.ARRIVE ;  /* 0x00000000000079c5 */ /* 0x000fcc0000000000 */
[----:B------:R-:W-:Y:S01]  /*c330*/  QGMMA.64x128x32.F32.E4M3.E4M3 R24, gdesc[UR4], R24, gsb0 ;  /* 0x01e00000041879f3 */ /* 0x000fe20008000818 */
[----:B----4-:R-:W-:Y:S01]  /*c340*/  IMAD R152, R21, 0xc0, R91 ;  /* 0x000000c015987824 */ /* 0x010fe200078e025b */
[----:B------:R-:W-:Y:S01]  /*c350*/  ULDC UR4, c[0x0][0x9dc] ;  /* 0x0002770000047ab9 */ /* 0x000fe20000000800 */
[----:B--2---:R-:W-:-:S03]  /*c360*/  IMAD.IADD R3, R98, 0x1, R90 ;  /* 0x0000000162037824 */ /* 0x004fc600078e025a */
[----:B------:R0:W-:Y:S01]  /*c370*/  STL [R1+0x10], R152 ;  /* 0x0000109801007387 */ /* 0x0001e20000100800 */
[----:B------:R-:W-:Y:S01]  /*c380*/  IMAD.U32 R7, RZ, RZ, UR4 ;  /* 0x00000004ff077e24 */ /* 0x000fe2000f8e00ff */
[----:B---3--:R-:W-:-:S04]  /*c390*/  IADD3 R5, -R96, 0x1, R3 ;  /* 0x0000000160057810 */ /* 0x008fc80007ffe103 */
[----:B------:R-:W-:Y:S01]  /*c3a0*/  LOP3.LUT R20, RZ, R7, RZ, 0x33, !PT ;  /* 0x00000007ff147212 */ /* 0x000fe200078e33ff */
[----:B------:R-:W-:Y:S01]  /*c3b0*/  IMAD R5, R156, -0x2, R5 ;  /* 0xfffffffe9c057824 */ /* 0x000fe200078e0205 */
[----:B------:R-:W-:Y:S01]  /*c3c0*/  LOP3.LUT R16, R16, 0xffffff7f, RZ, 0xc0, !PT ;  /* 0xffffff7f10107812 */ /* 0x000fe200078ec0ff */
[----:B------:R-:W-:Y:S02]  /*c3d0*/  IMAD R3, R156, -0x2, R3 ;  /* 0xfffffffe9c037824 */ /* 0x000fe400078e0203 */
[C---:B------:R-:W-:Y:S02]  /*c3e0*/  IMAD.IADD R6, R5.reuse, 0x1, R14 ;  /* 0x0000000105067824 */ /* 0x040fe400078e020e */
[----:B------:R-:W-:Y:S01]  /*c3f0*/  IMAD.IADD R20, R5, 0x1, R20 ;  /* 0x0000000105147824 */ /* 0x000fe200078e0214 */
[----:B------:R-:W-:Y:S02]  /*c400*/  @P2 LOP3.LUT R16, R16, 0x80, RZ, 0xfc, !PT ;  /* 0x0000008010102812 */ /* 0x000fe400078efcff */
[----:B------:R-:W-:Y:S01]  /*c410*/  VIADDMNMX R94, R152, R6, R3, PT ;  /* 0x00000006985e7246 */ /* 0x000fe20003800103 */
[----:B------:R-:W-:Y:S01]  /*c420*/  IMAD.IADD R92, R20, 0x1, R152 ;  /* 0x00000001145c7824 */ /* 0x000fe200078e0298 */
[----:B------:R-:W-:-:S02]  /*c430*/  WARPGROUP.DEPBAR.LE gsb0, 0x0 ;  /* 0x00008000000079c5 */ /* 0x000fc40000010000 */
[----:B------:R1:W-:Y:S02]  /*c440*/  @!P1 SYNCS.ARRIVE.TRANS64.RED.A1T0 RZ, [R0+URZ], RZ ;  /* 0x000000ff00ff99a7 */ /* 0x0003e4000810043f */
[----:B-1----:R-:W-:Y:S01]  /*c450*/  LEA R0, R89, 0xffffff80, 0x7 ;  /* 0xffffff8059007811 */ /* 0x002fe200078e38ff */
[----:B0-----:R-:W-:Y:S06]  /*c460*/  @!P2 BRA `(.L_x_1183) ;  /* 0x000000000050a947 */ /* 0x001fec0003800000 */
[----:B------:R-:W-:Y:S01]  /*c470*/  IADD3 R21, -R96, R98, R152 ;  /* 0x0000006260157210 */ /* 0x000fe20007ffe198 */
[----:B------:R-:W-:Y:S03]  /*c480*/  BSSY B0, `(.L_x_1184) ;  /* 0x000000e000007945 */ /* 0x000fe60003800000 */
        /* <DEDUP_REMOVED lines=9> */
.L_x_1185:
[----:B------:R-:W-:-:S13]  /*c520*/  ISETP.NE.AND P2, PT, R15, 0x1, PT ;  /* 0x000000010f00780c */ /* 0x000fda0003f45270 */
[----:B------:R-:W0:Y:S02]  /*c530*/  @P2 LDC.64 R4, c[0x0][0x9e8] ;  /* 0x00027a00ff042b82 */ /* 0x000e240000000a00 */
[----:B0-----:R-:W-:-:S05]  /*c540*/  @P2 IMAD.HI.U32 R4, R21, R4, RZ ;  /* 0x0000000415042227 */ /* 0x001fca00078e00ff */
[----:B------:R-:W-:-:S07]  /*c550*/  @P2 SHF.R.U32.HI R21, RZ, R5, R4 ;  /* 0x00000005ff152219 */ /* 0x000fce0000011604 */
.L_x_1186:
[----:B------:R-:W-:Y:S05]  /*c560*/  BSYNC B0 ;  /* 0x0000000000007941 */ /* 0x000fea0003800000 */
.L_x_1184:
[----:B------:R-:W-:-:S04]  /*c570*/  IMAD R21, R21, R15, -R0 ;  /* 0x0000000f15157224 */ /* 0x000fc800078e0a00 */
[----:B------:R-:W-:-:S05]  /*c580*/  IMAD R21, R156, -0x2, R21 ;  /* 0xfffffffe9c157824 */ /* 0x000fca00078e0215 */
[----:B------:R-:W-:Y:S02]  /*c590*/  VIMNMX R92, R92, R21, !PT ;  /* 0x000000155c5c7248 */ /* 0x000fe40007fe0100 */
[----:B------:R-:W-:-:S07]  /*c5a0*/  VIADDMNMX R94, R21, R15, R94, PT ;  /* 0x0000000f155e7246 */ /* 0x000fce000380015e */
.L_x_1183:
[----:B------:R-:W-:Y:S01]  /*c5b0*/  ISETP.GE.AND P3, PT, R90, 0x9, PT ;  /* 0x000000095a00780c */ /* 0x000fe20003f66270 */
[----:B------:R-:W-:Y:S01]  /*c5c0*/  VIADD R4, R152, 0x8 ;  /* 0x0000000898047836 */ /* 0x000fe20000000000 */
[----:B------:R-:W-:Y:S02]  /*c5d0*/  ISETP.GE.AND P2, PT, R90, 0x2, PT ;  /* 0x000000025a00780c */ /* 0x000fe40003f46270 */
[----:B------:R-:W-:Y:S01]  /*c5e0*/  LOP3.LUT R16, R16, 0xfffffffe, RZ, 0xc0, !PT ;  /* 0xfffffffe10107812 */ /* 0x000fe200078ec0ff */
[----:B------:R-:W-:Y:S01]  /*c5f0*/  IMAD.IADD R20, R20, 0x1, R4 ;  /* 0x0000000114147824 */ /* 0x000fe200078e0204 */
[----:B------:R-:W-:Y:S01]  /*c600*/  ISETP.GT.AND P4, PT, R92, 0x1, !P2 ;  /* 0x000000015c00780c */ /* 0x000fe20005784270 */
[----:B------:R0:W-:Y:S01]  /*c610*/  STL [R1+0xc], R4 ;  /* 0x00000c0401007387 */ /* 0x0001e20000100800 */
[----:B------:R-:W-:Y:S02]  /*c620*/  ISETP.GE.AND P5, PT, R90, 0xa, PT ;  /* 0x0000000a5a00780c */ /* 0x000fe40003fa6270 */
[----:B------:R-:W-:-:S02]  /*c630*/  ISETP.LT.OR P4, PT, R94, 0x2, P4 ;  /* 0x000000025e00780c */ /* 0x000fc40002781670 */
[----:B------:R-:W-:Y:S02]  /*c640*/  ISETP.GE.AND P6, PT, R90, 0x1, PT ;  /* 0x000000015a00780c */ /* 0x000fe40003fc6270 */
[----:B------:R-:W-:Y:S02]  /*c650*/  @P3 LOP3.LUT R16, R16, 0x1, RZ, 0xfc, !PT ;  /* 0x0000000110103812 */ /* 0x000fe400078efcff */
[----:B------:R-:W-:Y:S02]  /*c660*/  ISETP.GT.AND P3, PT, R92, 0x8, !P3 ;  /* 0x000000085c00780c */ /* 0x000fe40005f64270 */
[----:B------:R-:W-:Y:S02]  /*c670*/  FSEL R25, R25, -INF , !P4 ;  /* 0xff80000019197808 */ /* 0x000fe40006000000 */
[----:B------:R-:W-:Y:S02]  /*c680*/  ISETP.LT.OR P3, PT, R94, 0x9, P3 ;  /* 0x000000095e00780c */ /* 0x000fe40001f61670 */
        /* <DEDUP_REMOVED lines=14> */
[----:B------:R-:W-:Y:S02]  /*c770*/  ISETP.GT.AND P3, PT, R92, 0x11, !P4 ;  /* 0x000000115c00780c */ /* 0x000fe40006764270 */
[----:B------:R-:W-:Y:S02]  /*c780*/  VIADDMNMX R6, R4, R6, R3, PT ;  /* 0x0000000604067246 */ /* 0x000fe40003800103 */
[----:B------:R-:W-:Y:S02]  /*c790*/  ISETP.LT.OR P3, PT, R94, 0x12, P3 ;  /* 0x000000125e00780c */ /* 0x000fe40001f61670 */
[----:B------:R-:W-:Y:S02]  /*c7a0*/  @P4 LOP3.LUT R16, R16, 0x2000000, RZ, 0xfc, !PT ;  /* 0x0200000010104812 */ /* 0x000fe400078efcff */
[----:B------:R-:W-:-:S02]  /*c7b0*/  ISETP.GE.AND P4, PT, R90, 0x19, PT ;  /* 0x000000195a00780c */ /* 0x000fc40003f86270 */
        /* <DEDUP_REMOVED lines=147> */
[----:B------:R-:W-:-:S04]  /*d0f0*/  ISETP.GT.AND P5, PT, R92, RZ, !P6 ;  /* 0x000000ff5c00720c */ /* 0x000fc800077a4270 */
[----:B------:R-:W-:-:S04]  /*d100*/  ISETP.LT.OR P5, PT, R94, 0x1, P5 ;  /* 0x000000015e00780c */ /* 0x000fc80002fa1670 */
[----:B------:R-:W-:Y:S02]  /*d110*/  FSEL R24, R24, -INF , !P5 ;  /* 0xff80000018187808 */ /* 0x000fe40006800000 */
[----:B------:R-:W-:-:S13]  /*d120*/  ISETP.GE.AND P5, PT, R90, 0x7a, PT ;  /* 0x0000007a5a00780c */ /* 0x000fda0003fa6270 */
[----:B------:R-:W-:Y:S02]  /*d130*/  @P5 LOP3.LUT R16, R16, 0x10000000, RZ, 0xfc, !PT ;  /* 0x1000000010105812 */ /* 0x000fe400078efcff */
[----:B------:R-:W-:-:S04]  /*d140*/  ISETP.GT.AND P5, PT, R92, 0x79, !P5 ;  /* 0x000000795c00780c */ /* 0x000fc80006fa4270 */
[----:B------:R-:W-:-:S04]  /*d150*/  ISETP.LT.OR P5, PT, R94, 0x7a, P5 ;  /* 0x0000007a5e00780c */ /* 0x000fc80002fa1670 */
[----:B------:R-:W-:Y:S02]  /*d160*/  FSEL R85, R85, -INF , !P5 ;  /* 0xff80000055557808 */ /* 0x000fe40006800000 */
[----:B------:R-:W-:-:S13]  /*d170*/  ISETP.GE.AND P5, PT, R15, 0x1, PT ;  /* 0x000000010f00780c */ /* 0x000fda0003fa6270 */
[----:B0-----:R-:W-:Y:S05]  /*d180*/  @!P5 BRA `(.L_x_1187) ;  /* 0x000000000054d947 */ /* 0x001fea0003800000 */
[----:B------:R-:W-:Y:S01]  /*d190*/  IADD3 R3, R98, 0x8, R152 ;  /* 0x0000000862037810 */ /* 0x000fe20007ffe098 */
[----:B------:R-:W-:Y:S04]  /*d1a0*/  BSSY B0, `(.L_x_1188) ;  /* 0x000000f000007945 */ /* 0x000fe80003800000 */
[----:B------:R-:W-:-:S05]  /*d1b0*/  IMAD.IADD R3, R3, 0x1, -R96 ;  /* 0x0000000103037824 */ /* 0x000fca00078e0a60 */
        /* <DEDUP_REMOVED lines=9> */
.L_x_1189:
[----:B------:R-:W-:-:S13]  /*d250*/  ISETP.NE.AND P5, PT, R15, 0x1, PT ;  /* 0x000000010f00780c */ /* 0x000fda0003fa5270 */
[----:B------:R-:W0:Y:S02]  /*d260*/  @P5 LDC.64 R4, c[0x0][0x9e8] ;  /* 0x00027a00ff045b82 */ /* 0x000e240000000a00 */
[----:B0-----:R-:W-:-:S05]  /*d270*/  @P5 IMAD.HI.U32 R4, R3, R4, RZ ;  /* 0x0000000403045227 */ /* 0x001fca00078e00ff */
[----:B------:R-:W-:-:S07]  /*d280*/  @P5 SHF.R.U32.HI R3, RZ, R5, R4 ;  /* 0x00000005ff035219 */ /* 0x000fce0000011604 */
.L_x_1190:
[----:B------:R-:W-:Y:S05]  /*d290*/  BSYNC B0 ;  /* 0x0000000000007941 */ /* 0x000fea0003800000 */
.L_x_1188:
[----:B------:R-:W-:-:S04]  /*d2a0*/  IMAD R3, R3, R15, -R0 ;  /* 0x0000000f03037224 */ /* 0x000fc800078e0a00 */
[----:B------:R-:W-:-:S05]  /*d2b0*/  IMAD R3, R156, -0x2, R3 ;  /* 0xfffffffe9c037824 */ /* 0x000fca00078e0203 */
[----:B------:R-:W-:Y:S02]  /*d2c0*/  VIMNMX R20, R20, R3, !PT ;  /* 0x0000000314147248 */ /* 0x000fe40007fe0100 */
[----:B------:R-:W-:-:S07]  /*d2d0*/  VIADDMNMX R6, R3, R15, R6, PT ;  /* 0x0000000f03067246 */ /* 0x000fce0003800106 */
.L_x_1187:
[----:B------:R-:W-:Y:S01]  /*d2e0*/  ISETP.GT.AND P2, PT, R20, 0x1, !P2 ;  /* 0x000000011400780c */ /* 0x000fe20005744270 */
[----:B------:R-:W-:Y:S01]  /*d2f0*/  IMAD.IADD R14, R88, 0x1, R14 ;  /* 0x00000001580e7824 */ /* 0x000fe200078e020e */
        /* <DEDUP_REMOVED lines=77> */
[----:B------:R-:W-:Y:S01]  /*d7d0*/  ISETP.GT.AND P6, PT, R20, RZ, !P6 ;  /* 0x000000ff1400720c */ /* 0x000fe200077c4270 */
[----:B------:R-:W0:Y:S01]  /*d7e0*/  SHFL.BFLY PT, R3, R0, 0x2, 0x1f ;  /* 0x0c401f0000037f89 */ /* 0x000e2200000e0000 */
[----:B------:R-:W-:Y:S02]  /*d7f0*/  FSEL R127, R50, -INF , !P2 ;  /* 0xff800000327f7808 */ /* 0x000fe40005000000 */
[----:B------:R-:W-:Y:S02]  /*d800*/  LOP3.LUT P2, RZ, R16, 0x20000, RZ, 0xc0, !PT ;  /* 0x0002000010ff7812 */ /* 0x000fe4000784c0ff */
[----:B------:R-:W-:Y:S02]  /*d810*/  ISETP.LT.OR P6, PT, R6, 0x1, P6 ;  /* 0x000000010600780c */ /* 0x000fe400037c1670 */
[----:B------:R-:W-:Y:S02]  /*d820*/  ISETP.GT.AND P2, PT, R20, 0x31, !P2 ;  /* 0x000000311400780c */ /* 0x000fe40005744270 */
[----:B------:R-:W-:-:S02]  /*d830*/  FSEL R44, R26, -INF , !P6 ;  /* 0xff8000001a2c7808 */ /* 0x000fc40007000000 */
[----:B------:R-:W-:Y:S02]  /*d840*/  ISETP.LT.OR P2, PT, R6, 0x32, P2 ;  /* 0x000000320600780c */ /* 0x000fe40001741670 */
[----:B------:R-:W-:Y:S02]  /*d850*/  ISETP.GT.AND P3, PT, R20, 0x71, !P3 ;  /* 0x000000711400780c */ /* 0x000fe40005f64270 */
[----:B------:R-:W-:Y:S02]  /*d860*/  FSEL R51, R51, -INF , !P2 ;  /* 0xff80000033337808 */ /* 0x000fe40005000000 */
[----:B------:R-:W-:Y:S02]  /*d870*/  LOP3.LUT P2, RZ, R16, 0x10000, RZ, 0xc0, !PT ;  /* 0x0001000010ff7812 */ /* 0x000fe4000784c0ff */
[C---:B------:R-:W-:Y:S02]  /*d880*/  ISETP.GT.AND P4, PT, R20.reuse, 0x78, !P4 ;  /* 0x000000781400780c */ /* 0x040fe40006784270 */
[----:B------:R-:W-:-:S02]  /*d890*/  ISETP.GT.AND P2, PT, R20, 0x38, !P2 ;  /* 0x000000381400780c */ /* 0x000fc40005744270 */
[C---:B------:R-:W-:Y:S02]  /*d8a0*/  ISETP.LT.OR P3, PT, R6.reuse, 0x72, P3 ;  /* 0x000000720600780c */ /* 0x040fe40001f61670 */
[----:B------:R-:W-:Y:S02]  /*d8b0*/  ISETP.LT.OR P2, PT, R6, 0x39, P2 ;  /* 0x000000390600780c */ /* 0x000fe40001741670 */
[----:B0-----:R-:W-:Y:S02]  /*d8c0*/  FMNMX.FTZ R28, R0, R3, !PT ;  /* 0x00000003001c7209 */ /* 0x001fe40007810000 */
[----:B------:R-:W-:Y:S02]  /*d8d0*/  FSEL R129, R54, -INF , !P2 ;  /* 0xff80000036817808 */ /* 0x000fe40005000000 */
[----:B------:R-:W-:Y:S01]  /*d8e0*/  LOP3.LUT P2, RZ, R16, 0x8000, RZ, 0xc0, !PT ;  /* 0x0000800010ff7812 */ /* 0x000fe2000784c0ff */
[----:B------:R-:W0:Y:S01]  /*d8f0*/  SHFL.BFLY PT, R3, R28, 0x1, 0x1f ;  /* 0x0c201f001c037f89 */ /* 0x000e2200000e0000 */
[----:B------:R-:W-:-:S02]  /*d900*/  FMNMX.FTZ R0, R44, R27, !PT ;  /* 0x0000001b2c007209 */ /* 0x000fc40007810000 */
[----:B------:R-:W-:Y:S02]  /*d910*/  ISETP.GT.AND P2, PT, R20, 0x39, !P2 ;  /* 0x000000391400780c */ /* 0x000fe40005744270 */
[----:B------:R-:W-:Y:S02]  /*d920*/  FMNMX.FTZ R0, R5, R0, !PT ;  /* 0x0000000005007209 */ /* 0x000fe40007810000 */
[----:B------:R-:W-:Y:S02]  /*d930*/  ISETP.LT.OR P2, PT, R6, 0x3a, P2 ;  /* 0x0000003a0600780c */ /* 0x000fe40001741670 */
[----:B------:R-:W-:Y:S02]  /*d940*/  FMNMX.FTZ R0, R31, R0, !PT ;  /* 0x000000001f007209 */ /* 0x000fe40007810000 */
[----:B------:R-:W-:Y:S02]  /*d950*/  FSEL R55, R55, -INF , !P2 ;  /* 0xff80000037377808 */ /* 0x000fe40005000000 */
        /* <DEDUP_REMOVED lines=38> */
[C---:B------:R-:W-:Y:S02]  /*dbc0*/  LOP3.LUT P5, RZ, R16.reuse, 0x4, RZ, 0xc0, !PT ;  /* 0x0000000410ff7812 */ /* 0x040fe400078ac0ff */
[----:B------:R-:W-:Y:S02]  /*dbd0*/  FSEL R67, R67, -INF , !P2 ;  /* 0xff80000043437808 */ /* 0x000fe40005000000 */
[----:B------:R-:W-:Y:S02]  /*dbe0*/  LOP3.LUT P2, RZ, R16, 0x100, RZ, 0xc0, !PT ;  /* 0x0000010010ff7812 */ /* 0x000fe4000784c0ff */
[----:B------:R-:W-:Y:S02]  /*dbf0*/  FMNMX.FTZ R0, R135, R0, !PT ;  /* 0x0000000087007209 */ /* 0x000fe40007810000 */
[----:B------:R-:W-:-:S02]  /*dc00*/  ISETP.GT.AND P2, PT, R20, 0x58, !P2 ;  /* 0x000000581400780c */ /* 0x000fc40005744270 */
[----:B------:R-:W-:Y:S02]  /*dc10*/  FMNMX.FTZ R0, R67, R0, !PT ;  /* 0x0000000043007209 */ /* 0x000fe40007810000 */
[----:B------:R-:W-:Y:S02]  /*dc20*/  ISETP.LT.OR P2, PT, R6, 0x59, P2 ;  /* 0x000000590600780c */ /* 0x000fe40001741670 */
[----:B0-----:R-:W-:Y:S02]  /*dc30*/  FMNMX.FTZ R3, R28, R3, !PT ;  /* 0x000000031c037209 */ /* 0x001fe40007810000 */
[----:B------:R-:W-:Y:S02]  /*dc40*/  FSEL R137, R70, -INF , !P2 ;  /* 0xff80000046897808 */ /* 0x000fe40005000000 */
[----:B------:R-:W-:Y:S01]  /*dc50*/  LOP3.LUT P2, RZ, R16, 0x40, RZ, 0xc0, !PT ;  /* 0x0000004010ff7812 */ /* 0x000fe2000784c0ff */
[----:B------:R-:W-:-:S01]  /*dc60*/  FFMA.FTZ R143, R2, R3, -8 ;  /* 0xc1000000028f7423 */ /* 0x000fc20000010003 */
[----:B------:R-:W-:-:S02]  /*dc70*/  FMNMX.FTZ R0, R137, R0, !PT ;  /* 0x0000000089007209 */ /* 0x000fc40007810000 */
[----:B------:R-:W-:Y:S02]  /*dc80*/  ISETP.GT.AND P2, PT, R20, 0x59, !P2 ;  /* 0x000000591400780c */ /* 0x000fe40005744270 */
[C---:B------:R-:W-:Y:S02]  /*dc90*/  ISETP.LT.OR P4, PT, R6.reuse, 0x79, P4 ;  /* 0x000000790600780c */ /* 0x040fe40002781670 */
[----:B------:R-:W-:Y:S02]  /*dca0*/  ISETP.LT.OR P2, PT, R6, 0x5a, P2 ;  /* 0x0000005a0600780c */ /* 0x000fe40001741670 */
[----:B------:R-:W-:Y:S02]  /*dcb0*/  FSEL R83, R83, -INF , !P3 ;  /* 0xff80000053537808 */ /* 0x000fe40005800000 */
[----:B------:R-:W-:Y:S02]  /*dcc0*/  FSEL R71, R71, -INF , !P2 ;  /* 0xff80000047477808 */ /* 0x000fe40005000000 */
[----:B------:R-:W-:-:S02]  /*dcd0*/  LOP3.LUT P2, RZ, R16, 0x20, RZ, 0xc0, !PT ;  /* 0x0000002010ff7812 */ /* 0x000fc4000784c0ff */
[----:B------:R-:W-:Y:S02]  /*dce0*/  FMNMX.FTZ R0, R71, R0, !PT ;  /* 0x0000000047007209 */ /* 0x000fe40007810000 */
[----:B------:R-:W-:Y:S02]  /*dcf0*/  ISETP.GT.AND P2, PT, R20, 0x60, !P2 ;  /* 0x000000601400780c */ /* 0x000fe40005744270 */
[----:B------:R-:W-:Y:S02]  /*dd00*/  ISETP.GE.AND P6, PT, R15, 0x1, PT ;  /* 0x000000010f00780c */ /* 0x000fe40003fc6270 */
[----:B------:R-:W-:-:S04]  /*dd10*/  ISETP.LT.OR P2, PT, R6, 0x61, P2 ;  /* 0x000000610600780c */ /* 0x000fc80001741670 */
[----:B------:R-:W-:Y:S02]  /*dd20*/  FSEL R139, R74, -INF , !P2 ;  /* 0xff8000004a8b7808 */ /* 0x000fe40005000000 */
[----:B------:R-:W-:Y:S02]  /*dd30*/  LOP3.LUT P2, RZ, R16, 0x10, RZ, 0xc0, !PT ;  /* 0x0000001010ff7812 */ /* 0x000fe4000784c0ff */
[----:B------:R-:W-:Y:S02]  /*dd40*/  FMNMX.FTZ R0, R139, R0, !PT ;  /* 0x000000008b007209 */ /* 0x000fe40007810000 */
[----:B------:R-:W-:-:S04]  /*dd50*/  ISETP.GT.AND P2, PT, R20, 0x61, !P2 ;  /* 0x000000611400780c */ /* 0x000fc80005744270 */
[----:B------:R-:W-:-:S04]  /*dd60*/  ISETP.LT.OR P2, PT, R6, 0x62, P2 ;  /* 0x000000620600780c */ /* 0x000fc80001741670 */
[----:B------:R-:W-:Y:S02]  /*dd70*/  FSEL R75, R75, -INF , !P2 ;  /* 0xff8000004b4b7808 */ /* 0x000fe40005000000 */
[----:B------:R-:W-:Y:S02]  /*dd80*/  LOP3.LUT P2, RZ, R16, 0x8, RZ, 0xc0, !PT ;  /* 0x0000000810ff7812 */ /* 0x000fe4000784c0ff */
[----:B------:R-:W-:Y:S02]  /*dd90*/  FMNMX.FTZ R0, R75, R0, !PT ;  /* 0x000000004b007209 */ /* 0x000fe40007810000 */
[----:B------:R-:W-:-:S04]  /*dda0*/  ISETP.GT.AND P2, PT, R20, 0x68, !P2 ;  /* 0x000000681400780c */ /* 0x000fc80005744270 */
[----:B------:R-:W-:-:S04]  /*ddb0*/  ISETP.LT.OR P2, PT, R6, 0x69, P2 ;  /* 0x000000690600780c */ /* 0x000fc80001741670 */
[----:B------:R-:W-:Y:S02]  /*ddc0*/  FSEL R141, R78, -INF , !P2 ;  /* 0xff8000004e8d7808 */ /* 0x000fe40005000000 */
[----:B------:R-:W-:Y:S02]  /*ddd0*/  ISETP.GT.AND P2, PT, R20, 0x69, !P5 ;  /* 0x000000691400780c */ /* 0x000fe40006f44270 */
[----:B------:R-:W-:Y:S02]  /*dde0*/  FMNMX.FTZ R0, R141, R0, !PT ;  /* 0x000000008d007209 */ /* 0x000fe40007810000 */
[----:B------:R-:W-:Y:S02]  /*ddf0*/  ISETP.LT.OR P2, PT, R6, 0x6a, P2 ;  /* 0x0000006a0600780c */ /* 0x000fe40001741670 */
[----:B------:R-:W-:Y:S02]  /*de00*/  LOP3.LUT P5, RZ, R16, 0x10000000, RZ, 0xc0, !PT ;  /* 0x1000000010ff7812 */ /* 0x000fe400078ac0ff */
[----:B------:R-:W-:-:S02]  /*de10*/  FSEL R79, R79, -INF , !P2 ;  /* 0xff8000004f4f7808 */ /* 0x000fc40005000000 */
[----:B------:R-:W-:Y:S02]  /*de20*/  FSETP.NEU.FTZ.AND P2, PT, R3, -INF , PT ;  /* 0xff8000000300780b */ /* 0x000fe40003f5d000 */
[----:B------:R-:W-:Y:S02]  /*de30*/  FMNMX.FTZ R0, R79, R0, !PT ;  /* 0x000000004f007209 */ /* 0x000fe40007810000 */
[----:B------:R-:W-:Y:S02]  /*de40*/  FSEL R143, R143, RZ, P2 ;  /* 0x000000ff8f8f7208 */ /* 0x000fe40001000000 */
[----:B------:R-:W-:Y:S02]  /*de50*/  LOP3.LUT P2, RZ, R16, 0x8000000, RZ, 0xc0, !PT ;  /* 0x0800000010ff7812 */ /* 0x000fe4000784c0ff */
[----:B------:R-:W-:Y:S01]  /*de60*/  ISETP.GT.AND P5, PT, R20, 0x79, !P5 ;  /* 0x000000791400780c */ /* 0x000fe20006fa4270 */
[----:B------:R-:W-:-:S01]  /*de70*/  FFMA.FTZ R4, R2, R24, -R143 ;  /* 0x0000001802047223 */ /* 0x000fc2000001088f */
[----:B------:R-:W-:Y:S01]  /*de80*/  ISETP.GT.AND P2, PT, R20, 0x70, !P2 ;  /* 0x000000701400780c */ /* 0x000fe20005744270 */
[----:B------:R-:W-:-:S01]  /*de90*/  FFMA.FTZ R24, R2, R29, -R143 ;  /* 0x0000001d02187223 */ /* 0x000fc2000001088f */
[C-C-:B------:R-:W-:Y:S01]  /*dea0*/  FFMA.FTZ R29, R2.reuse, R33, -R143.reuse ;  /* 0x00000021021d7223 */ /* 0x140fe2000001088f */
[----:B------:R-:W-:-:S01]  /*deb0*/  FFMA.FTZ R33, R2, R37, -R143 ;  /* 0x0000002502217223 */ /* 0x000fc2000001088f */
[--C-:B------:R-:W-:Y:S01]  /*dec0*/  FFMA.FTZ R37, R2, R41, -R143.reuse ;  /* 0x0000002902257223 */ /* 0x100fe2000001088f */
[----:B------:R-:W-:Y:S01]  /*ded0*/  ISETP.LT.OR P2, PT, R6, 0x71, P2 ;  /* 0x000000710600780c */ /* 0x000fe20001741670 */
[C-C-:B------:R-:W-:Y:S01]  /*dee0*/  FFMA.FTZ R41, R2.reuse, R45, -R143.reuse ;  /* 0x0000002d02297223 */ /* 0x140fe2000001088f */
[----:B------:R-:W-:-:S01]  /*def0*/  FFMA.FTZ R45, R2, R49, -R143 ;  /* 0x00000031022d7223 */ /* 0x000fc2000001088f */
[--C-:B------:R-:W-:Y:S01]  /*df00*/  FFMA.FTZ R49, R2, R53, -R143.reuse ;  /* 0x0000003502317223 */ /* 0x100fe2000001088f */
[----:B------:R-:W-:Y:S01]  /*df10*/  FSEL R53, R82, -INF , !P2 ;  /* 0xff80000052357808 */ /* 0x000fe20005000000 */
[C-C-:B------:R-:W-:Y:S01]  /*df20*/  FFMA.FTZ R26, R2.reuse, R91, -R143.reuse ;  /* 0x0000005b021a7223 */ /* 0x140fe2000001088f */
[----:B------:R-:W-:-:S01]  /*df30*/  FFMA.FTZ R91, R2, R57, -R143 ;  /* 0x00000039025b7223 */ /* 0x000fc2000001088f */
[----:B------:R-:W-:Y:S01]  /*df40*/  ISETP.LT.OR P5, PT, R6, 0x7a, P5 ;  /* 0x0000007a0600780c */ /* 0x000fe20002fa1670 */
[----:B------:R-:W-:-:S01]  /*df50*/  FFMA.FTZ R28, R2, R93, -R143 ;  /* 0x0000005d021c7223 */ /* 0x000fc2000001088f */
[----:B------:R-:W-:Y:S01]  /*df60*/  FMNMX.FTZ R0, R53, R0, !PT ;  /* 0x0000000035007209 */ /* 0x000fe20007810000 */
[----:B------:R-:W-:-:S01]  /*df70*/  FFMA.FTZ R30, R2, R95, -R143 ;  /* 0x0000005f021e7223 */ /* 0x000fc2000001088f */
[----:B------:R-:W-:Y:S01]  /*df80*/  FSEL R57, R86, -INF , !P4 ;  /* 0xff80000056397808 */ /* 0x000fe20006000000 */
[----:B------:R-:W-:-:S01]  /*df90*/  FFMA.FTZ R25, R2, R25, -R143 ;  /* 0x0000001902197223 */ /* 0x000fc2000001088f */
[----:B------:R-:W-:Y:S01]  /*dfa0*/  FMNMX.FTZ R0, R83, R0, !PT ;  /* 0x0000000053007209 */ /* 0x000fe20007810000 */
[----:B------:R-:W-:-:S01]  /*dfb0*/  FFMA.FTZ R21, R2, R21, -R143 ;  /* 0x0000001502157223 */ /* 0x000fc2000001088f */
[----:B------:R-:W-:Y:S01]  /*dfc0*/  FSEL R87, R87, -INF , !P5 ;  /* 0xff80000057577808 */ /* 0x000fe20006800000 */
[----:B------:R-:W-:Y:S01]  /*dfd0*/  MUFU.EX2 R4, R4 ;  /* 0x0000000400047308 */ /* 0x000fe20000000800 */
[----:B------:R-:W-:Y:S01]  /*dfe0*/  FMNMX.FTZ R0, R57, R0, !PT ;  /* 0x0000000039007209 */ /* 0x000fe20007810000 */
[C-C-:B------:R-:W-:Y:S01]  /*dff0*/  FFMA.FTZ R32, R2.reuse, R97, -R143.reuse ;  /* 0x0000006102207223 */ /* 0x140fe2000001088f */
[----:B------:R-:W-:-:S01]  /*e000*/  FFMA.FTZ R34, R2, R99, -R143 ;  /* 0x0000006302227223 */ /* 0x000fc2000001088f */
[C-C-:B------:R-:W-:Y:S01]  /*e010*/  FFMA.FTZ R36, R2.reuse, R101, -R143.reuse ;  /* 0x0000006502247223 */ /* 0x140fe2000001088f */
[----:B------:R-:W-:Y:S01]  /*e020*/  FMNMX.FTZ R0, R87, R0, !PT ;  /* 0x0000000057007209 */ /* 0x000fe20007810000 */
[C-C-:B------:R-:W-:Y:S01]  /*e030*/  FFMA.FTZ R6, R2.reuse, R105, -R143.reuse ;  /* 0x0000006902067223 */ /* 0x140fe2000001088f */
[----:B------:R-:W-:-:S01]  /*e040*/  FFMA.FTZ R61, R2, R61, -R143 ;  /* 0x0000003d023d7223 */ /* 0x000fc2000001088f */
[----:B------:R-:W0:Y:S01]  /*e050*/  MUFU.EX2 R25, R25 ;  /* 0x0000001900197308 */ /* 0x000e220000000800 */
[----:B------:R-:W-:-:S01]  /*e060*/  FFMA.FTZ R20, R2, R103, -R143 ;  /* 0x0000006702147223 */ /* 0x000fc2000001088f */
[----:B------:R-:W1:Y:S01]  /*e070*/  SHFL.BFLY PT, R93, R0, 0x2, 0x1f ;  /* 0x0c401f00005d7f89 */ /* 0x000e6200000e0000 */
[----:B------:R-:W-:-:S01]  /*e080*/  FFMA.FTZ R40, R2, R109, -R143 ;  /* 0x0000006d02287223 */ /* 0x000fc2000001088f */
[C-C-:B------:R-:W-:Y:S01]  /*e090*/  FFMA.FTZ R69, R2.reuse, R69, -R143.reuse ;  /* 0x0000004502457223 */ /* 0x140fe2000001088f */
[----:B------:R-:W-:-:S01]  /*e0a0*/  FFMA.FTZ R38, R2, R107, -R143 ;  /* 0x0000006b02267223 */ /* 0x000fc2000001088f */
[C-C-:B------:R-:W-:Y:S01]  /*e0b0*/  FFMA.FTZ R65, R2.reuse, R65, -R143.reuse ;  /* 0x0000004102417223 */ /* 0x140fe2000001088f */
[----:B------:R-:W-:-:S01]  /*e0c0*/  FFMA.FTZ R46, R2, R113, -R143 ;  /* 0x00000071022e7223 */ /* 0x000fc2000001088f */
[----:B------:R-:W-:Y:S01]  /*e0d0*/  MUFU.EX2 R21, R21 ;  /* 0x0000001500157308 */ /* 0x000fe20000000800 */
[----:B------:R-:W-:-:S01]  /*e0e0*/  FFMA.FTZ R77, R2, R77, -R143 ;  /* 0x0000004d024d7223 */ /* 0x000fc2000001088f */
[C-C-:B------:R-:W-:Y:S01]  /*e0f0*/  FFMA.FTZ R42, R2.reuse, R111, -R143.reuse ;  /* 0x0000006f022a7223 */ /* 0x140fe2000001088f */
[----:B------:R-:W-:-:S01]  /*e100*/  FFMA.FTZ R73, R2, R73, -R143 ;  /* 0x0000004902497223 */ /* 0x000fc2000001088f */
[----:B------:R-:W-:-:S04]  /*e110*/  FFMA.FTZ R48, R2, R115, -R143 ;  /* 0x0000007302307223 */ /* 0x000fc8000001088f */
[----:B------:R-:W2:Y:S01]  /*e120*/  MUFU.EX2 R24, R24 ;  /* 0x0000001800187308 */ /* 0x000ea20000000800 */
[----:B0-----:R-:W-:-:S07]  /*e130*/  FADD.FTZ R70, R4, R25 ;  /* 0x0000001904467221 */ /* 0x001fce0000010000 */
[----:B------:R-:W0:Y:S01]  /*e140*/  MUFU.EX2 R26, R26 ;  /* 0x0000001a001a7308 */ /* 0x000e220000000800 */
[----:B-1----:R-:W-:Y:S01]  /*e150*/  FMNMX.FTZ R50, R0, R93, !PT ;  /* 0x0000005d00327209 */ /* 0x002fe20007810000 */
[----:B------:R-:W-:-:S04]  /*e160*/  FFMA.FTZ R93, R2, R117, -R143 ;  /* 0x00000075025d7223 */ /* 0x000fc8000001088f */
[----:B------:R-:W1:Y:S02]  /*e170*/  SHFL.BFLY PT, R95, R50, 0x1, 0x1f ;  /* 0x0c201f00325f7f89 */ /* 0x000e6400000e0000 */
[----:B------:R-:W-:Y:S01]  /*e180*/  MUFU.EX2 R29, R29 ;  /* 0x0000001d001d7308 */ /* 0x000fe20000000800 */
[----:B--2---:R-:W-:-:S04]  /*e190*/  F2FP.SATFINITE.E4M3.F32.PACK_AB_MERGE_C R148, R24, R21, RZ ;  /* 0x000000151894723e */ /* 0x004fc800048070ff */
[----:B------:R-:W-:-:S03]  /*e1a0*/  F2FP.SATFINITE.E4M3.F32.PACK_AB_MERGE_C R148, R25, R4, R148 ;  /* 0x000000041994723e */ /* 0x000fc60004807094 */
[----:B------:R-:W-:Y:S08]  /*e1b0*/  MUFU.EX2 R28, R28 ;  /* 0x0000001c001c7308 */ /* 0x000ff00000000800 */
[----:B------:R-:W2:Y:S01]  /*e1c0*/  MUFU.EX2 R33, R33 ;  /* 0x0000002100217308 */ /* 0x000ea20000000800 */
[----:B-1----:R-:W-:Y:S01]  /*e1d0*/  FMNMX.FTZ R0, R50, R95, !PT ;  /* 0x0000005f32007209 */ /* 0x002fe20007810000 */
[C-C-:B------:R-:W-:Y:S01]  /*e1e0*/  FFMA.FTZ R50, R2.reuse, R81, -R143.reuse ;  /* 0x0000005102327223 */ /* 0x140fe2000001088f */
[----:B------:R-:W-:-:S01]  /*e1f0*/  FFMA.FTZ R81, R2, R85, -R143 ;  /* 0x0000005502517223 */ /* 0x000fc2000001088f */
[----:B------:R-:W-:Y:S01]  /*e200*/  FADD.FTZ R85, R21, R70 ;  /* 0x0000004615557221 */ /* 0x000fe20000010000 */
[----:B------:R-:W-:Y:S01]  /*e210*/  FSETP.NEU.FTZ.AND P2, PT, R0, -INF , PT ;  /* 0xff8000000000780b */ /* 0x000fe20003f5d000 */
[----:B------:R-:W-:-:S02]  /*e220*/  FFMA.FTZ R52, R2, R0, -8 ;  /* 0xc100000002347423 */ /* 0x000fc40000010000 */
[----:B------:R-:W-:Y:S01]  /*e230*/  MUFU.EX2 R30, R30 ;  /* 0x0000001e001e7308 */ /* 0x000fe20000000800 */
[----:B------:R-:W-:-:S02]  /*e240*/  FADD.FTZ R85, R24, R85 ;  /* 0x0000005518557221 */ /* 0x000fc40000010000 */
[----:B------:R-:W-:Y:S02]  /*e250*/  FSEL R52, R52, RZ, P2 ;  /* 0x000000ff34347208 */ /* 0x000fe40001000000 */
[----:B0-----:R-:W-:-:S01]  /*e260*/  FADD.FTZ R74, R26, R85 ;  /* 0x000000551a4a7221 */ /* 0x001fc20000010000 */
[----:B--2---:R-:W-:Y:S02]  /*e270*/  F2FP.SATFINITE.E4M3.F32.PACK_AB_MERGE_C R150, R33, R28, RZ ;  /* 0x0000001c2196723e */ /* 0x004fe400048070ff */
[----:B------:R-:W-:Y:S01]  /*e280*/  MUFU.EX2 R37, R37 ;  /* 0x0000002500257308 */ /* 0x000fe20000000800 */
        /* <DEDUP_REMOVED lines=15> */
[----:B------:R-:W0:Y:S01]  /*e380*/  MUFU.EX2 R27, R27 ;  /* 0x0000001b001b7308 */ /* 0x000e220000000800 */
[----:B------:R-:W-:-:S01]  /*e390*/  FFMA.FTZ R47, R2, R127, -R52 ;  /* 0x0000007f022f7223 */ /* 0x000fc20000010834 */
[C-C-:B------:R-:W-:Y:S01]  /*e3a0*/  FFMA.FTZ R64, R2.reuse, R51, -R52.reuse ;  /* 0x0000003302407223 */ /* 0x140fe20000010834 */
[----:B------:R-:W-:-:S01]  /*e3b0*/  FFMA.FTZ R51, R2, R129, -R52 ;  /* 0x0000008102337223 */ /* 0x000fc20000010834 */
[C-C-:B------:R-:W-:Y:S01]  /*e3c0*/  FFMA.FTZ R66, R2.reuse, R55, -R52.reuse ;  /* 0x0000003702427223 */ /* 0x140fe20000010834 */
[----:B------:R-:W-:-:S01]  /*e3d0*/  FFMA.FTZ R55, R2, R131, -R52 ;  /* 0x0000008302377223 */ /* 0x000fc20000010834 */
[----:B------:R-:W-:Y:S01]  /*e3e0*/  F2FP.SATFINITE.E4M3.F32.PACK_AB_MERGE_C R150, R29, R26, R150 ;  /* 0x0000001a1d96723e */ /* 0x000fe20004807096 */
[----:B------:R-:W-:-:S01]  /*e3f0*/  FFMA.FTZ R68, R2, R59, -R52 ;  /* 0x0000003b02447223 */ /* 0x000fc20000010834 */
[----:B------:R-:W1:Y:S01]  /*e400*/  MUFU.EX2 R5, R5 ;  /* 0x0000000500057308 */ /* 0x000e620000000800 */
[----:B------:R-:W-:-:S01]  /*e410*/  FFMA.FTZ R59, R2, R133, -R52 ;  /* 0x00000085023b7223 */ /* 0x000fc20000010834 */
[C-C-:B------:R-:W-:Y:S01]  /*e420*/  FFMA.FTZ R70, R2.reuse, R63, -R52.reuse ;  /* 0x0000003f02467223 */ /* 0x140fe20000010834 */
[----:B------:R-:W-:-:S01]  /*e430*/  FFMA.FTZ R63, R2, R135, -R52 ;  /* 0x00000087023f7223 */ /* 0x000fc20000010834 */
[C-C-:B------:R-:W-:Y:S01]  /*e440*/  FFMA.FTZ R137, R2.reuse, R137, -R52.reuse ;  /* 0x0000008902897223 */ /* 0x140fe20000010834 */
[----:B------:R-:W-:-:S01]  /*e450*/  FFMA.FTZ R4, R2, R139, -R52 ;  /* 0x0000008b02047223 */ /* 0x000fc20000010834 */
[C-C-:B------:R-:W-:Y:S01]  /*e460*/  FFMA.FTZ R141, R2.reuse, R141, -R52.reuse ;  /* 0x0000008d028d7223 */ /* 0x140fe20000010834 */
[----:B------:R-:W-:-:S01]  /*e470*/  FFMA.FTZ R79, R2, R79, -R52 ;  /* 0x0000004f024f7223 */ /* 0x000fc20000010834 */
[----:B------:R-:W2:Y:S01]  /*e480*/  MUFU.EX2 R54, R54 ;  /* 0x0000003600367308 */ /* 0x000ea20000000800 */
[----:B0-----:R-:W-:-:S01]  /*e490*/  FADD.FTZ R72, R44, R27 ;  /* 0x0000001b2c487221 */ /* 0x001fc20000010000 */
[C-C-:B------:R-:W-:Y:S01]  /*e4a0*/  FFMA.FTZ R53, R2.reuse, R53, -R52.reuse ;  /* 0x0000003502357223 */ /* 0x140fe20000010834 */
[----:B------:R-:W-:-:S01]  /*e4b0*/  FFMA.FTZ R83, R2, R83, -R52 ;  /* 0x0000005302537223 */ /* 0x000fc20000010834 */
[----:B------:R-:W-:-:S04]  /*e4c0*/  FFMA.FTZ R57, R2, R57, -R52 ;  /* 0x0000003902397223 */ /* 0x000fc80000010834 */
        /* <DEDUP_REMOVED lines=8> */
[----:B------:R-:W-:Y:S01]  /*e550*/  FFMA.FTZ R72, R2, R67, -R52 ;  /* 0x0000004302487223 */ /* 0x000fe20000010834 */
[----:B------:R-:W-:-:S04]  /*e560*/  FADD.FTZ R67, R33, R74 ;  /* 0x0000004a21437221 */ /* 0x000fc80000010000 */
[----:B------:R-:W-:Y:S01]  /*e570*/  FADD.FTZ R76, R30, R67 ;  /* 0x000000431e4c7221 */ /* 0x000fe20000010000 */
[----:B------:R-:W0:Y:S01]  /*e580*/  MUFU.EX2 R58, R58 ;  /* 0x0000003a003a7308 */ /* 0x000e220000000800 */
[----:B-1----:R-:W-:-:S02]  /*e590*/  FADD.FTZ R74, R56, R85 ;  /* 0x00000055384a7221 */ /* 0x002fc40000010000 */
[----:B------:R-:W-:-:S05]  /*e5a0*/  FADD.FTZ R85, R37, R76 ;  /* 0x0000004c25557221 */ /* 0x000fca0000010000 */
        /* <DEDUP_REMOVED lines=10> */
[----:B------:R-:W-:-:S06]  /*e650*/  FFMA.FTZ R24, R2, R71, -R52 ;  /* 0x0000004702187223 */ /* 0x000fcc0000010834 */
[----:B------:R-:W2:Y:S01]  /*e660*/  MUFU.EX2 R34, R34 ;  /* 0x0000002200227308 */ /* 0x000ea20000000800 */
[C---:B0-----:R-:W-:Y:S01]  /*e670*/  F2FP.SATFINITE.E4M3.F32.PACK_AB_MERGE_C R144, R41.reuse, R32, RZ ;  /* 0x000000202990723e */ /* 0x041fe200048070ff */
[----:B------:R-:W-:-:S03]  /*e680*/  FADD.FTZ R41, R41, R28 ;  /* 0x0000001c29297221 */ /* 0x000fc60000010000 */
[----:B------:R-:W-:-:S03]  /*e690*/  F2FP.SATFINITE.E4M3.F32.PACK_AB_MERGE_C R144, R37, R30, R144 ;  /* 0x0000001e2590723e */ /* 0x000fc60004807090 */
        /* <DEDUP_REMOVED lines=10> */
[C-C-:B------:R-:W-:Y:S01]  /*e740*/  FFMA.FTZ R25, R2.reuse, R75, -R52.reuse ;  /* 0x0000004b02197223 */ /* 0x140fe20000010834 */
[----:B------:R-:W-:-:S01]  /*e750*/  FFMA.FTZ R52, R2, R87, -R52 ;  /* 0x0000005702347223 */ /* 0x000fc20000010834 */
[----:B------:R-:W-:-:S04]  /*e760*/  F2FP.SATFINITE.E4M3.F32.PACK_AB_MERGE_C R43, R62, R43, RZ ;  /* 0x0000002b3e2b723e */ /* 0x000fc800048070ff */
[----:B------:R-:W2:Y:S01]  /*e770*/  MUFU.EX2 R64, R64 ;  /* 0x0000004000407308 */ /* 0x000ea20000000800 */
[----:B0-----:R-:W-:-:S01]  /*e780*/  FADD.FTZ R28, R36, R29 ;  /* 0x0000001d241c7221 */ /* 0x001fc20000010000 */
[----:B------:R-:W-:-:S06]  /*e790*/  F2FP.SATFINITE.E4M3.F32.PACK_AB_MERGE_C R145, R60, R39, R43 ;  /* 0x000000273c91723e */ /* 0x000fcc000480702b */
[----:B------:R-:W0:Y:S01]  /*e7a0*/  MUFU.EX2 R51, R51 ;  /* 0x0000003300337308 */ /* 0x000e220000000800 */
[----:B-1----:R-:W-:-:S07]  /*e7b0*/  FADD.FTZ R29, R47, R26 ;  /* 0x0000001a2f1d7221 */ /* 0x002fce0000010000 */
[----:B------:R-:W1:Y:S01]  /*e7c0*/  MUFU.EX2 R49, R49 ;  /* 0x0000003100317308 */ /* 0x000e620000000800 */
[----:B--2---:R-:W-:-:S07]  /*e7d0*/  FADD.FTZ R26, R64, R29 ;  /* 0x0000001d401a7221 */ /* 0x004fce0000010000 */
[----:B------:R-:W2:Y:S01]  /*e7e0*/  MUFU.EX2 R66, R66 ;  /* 0x0000004200427308 */ /* 0x000ea20000000800 */
[----:B0-----:R-:W-:-:S07]  /*e7f0*/  FADD.FTZ R29, R51, R26 ;  /* 0x0000001a331d7221 */ /* 0x001fce0000010000 */
[----:B------:R-:W-:Y:S01]  /*e800*/  MUFU.EX2 R6, R6 ;  /* 0x0000000600067308 */ /* 0x000fe20000000800 */
[C---:B-1----:R-:W-:Y:S01]  /*e810*/  F2FP.SATFINITE.E4M3.F32.PACK_AB_MERGE_C R146, R49.reuse, R36, RZ ;  /* 0x000000243192723e */ /* 0x042fe200048070ff */
[----:B------:R-:W-:-:S03]  /*e820*/  FADD.FTZ R49, R49, R28 ;  /* 0x0000001c31317221 */ /* 0x000fc60000010000 */
[----:B------:R-:W-:-:S03]  /*e830*/  F2FP.SATFINITE.E4M3.F32.PACK_AB_MERGE_C R146, R45, R34, R146 ;  /* 0x000000222d92723e */ /* 0x000fc60004807092 */
[----:B------:R-:W0:Y:S01]  /*e840*/  MUFU.EX2 R61, R61 ;  /* 0x0000003d003d7308 */ /* 0x000e220000000800 */
[----:B--2---:R-:W-:-:S01]  /*e850*/  FADD.FTZ R26, R66, R29 ;  /* 0x0000001d421a7221 */ /* 0x004fc20000010000 */
[----:B------:R-:W-:-:S04]  /*e860*/  F2FP.SATFINITE.E4M3.F32.PACK_AB_MERGE_C R51, R66, R51, RZ ;  /* 0x000000334233723e */ /* 0x000fc800048070ff */
[----:B------:R-:W-:Y:S02]  /*e870*/  F2FP.SATFINITE.E4M3.F32.PACK_AB_MERGE_C R147, R64, R47, R51 ;  /* 0x0000002f4093723e */ /* 0x000fe40004807033 */
        /* <DEDUP_REMOVED lines=11> */
[----:B------:R-:W-:Y:S01]  /*e930*/  MUFU.EX2 R40, R40 ;  /* 0x0000002800287308 */ /* 0x000fe20000000800 */
[----:B-1----:R-:W-:-:S01]  /*e940*/  FADD.FTZ R20, R68, R29 ;  /* 0x0000001d44147221 */ /* 0x002fc20000010000 */
[----:B------:R-:W-:-:S06]  /*e950*/  FADD.FTZ R61, R61, R6 ;  /* 0x000000063d3d7221 */ /* 0x000fcc0000010000 */
[----:B------:R-:W0:Y:S01]  /*e960*/  MUFU.EX2 R69, R69 ;  /* 0x0000004500457308 */ /* 0x000e220000000800 */
[----:B--2---:R-:W-:-:S07]  /*e970*/  FADD.FTZ R29, R59, R20 ;  /* 0x000000143b1d7221 */ /* 0x004fce0000010000 */
[----:B------:R-:W1:Y:S08]  /*e980*/  MUFU.EX2 R70, R70 ;  /* 0x0000004600467308 */ /* 0x000e700000000800 */
[----:B------:R-:W-:Y:S01]  /*e990*/  MUFU.EX2 R38, R38 ;  /* 0x0000002600267308 */ /* 0x000fe20000000800 */
[----:B0-----:R-:W-:-:S07]  /*e9a0*/  F2FP.SATFINITE.E4M3.F32.PACK_AB_MERGE_C R142, R69, R40, RZ ;  /* 0x00000028458e723e */ /* 0x001fce00048070ff */
[----:B------:R-:W0:Y:S01]  /*e9b0*/  MUFU.EX2 R65, R65 ;  /* 0x0000004100417308 */ /* 0x000e220000000800 */
[----:B-1----:R-:W-:-:S01]  /*e9c0*/  FADD.FTZ R20, R70, R29 ;  /* 0x0000001d46147221 */ /* 0x002fc20000010000 */
[----:B------:R-:W-:-:S06]  /*e9d0*/  F2FP.SATFINITE.E4M3.F32.PACK_AB_MERGE_C R59, R70, R59, RZ ;  /* 0x0000003b463b723e */ /* 0x000fcc00048070ff */
        /* <DEDUP_REMOVED lines=38> */
[----:B------:R-:W-:Y:S01]  /*ec40*/  FADD.FTZ R6, R6, R5 ;  /* 0x0000000506067221 */ /* 0x000fe20000010000 */
[----:B------:R-:W-:Y:S02]  /*ec50*/  F2FP.SATFINITE.E4M3.F32.PACK_AB_MERGE_C R141, R68, R55, R59 ;  /* 0x00000037448d723e */ /* 0x000fe4000480703b */
[----:B------:R-:W-:Y:S01]  /*ec60*/  F2FP.SATFINITE.E4M3.F32.PACK_AB_MERGE_C R137, R25, R4, R24 ;  /* 0x000000041989723e */ /* 0x000fe20004807018 */
[----:B------:R-:W-:Y:S02]  /*ec70*/  VIADD R4, R89, 0xfffffffe ;  /* 0xfffffffe59047836 */ /* 0x000fe40000000000 */
[----:B------:R-:W1:Y:S08]  /*ec80*/  MUFU.EX2 R53, R53 ;  /* 0x0000003500357308 */ /* 0x000e700000000800 */
[----:B------:R-:W2:Y:S01]  /*ec90*/  MUFU.EX2 R20, R83 ;  /* 0x0000005300147308 */ /* 0x000ea20000000800 */
[----:B0-----:R-:W-:Y:S01]  /*eca0*/  F2FP.SATFINITE.E4M3.F32.PACK_AB_MERGE_C R138, R93, R48, R26 ;  /* 0x000000305d8a723e */ /* 0x001fe2000480701a */
[----:B------:R-:W-:-:S04]  /*ecb0*/  FADD.FTZ R48, R48, R77 ;  /* 0x0000004d30307221 */ /* 0x000fc80000010000 */
[----:B------:R-:W-:Y:S02]  /*ecc0*/  FADD.FTZ R93, R93, R48 ;  /* 0x000000305d5d7221 */ /* 0x000fe40000010000 */
[----:B------:R-:W0:Y:S01]  /*ecd0*/  MUFU.EX2 R57, R57 ;  /* 0x0000003900397308 */ /* 0x000e220000000800 */
[----:B-1----:R-:W-:-:S01]  /*ece0*/  FADD.FTZ R5, R53, R6 ;  /* 0x0000000635057221 */ /* 0x002fc20000010000 */
[----:B------:R-:W-:-:S06]  /*ecf0*/  FADD.FTZ R50, R50, R93 ;  /* 0x0000005d32327221 */ /* 0x000fcc0000010000 */
[----:B------:R-:W1:Y:S01]  /*ed00*/  MUFU.EX2 R52, R52 ;  /* 0x0000003400347308 */ /* 0x000e620000000800 */
[----:B--2---:R-:W-:-:S04]  /*ed10*/  FADD.FTZ R6, R20, R5 ;  /* 0x0000000514067221 */ /* 0x004fc80000010000 */
[----:B0-----:R-:W-:Y:S01]  /*ed20*/  FADD.FTZ R5, R57, R6 ;  /* 0x0000000639057221 */ /* 0x001fe20000010000 */
[----:B------:R-:W-:-:S01]  /*ed30*/  FADD.FTZ R6, R81, R50 ;  /* 0x0000003251067221 */ /* 0x000fc20000010000 */
[C---:B-1----:R-:W-:Y:S02]  /*ed40*/  F2FP.SATFINITE.E4M3.F32.PACK_AB_MERGE_C R21, R52.reuse, R57, RZ ;  /* 0x000000393415723e */ /* 0x042fe400048070ff */
[----:B------:R-:W-:-:S02]  /*ed50*/  FADD.FTZ R5, R52, R5 ;  /* 0x0000000534057221 */ /* 0x000fc40000010000 */
[----:B------:R-:W-:Y:S01]  /*ed60*/  F2FP.SATFINITE.E4M3.F32.PACK_AB_MERGE_C R139, R20, R53, R21 ;  /* 0x00000035148b723e */ /* 0x000fe20004807015 */
[----:B------:R-:W-:Y:S06]  /*ed70*/  @!P6 BRA `(.L_x_1191) ;  /* 0x000000000048e947 */ /* 0x000fec0003800000 */
        /* <DEDUP_REMOVED lines=11> */
.L_x_1193:
[----:B------:R-:W-:-:S13]  /*ee30*/  ISETP.NE.AND P2, PT, R15, 0x1, PT ;  /* 0x000000010f00780c */ /* 0x000fda0003f45270 */
[----:B------:R-:W0:Y:S02]  /*ee40*/  @P2 LDC.64 R24, c[0x0][0x9e8] ;  /* 0x00027a00ff182b82 */ /* 0x000e240000000a00 */
[----:B0-----:R-:W-:-:S05]  /*ee50*/  @P2 IMAD.HI.U32 R24, R20, R24, RZ ;  /* 0x0000001814182227 */ /* 0x001fca00078e00ff */
[----:B------:R-:W-:-:S07]  /*ee60*/  @P2 SHF.R.U32.HI R20, RZ, R25, R24 ;  /* 0x00000019ff142219 */ /* 0x000fce0000011618 */
.L_x_1194:
[----:B------:R-:W-:Y:S05]  /*ee70*/  BSYNC B0 ;  /* 0x0000000000007941 */ /* 0x000fea0003800000 */
.L_x_1192:
[----:B------:R-:W-:-:S05]  /*ee80*/  IMAD R15, R20, R15, R15 ;  /* 0x0000000f140f7224 */ /* 0x000fca00078e020f */
[----:B------:R-:W-:-:S07]  /*ee90*/  VIMNMX R14, R14, R15, PT ;  /* 0x0000000f0e0e7248 */ /* 0x000fce0003fe0100 */
.L_x_1191:
[----:B------:R-:W2:Y:S01]  /*eea0*/  LDL R20, [R1+0x28] ;  /* 0x0000280001147983 */ /* 0x000ea20000100800 */
[----:B------:R-:W-:Y:S01]  /*eeb0*/  SHF.R.S32.HI R15, RZ, 0x1f, R14 ;  /* 0x0000001fff0f7819 */ /* 0x000fe2000001140e */
[----:B------:R-:W-:Y:S01]  /*eec0*/  ULDC UR37, c[0x0][0x9e4] ;  /* 0x0002790000257ab9 */ /* 0x000fe20000000800 */
[----:B------:R-:W-:Y:S01]  /*eed0*/  ULDC UR36, c[0x0][0x9e4] ;  /* 0x0002790000247ab9 */ /* 0x000fe20000000800 */
[----:B------:R-:W-:Y:S01]  /*eee0*/  ULDC UR38, c[0x0][0x9dc] ;  /* 0x0002770000267ab9 */ /* 0x000fe20000000800 */
[----:B------:R-:W-:Y:S01]  /*eef0*/  LEA.HI R15, R15, R14, RZ, 0x7 ;  /* 0x0000000e0f0f7211 */ /* 0x000fe200078f38ff */
[----:B------:R-:W-:Y:S01]  /*ef00*/  ULDC UR42, c[0x0][0x9dc] ;  /* 0x00027700002a7ab9 */ /* 0x000fe20000000800 */
[----:B------:R-:W-:Y:S01]  /*ef10*/  ULDC UR43, c[0x0][0x9e0] ;  /* 0x00027800002b7ab9 */ /* 0x000fe20000000800 */
[----:B------:R-:W-:Y:S01]  /*ef20*/  ULDC UR39, c[0x0][0x9e0] ;  /* 0x0002780000277ab9 */ /* 0x000fe20000000800 */
[----:B------:R-:W-:Y:S01]  /*ef30*/  SHF.R.S32.HI R15, RZ, 0x7, R15 ;  /* 0x00000007ff0f7819 */ /* 0x000fe2000001140f */
[----:B------:R-:W-:Y:S01]  /*ef40*/  BSSY B1, `(.L_x_1195) ;  /* 0x0000314000017945 */ /* 0x000fe20003800000 */
        /* <DEDUP_REMOVED lines=24> */
[----:B--2---:R-:W-:-:S04]  /*f0d0*/  VIMNMX R20, R20, R15, !PT ;  /* 0x0000000f14147248 */ /* 0x004fc80007fe0100 */
[----:B------:R-:W-:Y:S01]  /*f0e0*/  ISETP.GE.AND P2, PT, R4, R20, PT ;  /* 0x000000140400720c */ /* 0x000fe20003f46270 */
[----:B------:R0:W-:-:S12]  /*f0f0*/  STL [R1+0x24], R20 ;  /* 0x0000241401007387 */ /* 0x0001d80000100800 */
[----:B0-----:R-:W-:Y:S05]  /*f100*/  @!P2 BRA `(.L_x_1196) ;  /* 0x0000002c00dca947 */ /* 0x001fea0003800000 */
[----:B------:R-:W-:Y:S01]  /*f110*/  IMAD.IADD R155, R155, 0x1, R152 ;  /* 0x000000019b9b7824 */ /* 0x000fe200078e0298 */
[----:B------:R-:W-:Y:S01]  /*f120*/  BSSY B0, `(.L_x_1197) ;  /* 0x00002f1000007945 */ /* 0x000fe20003800000 */
[----:B------:R-:W-:Y:S02]  /*f130*/  IMAD.MOV.U32 R135, RZ, RZ, RZ ;  /* 0x000000ffff877224 */ /* 0x000fe400078e00ff */
[----:B------:R-:W-:Y:S01]  /*f140*/  VIADD R154, R155, 0x8 ;  /* 0x000000089b9a7836 */ /* 0x000fe20000000000 */
[----:B------:R-:W-:-:S04]  /*f150*/  LOP3.LUT R14, RZ, R155, RZ, 0x33, !PT ;  /* 0x0000009bff0e7212 */ /* 0x000fc800078e33ff */
[----:B------:R-:W-:-:S05]  /*f160*/  LOP3.LUT R7, RZ, R154, RZ, 0x33, !PT ;  /* 0x0000009aff077212 */ /* 0x000fca00078e33ff */
[----:B------:R0:W-:Y:S04]  /*f170*/  STL [R1], R7 ;  /* 0x0000000701007387 */ /* 0x0001e80000100800 */
[----:B------:R0:W-:Y:S02]  /*f180*/  STL [R1+0x4], R14 ;  /* 0x0000040e01007387 */ /* 0x0001e40000100800 */
.L_x_1217:
[----:B------:R-:W-:-:S05]  /*f190*/  VIADD R153, R18, 0x1 ;  /* 0x0000000112997836 */ /* 0x000fca0000000000 */
[----:B------:R-:W-:-:S04]  /*f1a0*/  ISETP.NE.AND P2, PT, R153, 0x2, PT ;  /* 0x000000029900780c */ /* 0x000fc80003f45270 */
[----:B0-----:R-:W-:Y:S02]  /*f1b0*/  SEL R7, RZ, 0x1, P2 ;  /* 0x00000001ff077807 */ /* 0x001fe40001000000 */
[----:B------:R-:W-:Y:S02]  /*f1c0*/  SEL R153, R153, RZ, P2 ;  /* 0x000000ff99997207 */ /* 0x000fe40001000000 */
[----:B------:R-:W-:Y:S01]  /*f1d0*/  LOP3.LUT R152, R22, R7, RZ, 0x3c, !PT ;  /* 0x0000000716987212 */ /* 0x000fe200078e3cff */
[----:B------:R-:W-:Y:S06]  /*f1e0*/  @!P0 BRA `(.L_x_1198) ;  /* 0x0000000000048947 */ /* 0x000fec0003800000 */
[----:B------:R-:W-:Y:S01]  /*f1f0*/  BPT.TRAP 0x1 ;  /* 0x000000040000795c */ /* 0x000fe20000300000 */
.L_x_1198:
[----:B------:R-:W-:Y:S01]  /*f200*/  IMAD R7, R153, 0x8, R17 ;  /* 0x0000000899077824 */ /* 0x000fe200078e0211 */
[----:B------:R-:W-:-:S04]  /*f210*/  SHF.L.U32 R14, R152, 0x1f, RZ ;  /* 0x0000001f980e7819 */ /* 0x000fc800000006ff */
[----:B------:R0:W1:Y:S01]  /*f220*/  SYNCS.PHASECHK.TRANS64.TRYWAIT P2, [R7+URZ+0x19c30], R14 ;  /* 0x019c300e070075a7 */ /* 0x000062000804017f */
[----:B------:R-:W-:Y:S05]  /*f230*/  @!P0 BRA `(.L_x_1199) ;  /* 0x0000000000048947 */ /* 0x000fea0003800000 */
[----:B------:R-:W-:Y:S01]  /*f240*/  BPT.TRAP 0x1 ;  /* 0x000000040000795c */ /* 0x000fe20000300000 */
.L_x_1199:
[----:B------:R-:W2:Y:S01]  /*f250*/  LDL R15, [R1+0x18] ;  /* 0x00001800010f7983 */ /* 0x000ea20000100800 */
[----:B------:R-:W-:Y:S01]  /*f260*/  BSSY B2, `(.L_x_1200) ;  /* 0x0000006000027945 */ /* 0x000fe20003800000 */
[----:B------:R-:W-:Y:S02]  /*f270*/  IMAD.MOV.U32 R21, RZ, RZ, -0x3ffffff0 ;  /* 0xc0000010ff157424 */ /* 0x000fe400078e00ff */
[----:B--2---:R-:W-:Y:S01]  /*f280*/  IMAD R20, R153, 0x300, R15 ;  /* 0x0000030099147824 */ /* 0x004fe200078e020f */
[----:B-1----:R-:W-:Y:S06]  /*f290*/  @P2 BRA `(.L_x_1201) ;  /* 0x0000000000082947 */ /* 0x002fec0003800000 */
[----:B------:R-:W1:Y:S02]  /*f2a0*/  SYNCS.PHASECHK.TRANS64.TRYWAIT P2, [R7+URZ+0x19c30], R14 ;  /* 0x019c300e070075a7 */ /* 0x000e64000804017f */
[----:B-1----:R-:W-:Y:S05]  /*f2b0*/  @!P2 BRA `(.L_x_1202) ;  /* 0x000001180014a947 */ /* 0x002fea0003800000 */
.L_x_1201:
[----:B------:R-:W-:Y:S05]  /*f2c0*/  BSYNC B2 ;  /* 0x0000000000027941 */ /* 0x000fea0003800000 */
.L_x_1200:
[C---:B------:R-:W-:Y:S01]  /*f2d0*/  R2UR UR6, R20.reuse ;  /* 0x00000000140672ca */ /* 0x040fe200000e0000 */
[----:B------:R-:W-:Y:S01]  /*f2e0*/  WARPGROUP.ARRIVE ;  /* 0x00000000000079c5 */ /* 0x000fe20000000000 */
[----:B------:R-:W-:Y:S01]  /*f2f0*/  R2UR UR7, R21 ;  /* 0x00000000150772ca */ /* 0x000fe200000e0000 */
[----:B01----:R-:W-:Y:S01]  /*f300*/  VIADD R14, R20, 0x100 ;  /* 0x00000100140e7836 */ /* 0x003fe20000000000 */
[----:B------:R-:W-:Y:S01]  /*f310*/  R2UR UR4, R8 ;  /* 0x00000000080472ca */ /* 0x000fe200000e0000 */
[----:B------:R-:W-:Y:S01]  /*f320*/  IMAD.MOV.U32 R15, RZ, RZ, -0x3ffffff0 ;  /* 0xc0000010ff0f7424 */ /* 0x000fe200078e00ff */
[----:B------:R-:W-:Y:S01]  /*f330*/  R2UR UR5, R9 ;  /* 0x00000000090572ca */ /* 0x000fe200000e0000 */
[----:B------:R-:W-:Y:S01]  /*f340*/  VIADD R20, R20, 0x200 ;  /* 0x0000020014147836 */ /* 0x000fe20000000000 */
[----:B------:R-:W-:Y:S01]  /*f350*/  R2UR UR10, R14 ;  /* 0x000000000e0a72ca */ /* 0x000fe200000e0000 */
[----:B------:R-:W-:Y:S01]  /*f360*/  IMAD.MOV.U32 R21, RZ, RZ, -0x3ffffff0 ;  /* 0xc0000010ff157424 */ /* 0x000fe200078e00ff */
[----:B------:R-:W-:-:S02]  /*f370*/  R2UR UR11, R15 ;  /* 0x000000000f0b72ca */ /* 0x000fc400000e0000 */
[----:B------:R-:W-:Y:S02]  /*f380*/  R2UR UR8, R12 ;  /* 0x000000000c0872ca */ /* 0x000fe400000e0000 */
[----:B------:R-:W-:Y:S02]  /*f390*/  R2UR UR9, R13 ;  /* 0x000000000d0972ca */ /* 0x000fe400000e0000 */
[----:B------:R-:W-:Y:S02]  /*f3a0*/  R2UR UR14, R20 ;  /* 0x00000000140e72ca */ /* 0x000fe400000e0000 */
[----:B------:R-:W-:Y:S01]  /*f3b0*/  R2UR UR15, R21 ;  /* 0x00000000150f72ca */ /* 0x000fe200000e0000 */
[----:B------:R-:W-:Y:S01]  /*f3c0*/  QGMMA.64x128x32.F32.E4M3.E4M3 R24, gdesc[UR4], RZ, !UPT, gsb0 ;  /* 0x01e00000041879f3 */ /* 0x000fe2000c0008ff */
[----:B------:R-:W-:Y:S02]  /*f3d0*/  R2UR UR12, R10 ;  /* 0x000000000a0c72ca */ /* 0x000fe400000e0000 */
[----:B------:R-:W-:Y:S01]  /*f3e0*/  R2UR UR13, R11 ;  /* 0x000000000b0d72ca */ /* 0x000fe200000e0000 */
[----:B------:R-:W-:-:S02]  /*f3f0*/  WARPGROUP.DEPBAR.LE gsb0, 0x0 ;  /* 0x00008000000079c5 */ /* 0x000fc40000010000 */
[----:B------:R-:W-:-:S06]  /*f400*/  WARPGROUP.ARRIVE ;  /* 0x00000000000079c5 */ /* 0x000fcc0000000000 */
[----:B------:R-:W-:Y:S03]  /*f410*/  QGMMA.64x128x32.F32.E4M3.E4M3 R24, gdesc[UR8], R24, gsb0 ;  /* 0x01e00000081879f3 */ /* 0x000fe60008000818 */
[----:B------:R-:W-:Y:S02]  /*f420*/  WARPGROUP.DEPBAR.LE gsb0, 0x0 ;  /* 0x00008000000079c5 */ /* 0x000fe40000010000 */
[----:B------:R-:W-:-:S07]  /*f430*/  WARPGROUP.ARRIVE ;  /* 0x00000000000079c5 */ /* 0x000fce0000000000 */
[----:B------:R-:W-:Y:S03]  /*f440*/  QGMMA.64x128x32.F32.E4M3.E4M3 R24, gdesc[UR12], R24, gsb0 ;  /* 0x01e000000c1879f3 */ /* 0x000fe60008000818 */
[----:B------:R-:W-:Y:S02]  /*f450*/  WARPGROUP.DEPBAR.LE gsb0, 0x0 ;  /* 0x00008000000079c5 */ /* 0x000fe40000010000 */
[----:B------:R-:W-:Y:S05]  /*f460*/  @!P0 BRA `(.L_x_1203) ;  /* 0x0000000000048947 */ /* 0x000fea0003800000 */
[----:B------:R-:W-:Y:S01]  /*f470*/  BPT.TRAP 0x1 ;  /* 0x000000040000795c */ /* 0x000fe20000300000 */
.L_x_1203:
[----:B------:R-:W-:Y:S01]  /*f480*/  SHF.L.U32 R14, R22, 0x1f, RZ ;  /* 0x0000001f160e7819 */ /* 0x000fe200000006ff */
[----:B------:R-:W-:-:S04]  /*f490*/  IMAD R22, R18, 0x8, R17 ;  /* 0x0000000812167824 */ /* 0x000fc800078e0211 */
[----:B------:R0:W1:Y:S01]  /*f4a0*/  SYNCS.PHASECHK.TRANS64.TRYWAIT P2, [R22+URZ+0x19c50], R14 ;  /* 0x019c500e160075a7 */ /* 0x000062000804017f */
[----:B------:R-:W-:Y:S05]  /*f4b0*/  @!P0 BRA `(.L_x_1204) ;  /* 0x0000000000048947 */ /* 0x000fea0003800000 */
[----:B------:R-:W-:Y:S01]  /*f4c0*/  BPT.TRAP 0x1 ;  /* 0x000000040000795c */ /* 0x000fe20000300000 */
.L_x_1204:
[----:B------:R-:W-:Y:S04]  /*f4d0*/  BSSY B2, `(.L_x_1205) ;  /* 0x0000004000027945 */ /* 0x000fe80003800000 */
[----:B-1----:R-:W-:Y:S05]  /*f4e0*/  @P2 BRA `(.L_x_1206) ;  /* 0x0000000000082947 */ /* 0x002fea0003800000 */
[----:B------:R-:W1:Y:S02]  /*f4f0*/  SYNCS.PHASECHK.TRANS64.TRYWAIT P2, [R22+URZ+0x19c50], R14 ;  /* 0x019c500e160075a7 */ /* 0x000e64000804017f */
[----:B-1----:R-:W-:Y:S05]  /*f500*/  @!P2 BRA `(.L_x_1207) ;  /* 0x000001140094a947 */ /* 0x002fea0003800000 */
.L_x_1206:
[----:B------:R-:W-:Y:S05]  /*f510*/  BSYNC B2 ;  /* 0x0000000000027941 */ /* 0x000fea0003800000 */
.L_x_1205:
[----:B01----:R-:W-:Y:S01]  /*f520*/  VIADD R14, R17, 0x3000 ;  /* 0x00003000110e7836 */ /* 0x003fe20000000000 */
[----:B------:R-:W-:Y:S01]  /*f530*/  WARPGROUP.ARRIVE ;  /* 0x00000000000079c5 */ /* 0x000fe20000000000 */
[----:B------:R-:W-:Y:S01]  /*f540*/  IMAD.MOV.U32 R15, RZ, RZ, 0x40000040 ;  /* 0x40000040ff0f7424 */ /* 0x000fe200078e00ff */
[----:B------:R-:W-:Y:S02]  /*f550*/  LOP3.LUT P6, RZ, R16, 0x80, RZ, 0xc0, !PT ;  /* 0x0000008010ff7812 */ /* 0x000fe400078cc0ff */
[----:B------:R-:W-:Y:S02]  /*f560*/  SHF.R.U32.HI R14, RZ, 0x4, R14 ;  /* 0x00000004ff0e7819 */ /* 0x000fe4000001160e */
[----:B------:R-:W-:Y:S02]  /*f570*/  R2UR UR7, R15 ;  /* 0x000000000f0772ca */ /* 0x000fe400000e0000 */
[----:B------:R-:W-:-:S04]  /*f580*/  LOP3.LUT R14, R14, 0x3fff, RZ, 0xc0, !PT ;  /* 0x00003fff0e0e7812 */ /* 0x000fc800078ec0ff */
[----:B------:R-:W-:-:S05]  /*f590*/  LOP3.LUT R14, R14, 0x10000, RZ, 0xfc, !PT ;  /* 0x000100000e0e7812 */ /* 0x000fca00078efcff */
[----:B------:R-:W-:-:S05]  /*f5a0*/  IMAD R14, R18, 0x300, R14 ;  /* 0x00000300120e7824 */ /* 0x000fca00078e020e */
[----:B------:R-:W-:-:S13]  /*f5b0*/  R2UR UR6, R14 ;  /* 0x000000000e0672ca */ /* 0x000fda00000e0000 */
[----:B------:R-:W-:Y:S01]  /*f5c0*/  QGMMA.64x96x32.F32.E4M3.E4M3 R88, R148, gdesc[UR4], R88, gsb0 ;  /* 0x0160000494587df3 */ /* 0x000fe20008000858 */
[----:B------:R-:W-:Y:S02]  /*f5d0*/  VIADD R20, R14, 0x2 ;  /* 0x000000020e147836 */ /* 0x000fe40000000000 */
[----:B------:R-:W-:-:S03]  /*f5e0*/  IMAD.MOV.U32 R21, RZ, RZ, 0x40000040 ;  /* 0x40000040ff157424 */ /* 0x000fc600078e00ff */
[----:B------:R-:W-:Y:S02]  /*f5f0*/  R2UR UR6, R20 ;  /* 0x00000000140672ca */ /* 0x000fe400000e0000 */
[----:B------:R-:W-:Y:S01]  /*f600*/  R2UR UR7, R21 ;  /* 0x00000000150772ca */ /* 0x000fe200000e0000 */
[----:B------:R-:W-:Y:S02]  /*f610*/  WARPGROUP.DEPBAR.LE gsb0, 0x0 ;  /* 0x00008000000079c5 */ /* 0x000fe40000010000 */
[----:B------:R-:W2:Y:S04]  /*f620*/  LDL R149, [R1+0x20] ;  /* 0x0000200001957983 */ /* 0x000ea80000100800 */
[----:B------:R-:W3:Y:S04]  /*f630*/  LDL R150, [R1+0x3c] ;  /* 0x00003c0001967983 */ /* 0x000ee80000100800 */
[----:B------:R-:W4:Y:S01]  /*f640*/  LDL R151, [R1+0x10] ;  /* 0x0000100001977983 */ /* 0x000f220000100800 */
[----:B------:R-:W-:Y:S01]  /*f650*/  WARPGROUP.ARRIVE ;  /* 0x00000000000079c5 */ /* 0x000fe20000000000 */
[----:B------:R-:W-:-:S02]  /*f660*/  VIADD R20, R14, 0x4 ;  /* 0x000000040e147836 */ /* 0x000fc40000000000 */
[----:B------:R-:W-:Y:S02]  /*f670*/  IMAD.MOV.U32 R21, RZ, RZ, 0x40000040 ;  /* 0x40000040ff157424 */ /* 0x000fe400078e00ff */
[----:B------:R-:W-:Y:S01]  /*f680*/  VIADD R14, R14, 0x6 ;  /* 0x000000060e0e7836 */ /* 0x000fe20000000000 */
[----:B------:R-:W-:Y:S01]  /*f690*/  QGMMA.64x96x32.F32.E4M3.E4M3 R88, R144, gdesc[UR4], R88, gsb0 ;  /* 0x0160000490587df3 */ /* 0x000fe20008000858 */
[----:B------:R-:W-:Y:S01]  /*f6a0*/  R2UR UR6, R20 ;  /* 0x00000000140672ca */ /* 0x000fe200000e0000 */
[----:B------:R-:W-:Y:S01]  /*f6b0*/  IMAD.MOV.U32 R15, RZ, RZ, 0x40000040 ;  /* 0x40000040ff0f7424 */ /* 0x000fe200078e00ff */
[----:B------:R-:W-:Y:S01]  /*f6c0*/  R2UR UR7, R21 ;  /* 0x00000000150772ca */ /* 0x000fe200000e0000 */
[----:B------:R-:W-:Y:S02]  /*f6d0*/  @!P1 VIADD R7, R7, 0x19c40 ;  /* 0x00019c4007079836 */ /* 0x000fe40000000000 */
[----:B------:R-:W-:-:S03]  /*f6e0*/  IMAD.SHL.U32 R18, R4, 0x80, RZ ;  /* 0x0000008004127824 */ /* 0x000fc600078e00ff */
[----:B------:R-:W-:Y:S01]  /*f6f0*/  @!P1 PRMT R7, RZ, 0x654, R7 ;  /* 0x00000654ff079816 */ /* 0x000fe20000000007 */
[----:B------:R-:W-:Y:S02]  /*f700*/  WARPGROUP.DEPBAR.LE gsb0, 0x0 ;  /* 0x00008000000079c5 */ /* 0x000fe40000010000 */
[----:B------:R-:W-:-:S06]  /*f710*/  WARPGROUP.ARRIVE ;  /* 0x00000000000079c5 */ /* 0x000fcc0000000000 */
[----:B------:R-:W-:Y:S01]  /*f720*/  QGMMA.64x96x32.F32.E4M3.E4M3 R88, R140, gdesc[UR4], R88, gsb0 ;  /* 0x016000048c587df3 */ /* 0x000fe20008000858 */
[----:B------:R-:W-:Y:S02]  /*f730*/  R2UR UR6, R14 ;  /* 0x000000000e0672ca */ /* 0x000fe400000e0000 */
[----:B------:R-:W-:Y:S01]  /*f740*/  R2UR UR7, R15 ;  /* 0x000000000f0772ca */ /* 0x000fe200000e0000 */
[----:B------:R-:W-:Y:S02]  /*f750*/  WARPGROUP.DEPBAR.LE gsb0, 0x0 ;  /* 0x00008000000079c5 */ /* 0x000fe40000010000 */
[----:B------:R-:W-:-:S10]  /*f760*/  WARPGROUP.ARRIVE ;  /* 0x00000000000079c5 */ /* 0x000fd40000000000 */
[----:B------:R-:W-:Y:S01]  /*f770*/  QGMMA.64x96x32.F32.E4M3.E4M3 R88, R136, gdesc[UR4], R88, gsb0 ;  /* 0x0160000488587df3 */ /* 0x000fe20008000858 */
[----:B--2---:R-:W-:-:S05]  /*f780*/  IADD3 R14, R149, 0x1, -R18 ;  /* 0x00000001950e7810 */ /* 0x004fca0007ffe812 */
[----:B---3--:R-:W-:-:S04]  /*f790*/  IMAD.IADD R14, R14, 0x1, -R150 ;  /* 0x000000010e0e7824 */ /* 0x008fc800078e0a96 */
[----:B------:R-:W-:-:S04]  /*f7a0*/  IMAD R21, R156, -0x2, R14 ;  /* 0xfffffffe9c157824 */ /* 0x000fc800078e020e */
[----:B------:R-:W-:Y:S01]  /*f7b0*/  VIADD R20, R21, UR43 ;  /* 0x0000002b15147c36 */ /* 0x000fe20008000000 */
[----:B------:R-:W-:Y:S02]  /*f7c0*/  WARPGROUP.DEPBAR.LE gsb0, 0x0 ;  /* 0x00008000000079c5 */ /* 0x000fe40000010000 */
[----:B------:R0:W-:Y:S01]  /*f7d0*/  @!P1 SYNCS.ARRIVE.TRANS64.RED.A1T0 RZ, [R7+URZ], RZ ;  /* 0x000000ff07ff99a7 */ /* 0x0001e2000810043f */
[----:B----4-:R-:W-:Y:S02]  /*f7e0*/  IMAD.IADD R136, R151, 0x1, R20 ;  /* 0x0000000197887824 */ /* 0x010fe400078e0214 */
[----:B0-----:R-:W-:-:S05]  /*f7f0*/  IMAD.U32 R7, RZ, RZ, UR38 ;  /* 0x00000026ff077e24 */ /* 0x001fca000f8e00ff */
[----:B------:R-:W-:-:S05]  /*f800*/  LOP3.LUT R14, RZ, R7, RZ, 0x33, !PT ;  /* 0x00000007ff0e7212 */ /* 0x000fca00078e33ff */
[----:B------:R-:W-:-:S04]  /*f810*/  IMAD.IADD R21, R14, 0x1, R21 ;  /* 0x000000010e157824 */ /* 0x000fc800078e0215 */
[----:B------:R-:W-:Y:S01]  /*f820*/  IMAD.IADD R137, R151, 0x1, R21 ;  /* 0x0000000197897824 */ /* 0x000fe200078e0215 */
[----:B------:R-:W-:Y:S06]  /*f830*/  @!P6 BRA `(.L_x_1208) ;  /* 0x00000000005ce947 */ /* 0x000fec0003800000 */
[----:B------:R-:W-:Y:S01]  /*f840*/  ISETP.GT.AND P2, PT, R155, -0x1, PT ;  /* 0xffffffff9b00780c */ /* 0x000fe20003f44270 */
[----:B------:R-:W-:-:S12]  /*f850*/  BSSY B2, `(.L_x_1209) ;  /* 0x0000011000027945 */ /* 0x000fd80003800000 */
[----:B------:R-:W-:Y:S05]  /*f860*/  @P2 BRA `(.L_x_1210) ;  /* 0x0000000000242947 */ /* 0x000fea0003800000 */
[----:B------:R-:W2:Y:S01]  /*f870*/  LDL R151, [R1+0x4] ;  /* 0x0000040001977983 */ /* 0x000ea20000100800 */
[----:B------:R-:W-:-:S05]  /*f880*/  IMAD.U32 R138, RZ, RZ, UR37 ;  /* 0x00000025ff8a7e24 */ /* 0x000fca000f8e00ff */
[----:B------:R-:W-:-:S13]  /*f890*/  ISETP.NE.AND P2, PT, R138, 0x1, PT ;  /* 0x000000018a00780c */ /* 0x000fda0003f45270 */
[----:B------:R-:W2:Y:S02]  /*f8a0*/  @P2 LDC.64 R14, c[0x0][0x9e8] ;  /* 0x00027a00ff0e2b82 */ /* 0x000ea40000000a00 */
[----:B--2---:R-:W-:-:S04]  /*f8b0*/  @P2 IMAD.HI.U32 R14, R151, R14, RZ ;  /* 0x0000000e970e2227 */ /* 0x004fc800078e00ff */
[----:B------:R-:W-:Y:S01]  /*f8c0*/  IMAD.MOV.U32 R139, RZ, RZ, R151 ;  /* 0x000000ffff8b7224 */ /* 0x000fe200078e0097 */
[----:B------:R-:W-:-:S04]  /*f8d0*/  @P2 SHF.R.U32.HI R139, RZ, R15, R14 ;  /* 0x0000000fff8b2219 */ /* 0x000fc8000001160e */
[----:B------:R-:W-:Y:S01]  /*f8e0*/  LOP3.LUT R14, RZ, R139, RZ, 0x33, !PT ;  /* 0x0000008bff0e7212 */ /* 0x000fe200078e33ff */
[----:B------:R-:W-:Y:S06]  /*f8f0*/  BRA `(.L_x_1211) ;  /* 0x0000000000187947 */ /* 0x000fec0003800000 */
.L_x_1210:
[----:B------:R-:W-:-:S05]  /*f900*/  IMAD.U32 R138, RZ, RZ, UR37 ;  /* 0x00000025ff8a7e24 */ /* 0x000fca000f8e00ff */
[----:B------:R-:W-:-:S13]  /*f910*/  ISETP.NE.AND P2, PT, R138, 0x1, PT ;  /* 0x000000018a00780c */ /* 0x000fda0003f45270 */
[----:B------:R-:W0:Y:S02]  /*f920*/  @P2 LDC.64 R14, c[0x0][0x9e8] ;  /* 0x00027a00ff0e2b82 */ /* 0x000e240000000a00 */
[----:B0-----:R-:W-:-:S04]  /*f930*/  @P2 IMAD.HI.U32 R139, R155, R14, RZ ;  /* 0x0000000e9b8b2227 */ /* 0x001fc800078e00ff */
[----:B------:R-:W-:Y:S01]  /*f940*/  IMAD.MOV.U32 R14, RZ, RZ, R155 ;  /* 0x000000ffff0e7224 */ /* 0x000fe200078e009b */
[----:B------:R-:W-:-:S07]  /*f950*/  @P2 SHF.R.U32.HI R14, RZ, R15, R139 ;  /* 0x0000000fff0e2219 */ /* 0x000fce000001168b */
.L_x_1211:
[----:B------:R-:W-:Y:S05]  /*f960*/  BSYNC B2 ;  /* 0x0000000000027941 */ /* 0x000fea0003800000 */
.L_x_1209:
[----:B------:R-:W-:-:S04]  /*f970*/  IMAD R14, R14, R138, -R18 ;  /* 0x0000008a0e0e7224 */ /* 0x000fc800078e0a12 */
[----:B------:R-:W-:-:S05]  /*f980*/  IMAD R14, R156, -0x2, R14 ;  /* 0xfffffffe9c0e7824 */ /* 0x000fca00078e020e */
[----:B------:R-:W-:Y:S02]  /*f990*/  VIMNMX R137, R137, R14, !PT ;  /* 0x0000000e89897248 */ /* 0x000fe40007fe0100 */
[----:B------:R-:W-:-:S07]  /*f9a0*/  VIADDMNMX R136, R14, R138, R136, PT ;  /* 0x0000008a0e887246 */ /* 0x000fce0003800188 */
.L_x_1208:
[----:B------:R-:W2:Y:S01]  /*f9b0*/  LDL R14, [R1+0xc] ;  /* 0x00000c00010e7983 */ /* 0x000ea20000100800 */
[----:B------:R-:W-:-:S04]  /*f9c0*/  ISETP.GT.AND P2, PT, R4, -0x1, PT ;  /* 0xffffffff0400780c */ /* 0x000fc80003f44270 */
[C---:B------:R-:W-:Y:S02]  /*f9d0*/  ISETP.GT.AND P4, PT, R137.reuse, RZ, P2 ;  /* 0x000000ff8900720c */ /* 0x040fe40001784270 */
[----:B------:R-:W-:Y:S02]  /*f9e0*/  ISETP.GT.AND P5, PT, R137, 0x1, P2 ;  /* 0x000000018900780c */ /* 0x000fe400017a4270 */
[C---:B------:R-:W-:Y:S02]  /*f9f0*/  ISETP.LT.OR P4, PT, R136.reuse, 0x1, P4 ;  /* 0x000000018800780c */ /* 0x040fe40002781670 */
[----:B------:R-:W-:Y:S02]  /*fa00*/  ISETP.LT.OR P5, PT, R136, 0x2, P5 ;  /* 0x000000028800780c */ /* 0x000fe40002fa1670 */
        /* <DEDUP_REMOVED lines=10> */
[----:B------:R-:W-:Y:S02]  /*fab0*/  FSEL R32, R32, -INF , !P5 ;  /* 0xff80000020207808 */ /* 0x000fe40006800000 */
[C---:B------:R-:W-:Y:S02]  /*fac0*/  ISETP.GT.AND P3, PT, R137.reuse, 0x11, P2 ;  /* 0x000000118900780c */ /* 0x040fe40001764270 */
[C---:B------:R-:W-:Y:S02]  /*fad0*/  ISETP.GT.AND P4, PT, R137.reuse, 0x18, P2 ;  /* 0x000000188900780c */ /* 0x040fe40001784270 */
[----:B------:R-:W-:-:S02]  /*fae0*/  ISETP.GT.AND P5, PT, R137, 0x19, P2 ;  /* 0x000000198900780c */ /* 0x000fc400017a4270 */
        /* <DEDUP_REMOVED lines=77> */
[----:B------:R-:W-:Y:S01]  /*ffc0*/  FSEL R85, R85, -INF , !P5 ;  /* 0xff80000055557808 */ /* 0x000fe20006800000 */
[----:B--2---:R-:W-:-:S02]  /*ffd0*/  IMAD.IADD R20, R14, 0x1, R20 ;  /* 0x000000010e147824 */ /* 0x004fc400078e0214 */
[----:B------:R-:W-:Y:S01]  /*ffe0*/  IMAD.IADD R21, R14, 0x1, R21 ;  /* 0x000000010e157824 */ /* 0x000fe200078e0215 */
[----:B------:R-:W-:Y:S06]  /*fff0*/  @!P6 BRA `(.L_x_1212) ;  /* 0x00000000005ce947 */ /* 0x000fec0003800000 */
[----:B------:R-:W-:Y:S01]  /*10000*/  ISETP.GT.AND P3, PT, R154, -0x1, PT ;  /* 0xffffffff9a00780c */ /* 0x000fe20003f64270 */
[----:B------:R-:W-:-:S12]  /*10010*/  BSSY B2, `(.L_x_1213) ;  /* 0x0000011000027945 */ /* 0x000fd80003800000 */
[----:B------:R-:W-:Y:S05]  /*10020*/  @P3 BRA `(.L_x_1214) ;  /* 0x0000000000243947 */ /* 0x000fea0003800000 */
[----:B------:R-:W2:Y:S01]  /*10030*/  LDL R138, [R1] ;  /* 0x00000000018a7983 */ /* 0x000ea20000100800 */
        /* <DEDUP_REMOVED lines=8> */
.L_x_1214:
[----:B------:R-:W-:-:S05]  /*100c0*/  IMAD.U32 R136, RZ, RZ, UR37 ;  /* 0x00000025ff887e24 */ /* 0x000fca000f8e00ff */
[----:B------:R-:W-:-:S13]  /*100d0*/  ISETP.NE.AND P3, PT, R136, 0x1, PT ;  /* 0x000000018800780c */ /* 0x000fda0003f65270 */
[----:B------:R-:W0:Y:S02]  /*100e0*/  @P3 LDC.64 R14, c[0x0][0x9e8] ;  /* 0x00027a00ff0e3b82 */ /* 0x000e240000000a00 */
[----:B0-----:R-:W-:-:S04]  /*100f0*/  @P3 IMAD.HI.U32 R137, R154, R14, RZ ;  /* 0x0000000e9a893227 */ /* 0x001fc800078e00ff */
[----:B------:R-:W-:Y:S01]  /*10100*/  IMAD.MOV.U32 R14, RZ, RZ, R154 ;  /* 0x000000ffff0e7224 */ /* 0x000fe200078e009a */
[----:B------:R-:W-:-:S07]  /*10110*/  @P3 SHF.R.U32.HI R14, RZ, R15, R137 ;  /* 0x0000000fff0e3219 */ /* 0x000fce0000011689 */
.L_x_1215:
[----:B------:R-:W-:Y:S05]  /*10120*/  BSYNC B2 ;  /* 0x0000000000027941 */ /* 0x000fea0003800000 */
.L_x_1213:
[----:B------:R-:W-:-:S04]  /*10130*/  IMAD R18, R14, R136, -R18 ;  /* 0x000000880e127224 */ /* 0x000fc800078e0a12 */
[----:B------:R-:W-:-:S05]  /*10140*/  IMAD R18, R156, -0x2, R18 ;  /* 0xfffffffe9c127824 */ /* 0x000fca00078e0212 */
[----:B------:R-:W-:Y:S02]  /*10150*/  VIMNMX R21, R21, R18, !PT ;  /* 0x0000001215157248 */ /* 0x000fe40007fe0100 */
[----:B------:R-:W-:-:S07]  /*10160*/  VIADDMNMX R20, R18, R136, R20, PT ;  /* 0x0000008812147246 */ /* 0x000fce0003800114 */
.L_x_1212:
[----:B------:R-:W-:Y:S02]  /*10170*/  FMNMX.FTZ R14, R24, R3, !PT ;  /* 0x00000003180e7209 */ /* 0x000fe40007810000 */
[----:B------:R-:W-:Y:S02]  /*10180*/  ISETP.GT.AND P5, PT, R21, 0x1, P2 ;  /* 0x000000011500780c */ /* 0x000fe400017a4270 */
[----:B------:R-:W-:Y:S02]  /*10190*/  FMNMX.FTZ R14, R25, R14, !PT ;  /* 0x0000000e190e7209 */ /* 0x000fe40007810000 */
[C---:B------:R-:W-:Y:S02]  /*101a0*/  ISETP.GT.AND P3, PT, R21.reuse, 0x8, P2 ;  /* 0x000000081500780c */ /* 0x040fe40001764270 */
[----:B------:R-:W-:Y:S02]  /*101b0*/  FMNMX.FTZ R14, R28, R14, !PT ;  /* 0x0000000e1c0e7209 */ /* 0x000fe40007810000 */
[----:B------:R-:W-:-:S02]  /*101c0*/  ISETP.GT.AND P4, PT, R21, 0x9, P2 ;  /* 0x000000091500780c */ /* 0x000fc40001784270 */
[----:B------:R-:W-:Y:S02]  /*101d0*/  FMNMX.FTZ R14, R29, R14, !PT ;  /* 0x0000000e1d0e7209 */ /* 0x000fe40007810000 */
[C---:B------:R-:W-:Y:S02]  /*101e0*/  ISETP.LT.OR P5, PT, R20.reuse, 0x2, P5 ;  /* 0x000000021400780c */ /* 0x040fe40002fa1670 */
[C---:B------:R-:W-:Y:S02]  /*101f0*/  ISETP.LT.OR P3, PT, R20.reuse, 0x9, P3 ;  /* 0x000000091400780c */ /* 0x040fe40001f61670 */
[----:B------:R-:W-:Y:S02]  /*10200*/  ISETP.LT.OR P4, PT, R20, 0xa, P4 ;  /* 0x0000000a1400780c */ /* 0x000fe40002781670 */
[----:B------:R-:W-:Y:S02]  /*10210*/  FMNMX.FTZ R14, R32, R14, !PT ;  /* 0x0000000e200e7209 */ /* 0x000fe40007810000 */
[----:B------:R-:W-:-:S02]  /*10220*/  FSEL R27, R27, -INF , !P5 ;  /* 0xff8000001b1b7808 */ /* 0x000fc40006800000 */
[----:B------:R-:W-:Y:S02]  /*10230*/  FSEL R30, R30, -INF , !P3 ;  /* 0xff8000001e1e7808 */ /* 0x000fe40005800000 */
[----:B------:R-:W-:Y:S02]  /*10240*/  FSEL R31, R31, -INF , !P4 ;  /* 0xff8000001f1f7808 */ /* 0x000fe40006000000 */
[----:B------:R-:W-:Y:S02]  /*10250*/  FMNMX.FTZ R14, R33, R14, !PT ;  /* 0x0000000e210e7209 */ /* 0x000fe40007810000 */
[C---:B------:R-:W-:Y:S02]  /*10260*/  ISETP.GT.AND P5, PT, R21.reuse, 0x10, P2 ;  /* 0x000000101500780c */ /* 0x040fe400017a4270 */
[C---:B------:R-:W-:Y:S02]  /*10270*/  ISETP.GT.AND P3, PT, R21.reuse, 0x11, P2 ;  /* 0x000000111500780c */ /* 0x040fe40001764270 */
        /* <DEDUP_REMOVED lines=9> */
[C---:B------:R-:W-:Y:S02]  /*10310*/  ISETP.GT.AND P5, PT, R21.reuse, 0x19, P2 ;  /* 0x000000191500780c */ /* 0x040fe400017a4270 */
[C---:B------:R-:W-:Y:S02]  /*10320*/  ISETP.GT.AND P3, PT, R21.reuse, 0x20, P2 ;  /* 0x000000201500780c */ /* 0x040fe40001764270 */
[----:B------:R-:W-:Y:S02]  /*10330*/  ISETP.GT.AND P4, PT, R21, 0x21, P2 ;  /* 0x000000211500780c */ /* 0x000fe40001784270 */
[----:B------:R-:W-:-:S02]  /*10340*/  FMNMX.FTZ R14, R40, R14, !PT ;  /* 0x0000000e280e7209 */ /* 0x000fc40007810000 */
[C---:B------:R-:W-:Y:S02]  /*10350*/  ISETP.LT.OR P5, PT, R20.reuse, 0x1a, P5 ;  /* 0x0000001a1400780c */ /* 0x040fe40002fa1670 */
[C---:B------:R-:W-:Y:S02]  /*10360*/  ISETP.LT.OR P3, PT, R20.reuse, 0x21, P3 ;  /* 0x000000211400780c */ /* 0x040fe40001f61670 */
[----:B------:R-:W-:Y:S02]  /*10370*/  ISETP.LT.OR P4, PT, R20, 0x22, P4 ;  /* 0x000000221400780c */ /* 0x000fe40002781670 */
[----:B------:R-:W-:Y:S02]  /*10380*/  LOP3.LUT R16, R16, 0xbfffffff, RZ, 0xc0, !PT ;  /* 0xbfffffff10107812 */ /* 0x000fe400078ec0ff */
[----:B------:R-:W-:Y:S02]  /*10390*/  FMNMX.FTZ R14, R41, R14, !PT ;  /* 0x0000000e290e7209 */ /* 0x000fe40007810000 */
[----:B------:R-:W-:-:S02]  /*103a0*/  FSEL R39, R39, -INF , !P5 ;  /* 0xff80000027277808 */ /* 0x000fc40006800000 */
[----:B------:R-:W-:Y:S02]  /*103b0*/  FSEL R42, R42, -INF , !P3 ;  /* 0xff8000002a2a7808 */ /* 0x000fe40005800000 */
[----:B------:R-:W-:Y:S02]  /*103c0*/  FSEL R43, R43, -INF , !P4 ;  /* 0xff8000002b2b7808 */ /* 0x000fe40006000000 */
[C---:B------:R-:W-:Y:S02]  /*103d0*/  ISETP.GT.AND P5, PT, R21.reuse, 0x28, P2 ;  /* 0x000000281500780c */ /* 0x040fe400017a4270 */
[C---:B------:R-:W-:Y:S02]  /*103e0*/  ISETP.GT.AND P3, PT, R21.reuse, 0x29, P2 ;  /* 0x000000291500780c */ /* 0x040fe40001764270 */
[----:B------:R-:W-:Y:S02]  /*103f0*/  ISETP.GT.AND P4, PT, R21, 0x30, P2 ;  /* 0x000000301500780c */ /* 0x000fe40001784270 */
[----:B------:R-:W-:-:S02]  /*10400*/  @P0 LOP3.LUT R16, R16, 0x40000000, RZ, 0xfc, !PT ;  /* 0x4000000010100812 */ /* 0x000fc400078efcff */
[----:B------:R-:W-:Y:S02]  /*10410*/  FMNMX.FTZ R14, R44, R14, !PT ;  /* 0x0000000e2c0e7209 */ /* 0x000fe40007810000 */
[C---:B------:R-:W-:Y:S02]  /*10420*/  ISETP.LT.OR P5, PT, R20.reuse, 0x29, P5 ;  /* 0x000000291400780c */ /* 0x040fe40002fa1670 */
[C---:B------:R-:W-:Y:S02]  /*10430*/  ISETP.LT.OR P3, PT, R20.reuse, 0x2a, P3 ;  /* 0x0000002a1400780c */ /* 0x040fe40001f61670 */
[----:B------:R-:W-:Y:S02]  /*10440*/  ISETP.LT.OR P4, PT, R20, 0x31, P4 ;  /* 0x000000311400780c */ /* 0x000fe40002781670 */
[----:B------:R-:W-:Y:S02]  /*10450*/  LOP3.LUT R16, R16, 0xdfffffff, RZ, 0xc0, !PT ;  /* 0xdfffffff10107812 */ /* 0x000fe400078ec0ff */
[----:B------:R-:W-:-:S02]  /*10460*/  FMNMX.FTZ R14, R45, R14, !PT ;  /* 0x0000000e2d0e7209 */ /* 0x000fc40007810000 */
[----:B------:R-:W-:Y:S02]  /*10470*/  FSEL R46, R46, -INF , !P5 ;  /* 0xff8000002e2e7808 */ /* 0x000fe40006800000 */
[----:B------:R-:W-:Y:S02]  /*10480*/  FSEL R47, R47, -INF , !P3 ;  /* 0xff8000002f2f7808 */ /* 0x000fe40005800000 */
[----:B------:R-:W-:Y:S02]  /*10490*/  FSEL R50, R50, -INF , !P4 ;  /* 0xff80000032327808 */ /* 0x000fe40006000000 */
[----:B------:R-:W-:Y:S02]  /*104a0*/  @P1 LOP3.LUT R16, R16, 0x20000000, RZ, 0xfc, !PT ;  /* 0x2000000010101812 */ /* 0x000fe400078efcff */
[C---:B------:R-:W-:Y:S02]  /*104b0*/  ISETP.GT.AND P5, PT, R21.reuse, 0x31, P2 ;  /* 0x000000311500780c */ /* 0x040fe400017a4270 */
[----:B------:R-:W-:-:S02]  /*104c0*/  ISETP.GT.AND P3, PT, R21, 0x38, P2 ;  /* 0x000000381500780c */ /* 0x000fc40001764270 */
[C---:B------:R-:W-:Y:S02]  /*104d0*/  ISETP.GT.AND P4, PT, R21.reuse, 0x39, P2 ;  /* 0x000000391500780c */ /* 0x040fe40001784270 */
[----:B------:R-:W-:Y:S02]  /*104e0*/  FMNMX.FTZ R14, R48, R14, !PT ;  /* 0x0000000e300e7209 */ /* 0x000fe40007810000 */
[----:B------:R-:W-:Y:S02]  /*104f0*/  ISETP.GT.AND P1, PT, R21, 0x78, P2 ;  /* 0x000000781500780c */ /* 0x000fe40001724270 */
[C---:B------:R-:W-:Y:S02]  /*10500*/  ISETP.LT.OR P5, PT, R20.reuse, 0x32, P5 ;  /* 0x000000321400780c */ /* 0x040fe40002fa1670 */
[C---:B------:R-:W-:Y:S02]  /*10510*/  ISETP.LT.OR P3, PT, R20.reuse, 0x39, P3 ;  /* 0x000000391400780c */ /* 0x040fe40001f61670 */
[----:B------:R-:W-:-:S02]  /*10520*/  ISETP.LT.OR P4, PT, R20, 0x3a, P4 ;  /* 0x0000003a1400780c */ /* 0x000fc40002781670 */
[----:B------:R-:W-:Y:S02]  /*10530*/  FMNMX.FTZ R14, R49, R14, !PT ;  /* 0x0000000e310e7209 */ /* 0x000fe40007810000 */
[----:B------:R-:W-:Y:S02]  /*10540*/  FSEL R51, R51, -INF , !P5 ;  /* 0xff80000033337808 */ /* 0x000fe40006800000 */
[----:B------:R-:W-:Y:S02]  /*10550*/  FSEL R54, R54, -INF , !P3 ;  /* 0xff80000036367808 */ /* 0x000fe40005800000 */
[----:B------:R-:W-:Y:S02]  /*10560*/  FSEL R55, R55, -INF , !P4 ;  /* 0xff80000037377808 */ /* 0x000fe40006000000 */
[----:B------:R-:W-:Y:S02]  /*10570*/  FMNMX.FTZ R14, R52, R14, !PT ;  /* 0x0000000e340e7209 */ /* 0x000fe40007810000 */
[----:B------:R-:W-:-:S02]  /*10580*/  ISETP.GT.AND P5, PT, R21, 0x40, P2 ;  /* 0x000000401500780c */ /* 0x000fc400017a4270 */
[C---:B------:R-:W-:Y:S02]  /*10590*/  ISETP.GT.AND P3, PT, R21.reuse, 0x41, P2 ;  /* 0x000000411500780c */ /* 0x040fe40001764270 */
[----:B------:R-:W-:Y:S02]  /*105a0*/  ISETP.GT.AND P4, PT, R21, 0x48, P2 ;  /* 0x000000481500780c */ /* 0x000fe40001784270 */
[----:B------:R-:W-:Y:S02]  /*105b0*/  LOP3.LUT R16, R16, 0xfffffffd, RZ, 0xc0, !PT ;  /* 0xfffffffd10107812 */ /* 0x000fe400078ec0ff */
[----:B------:R-:W-:Y:S02]  /*105c0*/  FMNMX.FTZ R14, R53, R14, !PT ;  /* 0x0000000e350e7209 */ /* 0x000fe40007810000 */
[C---:B------:R-:W-:Y:S02]  /*105d0*/  ISETP.LT.OR P5, PT, R20.reuse, 0x41, P5 ;  /* 0x000000411400780c */ /* 0x040fe40002fa1670 */
[----:B------:R-:W-:-:S02]  /*105e0*/  ISETP.LT.OR P3, PT, R20, 0x42, P3 ;  /* 0x000000421400780c */ /* 0x000fc40001f61670 */
[----:B------:R-:W-:Y:S02]  /*105f0*/  ISETP.LT.OR P4, PT, R20, 0x49, P4 ;  /* 0x000000491400780c */ /* 0x000fe40002781670 */
[----:B------:R-:W-:Y:S02]  /*10600*/  @P1 LOP3.LUT R16, R16, 0x2, RZ, 0xfc, !PT ;  /* 0x0000000210101812 */ /* 0x000fe400078efcff */
[----:B------:R-:W-:Y:S02]  /*10610*/  ISETP.GT.AND P1, PT, R21, RZ, P2 ;  /* 0x000000ff1500720c */ /* 0x000fe40001724270 */
[----:B------:R-:W-:Y:S02]  /*10620*/  FMNMX.FTZ R14, R56, R14, !PT ;  /* 0x0000000e380e7209 */ /* 0x000fe40007810000 */
[----:B------:R-:W-:Y:S02]  /*10630*/  FSEL R58, R58, -INF , !P5 ;  /* 0xff8000003a3a7808 */ /* 0x000fe40006800000 */
[----:B------:R-:W-:-:S02]  /*10640*/  FSEL R59, R59, -INF , !P3 ;  /* 0xff8000003b3b7808 */ /* 0x000fc40005800000 */
[----:B------:R-:W-:Y:S02]  /*10650*/  FSEL R62, R62, -INF , !P4 ;  /* 0xff8000003e3e7808 */ /* 0x000fe40006000000 */
[C---:B------:R-:W-:Y:S02]  /*10660*/  ISETP.GT.AND P5, PT, R21.reuse, 0x49, P2 ;  /* 0x000000491500780c */ /* 0x040fe400017a4270 */
[C---:B------:R-:W-:Y:S02]  /*10670*/  ISETP.GT.AND P3, PT, R21.reuse, 0x50, P2 ;  /* 0x000000501500780c */ /* 0x040fe40001764270 */
[----:B------:R-:W-:Y:S02]  /*10680*/  ISETP.GT.AND P4, PT, R21, 0x51, P2 ;  /* 0x000000511500780c */ /* 0x000fe40001784270 */
[----:B------:R-:W-:Y:S02]  /*10690*/  FMNMX.FTZ R14, R57, R14, !PT ;  /* 0x0000000e390e7209 */ /* 0x000fe40007810000 */
[----:B------:R-:W-:-:S02]  /*106a0*/  ISETP.LT.OR P5, PT, R20, 0x4a, P5 ;  /* 0x0000004a1400780c */ /* 0x000fc40002fa1670 */
[C---:B------:R-:W-:Y:S02]  /*106b0*/  ISETP.LT.OR P3, PT, R20.reuse, 0x51, P3 ;  /* 0x000000511400780c */ /* 0x040fe40001f61670 */
[----:B------:R-:W-:Y:S02]  /*106c0*/  ISETP.LT.OR P4, PT, R20, 0x52, P4 ;  /* 0x000000521400780c */ /* 0x000fe40002781670 */
[----:B------:R-:W-:Y:S02]  /*106d0*/  LOP3.LUT R16, R16, 0xffffffdf, RZ, 0xc0, !PT ;  /* 0xffffffdf10107812 */ /* 0x000fe400078ec0ff */
[----:B------:R-:W-:Y:S02]  /*106e0*/  FMNMX.FTZ R14, R60, R14, !PT ;  /* 0x0000000e3c0e7209 */ /* 0x000fe40007810000 */
[----:B------:R-:W-:Y:S02]  /*106f0*/  FSEL R63, R63, -INF , !P5 ;  /* 0xff8000003f3f7808 */ /* 0x000fe40006800000 */
[----:B------:R-:W-:-:S02]  /*10700*/  FSEL R66, R66, -INF , !P3 ;  /* 0xff80000042427808 */ /* 0x000fc40005800000 */
[----:B------:R-:W-:Y:S02]  /*10710*/  FSEL R67, R67, -INF , !P4 ;  /* 0xff80000043437808 */ /* 0x000fe40006000000 */
[C---:B------:R-:W-:Y:S02]  /*10720*/  ISETP.GT.AND P5, PT, R21.reuse, 0x58, P2 ;  /* 0x000000581500780c */ /* 0x040fe400017a4270 */
[C---:B------:R-:W-:Y:S02]  /*10730*/  ISETP.GT.AND P3, PT, R21.reuse, 0x59, P2 ;  /* 0x000000591500780c */ /* 0x040fe40001764270 */
[----:B------:R-:W-:Y:S02]  /*10740*/  ISETP.GT.AND P4, PT, R21, 0x60, P2 ;  /* 0x000000601500780c */ /* 0x000fe40001784270 */
[----:B------:R-:W-:Y:S02]  /*10750*/  @P1 LOP3.LUT R16, R16, 0x20, RZ, 0xfc, !PT ;  /* 0x0000002010101812 */ /* 0x000fe400078efcff */
[----:B------:R-:W-:-:S02]  /*10760*/  FMNMX.FTZ R14, R61, R14, !PT ;  /* 0x0000000e3d0e7209 */ /* 0x000fc40007810000 */
[----:B------:R-:W-:Y:S02]  /*10770*/  ISETP.GT.AND P1, PT, R21, 0x79, P2 ;  /* 0x000000791500780c */ /* 0x000fe40001724270 */
        /* <DEDUP_REMOVED lines=9> */
[C---:B------:R-:W-:Y:S02]  /*10810*/  ISETP.GT.AND P4, PT, R21.reuse, 0x69, P2 ;  /* 0x000000691500780c */ /* 0x040fe40001784270 */
[----:B------:R-:W-:-:S02]  /*10820*/  ISETP.GT.AND P5, PT, R21, 0x70, P2 ;  /* 0x000000701500780c */ /* 0x000fc400017a4270 */
[----:B------:R-:W-:Y:S02]  /*10830*/  ISETP.GT.AND P6, PT, R21, 0x71, P2 ;  /* 0x000000711500780c */ /* 0x000fe400017c4270 */
[----:B------:R-:W-:Y:S02]  /*10840*/  FMNMX.FTZ R14, R65, R14, !PT ;  /* 0x0000000e410e7209 */ /* 0x000fe40007810000 */
[C---:B------:R-:W-:Y:S02]  /*10850*/  LOP3.LUT P2, RZ, R16.reuse, 0x2, RZ, 0xc0, !PT ;  /* 0x0000000210ff7812 */ /* 0x040fe4000784c0ff */
[----:B------:R-:W-:Y:S02]  /*10860*/  LOP3.LUT R16, R16, 0xfffffff7, RZ, 0xc0, !PT ;  /* 0xfffffff710107812 */ /* 0x000fe400078ec0ff */
[----:B------:R-:W-:Y:S02]  /*10870*/  FMNMX.FTZ R14, R68, R14, !PT ;  /* 0x0000000e440e7209 */ /* 0x000fe40007810000 */
[----:B------:R-:W-:-:S02]  /*10880*/  @P1 LOP3.LUT R16, R16, 0x8, RZ, 0xfc, !PT ;  /* 0x0000000810101812 */ /* 0x000fc400078efcff */
[----:B------:R-:W-:Y:S02]  /*10890*/  FMNMX.FTZ R14, R69, R14, !PT ;  /* 0x0000000e450e7209 */ /* 0x000fe40007810000 */
[----:B------:R-:W-:Y:S02]  /*108a0*/  ISETP.LT.OR P1, PT, R20, 0x69, P3 ;  /* 0x000000691400780c */ /* 0x000fe40001f21670 */
[----:B------:R-:W-:Y:S02]  /*108b0*/  LOP3.LUT P3, RZ, R16, 0x20, RZ, 0xc0, !PT ;  /* 0x0000002010ff7812 */ /* 0x000fe4000786c0ff */
[----:B------:R-:W-:Y:S02]  /*108c0*/  FMNMX.FTZ R14, R72, R14, !PT ;  /* 0x0000000e480e7209 */ /* 0x000fe40007810000 */
[----:B------:R-:W-:Y:S02]  /*108d0*/  ISETP.LT.OR P3, PT, R20, 0x1, P3 ;  /* 0x000000011400780c */ /* 0x000fe40001f61670 */
[----:B------:R-:W-:-:S02]  /*108e0*/  FMNMX.FTZ R14, R73, R14, !PT ;  /* 0x0000000e490e7209 */ /* 0x000fc40007810000 */
[----:B------:R-:W-:Y:S02]  /*108f0*/  FSEL R26, R26, -INF , !P3 ;  /* 0xff8000001a1a7808 */ /* 0x000fe40005800000 */
        /* <DEDUP_REMOVED lines=12> */
[----:B------:R-:W-:Y:S01]  /*109c0*/  ISETP.LT.OR P0, PT, R20, 0x62, P0 ;  /* 0x000000621400780c */ /* 0x000fe20000701670 */
[----:B------:R-:W0:Y:S01]  /*109d0*/  SHFL.BFLY PT, R15, R14, 0x2, 0x1f ;  /* 0x0c401f000e0f7f89 */ /* 0x000e2200000e0000 */
[----:B------:R-:W-:Y:S02]  /*109e0*/  FMNMX.FTZ R18, R38, R18, !PT ;  /* 0x0000001226127209 */ /* 0x000fe40007810000 */
[----:B------:R-:W-:Y:S02]  /*109f0*/  LOP3.LUT R16, R16, 0xffffffbf, RZ, 0xc0, !PT ;  /* 0xffffffbf10107812 */ /* 0x000fe400078ec0ff */
[----:B------:R-:W-:Y:S02]  /*10a00*/  FMNMX.FTZ R18, R39, R18, !PT ;  /* 0x0000001227127209 */ /* 0x000fe40007810000 */
[----:B------:R-:W-:-:S02]  /*10a10*/  ISETP.LT.OR P6, PT, R20, 0x72, P6 ;  /* 0x000000721400780c */ /* 0x000fc400037c1670 */
[----:B------:R-:W-:Y:S02]  /*10a20*/  FMNMX.FTZ R18, R42, R18, !PT ;  /* 0x000000122a127209 */ /* 0x000fe40007810000 */
[----:B------:R-:W-:Y:S02]  /*10a30*/  ISETP.LT.OR P2, PT, R20, 0x79, P2 ;  /* 0x000000791400780c */ /* 0x000fe40001741670 */
[----:B------:R-:W-:Y:S02]  /*10a40*/  FMNMX.FTZ R18, R43, R18, !PT ;  /* 0x000000122b127209 */ /* 0x000fe40007810000 */
[----:B------:R-:W-:Y:S02]  /*10a50*/  @P0 LOP3.LUT R16, R16, 0x40, RZ, 0xfc, !PT ;  /* 0x0000004010100812 */ /* 0x000fe400078efcff */
[----:B------:R-:W-:Y:S02]  /*10a60*/  FMNMX.FTZ R18, R46, R18, !PT ;  /* 0x000000122e127209 */ /* 0x000fe40007810000 */
[----:B------:R-:W-:-:S02]  /*10a70*/  LOP3.LUT R16, R16, 0xffffffef, RZ, 0xc0, !PT ;  /* 0xffffffef10107812 */ /* 0x000fc400078ec0ff */
[----:B------:R-:W-:Y:S02]  /*10a80*/  FMNMX.FTZ R18, R47, R18, !PT ;  /* 0x000000122f127209 */ /* 0x000fe40007810000 */
[----:B------:R-:W-:Y:S02]  /*10a90*/  ISETP.LT.OR P0, PT, R20, 0x6a, P4 ;  /* 0x0000006a1400780c */ /* 0x000fe40002701670 */
[----:B0-----:R-:W-:Y:S02]  /*10aa0*/  FMNMX.FTZ R14, R14, R15, !PT ;  /* 0x0000000f0e0e7209 */ /* 0x001fe40007810000 */
[----:B------:R-:W-:Y:S02]  /*10ab0*/  FMNMX.FTZ R18, R50, R18, !PT ;  /* 0x0000001232127209 */ /* 0x000fe40007810000 */
[----:B------:R-:W-:Y:S01]  /*10ac0*/  @P1 LOP3.LUT R16, R16, 0x10, RZ, 0xfc, !PT ;  /* 0x0000001010101812 */ /* 0x000fe200078efcff */
[----:B------:R-:W0:Y:S01]  /*10ad0*/  SHFL.BFLY PT, R15, R14, 0x1, 0x1f ;  /* 0x0c201f000e0f7f89 */ /* 0x000e2200000e0000 */
[----:B------:R-:W-:-:S02]  /*10ae0*/  FMNMX.FTZ R18, R51, R18, !PT ;  /* 0x0000001233127209 */ /* 0x000fc40007810000 */
[----:B------:R-:W-:Y:S02]  /*10af0*/  ISETP.LT.OR P1, PT, R20, 0x71, P5 ;  /* 0x000000711400780c */ /* 0x000fe40002f21670 */
[----:B------:R-:W-:Y:S02]  /*10b00*/  FMNMX.FTZ R18, R54, R18, !PT ;  /* 0x0000001236127209 */ /* 0x000fe40007810000 */
[C---:B------:R-:W-:Y:S02]  /*10b10*/  LOP3.LUT P4, RZ, R16.reuse, 0x8, RZ, 0xc0, !PT ;  /* 0x0000000810ff7812 */ /* 0x040fe4000788c0ff */
[----:B------:R-:W-:Y:S02]  /*10b20*/  FMNMX.FTZ R18, R55, R18, !PT ;  /* 0x0000001237127209 */ /* 0x000fe40007810000 */
[----:B------:R-:W-:Y:S02]  /*10b30*/  LOP3.LUT R16, R16, 0x7fffffff, RZ, 0xc0, !PT ;  /* 0x7fffffff10107812 */ /* 0x000fe400078ec0ff */
[----:B------:R-:W-:-:S02]  /*10b40*/  FMNMX.FTZ R18, R58, R18, !PT ;  /* 0x000000123a127209 */ /* 0x000fc40007810000 */
[----:B------:R-:W-:Y:S02]  /*10b50*/  @P0 LOP3.LUT R16, R16, 0x80000000, RZ, 0xfc, !PT ;  /* 0x8000000010100812 */ /* 0x000fe400078efcff */
[----:B------:R-:W-:Y:S02]  /*10b60*/  FMNMX.FTZ R18, R59, R18, !PT ;  /* 0x000000123b127209 */ /* 0x000fe40007810000 */
[----:B------:R-:W-:Y:S02]  /*10b70*/  LOP3.LUT P0, RZ, R16, 0x40, RZ, 0xc0, !PT ;  /* 0x0000004010ff7812 */ /* 0x000fe4000780c0ff */
[----:B------:R-:W-:Y:S02]  /*10b80*/  FMNMX.FTZ R18, R62, R18, !PT ;  /* 0x000000123e127209 */ /* 0x000fe40007810000 */
[----:B------:R-:W-:Y:S02]  /*10b90*/  FSEL R75, R75, -INF , !P0 ;  /* 0xff8000004b4b7808 */ /* 0x000fe40004000000 */
[----:B0-----:R-:W-:-:S02]  /*10ba0*/  FMNMX.FTZ R14, R14, R15, !PT ;  /* 0x0000000f0e0e7209 */ /* 0x001fc40007810000 */
[----:B------:R-:W-:Y:S02]  /*10bb0*/  FMNMX.FTZ R18, R63, R18, !PT ;  /* 0x000000123f127209 */ /* 0x000fe40007810000 */
[----:B------:R-:W-:Y:S02]  /*10bc0*/  FSETP.NEU.FTZ.AND P5, PT, R14, -INF , PT ;  /* 0xff8000000e00780b */ /* 0x000fe40003fbd000 */
[----:B------:R-:W-:Y:S02]  /*10bd0*/  FMNMX.FTZ R18, R66, R18, !PT ;  /* 0x0000001242127209 */ /* 0x000fe40007810000 */
[----:B------:R-:W-:Y:S02]  /*10be0*/  FSEL R15, R14, RZ, P5 ;  /* 0x000000ff0e0f7208 */ /* 0x000fe40002800000 */
[----:B------:R-:W-:Y:S02]  /*10bf0*/  FMNMX.FTZ R18, R67, R18, !PT ;  /* 0x0000001243127209 */ /* 0x000fe40007810000 */
[----:B------:R-:W-:Y:S01]  /*10c00*/  LOP3.LUT P0, RZ, R16, 0x80000000, RZ, 0xc0, !PT ;  /* 0x8000000010ff7812 */ /* 0x000fe2000780c0ff */
[----:B------:R-:W-:-:S01]  /*10c10*/  FADD.FTZ R3, -R15, R3 ;  /* 0x000000030f037221 */ /* 0x000fc20000010100 */
[----:B------:R-:W-:Y:S01]  /*10c20*/  FMNMX.FTZ R18, R70, R18, !PT ;  /* 0x0000001246127209 */ /* 0x000fe20007810000 */
[----:B------:R-:W-:-:S01]  /*10c30*/  FFMA.FTZ R15, R2, R14, -8 ;  /* 0xc1000000020f7423 */ /* 0x000fc2000001000e */
[----:B------:R-:W-:Y:S01]  /*10c40*/  FSEL R79, R79, -INF , !P0 ;  /* 0xff8000004f4f7808 */ /* 0x000fe20004000000 */
[----:B------:R-:W-:Y:S01]  /*10c50*/  FMUL.FTZ R3, R2, R3 ;  /* 0x0000000302037220 */ /* 0x000fe20000410000 */
[----:B------:R-:W-:-:S02]  /*10c60*/  FMNMX.FTZ R18, R71, R18, !PT ;  /* 0x0000001247127209 */ /* 0x000fc40007810000 */
[----:B------:R-:W-:Y:S02]  /*10c70*/  FSEL R15, R15, RZ, P5 ;  /* 0x000000ff0f0f7208 */ /* 0x000fe40002800000 */
[----:B------:R-:W-:Y:S01]  /*10c80*/  LOP3.LUT P5, RZ, R16, 0x10, RZ, 0xc0, !PT ;  /* 0x0000001010ff7812 */ /* 0x000fe200078ac0ff */
[----:B------:R-:W-:Y:S01]  /*10c90*/  MUFU.EX2 R3, R3 ;  /* 0x0000000300037308 */ /* 0x000fe20000000800 */
[----:B------:R-:W-:Y:S01]  /*10ca0*/  FMNMX.FTZ R18, R74, R18, !PT ;  /* 0x000000124a127209 */ /* 0x000fe20007810000 */
[--C-:B------:R-:W-:Y:S01]  /*10cb0*/  FFMA.FTZ R24, R2, R24, -R15.reuse ;  /* 0x0000001802187223 */ /* 0x100fe2000001080f */
[----:B------:R-:W-:Y:S01]  /*10cc0*/  FSEL R78, R78, -INF , !P5 ;  /* 0xff8000004e4e7808 */ /* 0x000fe20006800000 */
[C-C-:B------:R-:W-:Y:S01]  /*10cd0*/  FFMA.FTZ R25, R2.reuse, R25, -R15.reuse ;  /* 0x0000001902197223 */ /* 0x140fe2000001080f */
[----:B------:R-:W-:Y:S01]  /*10ce0*/  FMNMX.FTZ R18, R75, R18, !PT ;  /* 0x000000124b127209 */ /* 0x000fe20007810000 */
[--C-:B------:R-:W-:Y:S01]  /*10cf0*/  FFMA.FTZ R28, R2, R28, -R15.reuse ;  /* 0x0000001c021c7223 */ /* 0x100fe2000001080f */
[----:B------:R-:W-:Y:S01]  /*10d00*/  FSEL R82, R82, -INF , !P1 ;  /* 0xff80000052527808 */ /* 0x000fe20004800000 */
[----:B------:R-:W0:Y:S01]  /*10d10*/  MUFU.EX2 R24, R24 ;  /* 0x0000001800187308 */ /* 0x000e220000000800 */
[----:B------:R-:W-:Y:S01]  /*10d20*/  FMNMX.FTZ R18, R78, R18, !PT ;  /* 0x000000124e127209 */ /* 0x000fe20007810000 */
[C-C-:B------:R-:W-:Y:S01]  /*10d30*/  FFMA.FTZ R29, R2.reuse, R29, -R15.reuse ;  /* 0x0000001d021d7223 */ /* 0x140fe2000001080f */
[----:B------:R-:W-:Y:S01]  /*10d40*/  FSEL R83, R83, -INF , !P6 ;  /* 0xff80000053537808 */ /* 0x000fe20007000000 */
[C-C-:B------:R-:W-:Y:S01]  /*10d50*/  FFMA.FTZ R32, R2.reuse, R32, -R15.reuse ;  /* 0x0000002002207223 */ /* 0x140fe2000001080f */
[----:B------:R-:W-:Y:S01]  /*10d60*/  FMNMX.FTZ R18, R79, R18, !PT ;  /* 0x000000124f127209 */ /* 0x000fe20007810000 */
[--C-:B------:R-:W-:Y:S01]  /*10d70*/  FFMA.FTZ R33, R2, R33, -R15.reuse ;  /* 0x0000002102217223 */ /* 0x100fe2000001080f */
[----:B------:R-:W-:Y:S01]  /*10d80*/  ISETP.LT.OR P4, PT, R20, 0x7a, P4 ;  /* 0x0000007a1400780c */ /* 0x000fe20002781670 */
[----:B------:R-:W1:Y:S01]  /*10d90*/  MUFU.EX2 R25, R25 ;  /* 0x0000001900197308 */ /* 0x000e620000000800 */
[----:B------:R-:W-:Y:S01]  /*10da0*/  FMNMX.FTZ R18, R82, R18, !PT ;  /* 0x0000001252127209 */ /* 0x000fe20007810000 */
[--C-:B------:R-:W-:Y:S01]  /*10db0*/  FFMA.FTZ R36, R2, R36, -R15.reuse ;  /* 0x0000002402247223 */ /* 0x100fe2000001080f */
[----:B------:R-:W-:Y:S01]  /*10dc0*/  FSEL R86, R86, -INF , !P2 ;  /* 0xff80000056567808 */ /* 0x000fe20005000000 */
[C-C-:B------:R-:W-:Y:S01]  /*10dd0*/  FFMA.FTZ R37, R2.reuse, R37, -R15.reuse ;  /* 0x0000002502257223 */ /* 0x140fe2000001080f */
[----:B------:R-:W-:Y:S01]  /*10de0*/  FMNMX.FTZ R18, R83, R18, !PT ;  /* 0x0000001253127209 */ /* 0x000fe20007810000 */
[--C-:B------:R-:W-:Y:S01]  /*10df0*/  FFMA.FTZ R40, R2, R40, -R15.reuse ;  /* 0x0000002802287223 */ /* 0x100fe2000001080f */
[----:B------:R-:W-:Y:S01]  /*10e00*/  FSEL R87, R87, -INF , !P4 ;  /* 0xff80000057577808 */ /* 0x000fe20006000000 */
[----:B------:R-:W-:Y:S01]  /*10e10*/  MUFU.EX2 R28, R28 ;  /* 0x0000001c001c7308 */ /* 0x000fe20000000800 */
[----:B------:R-:W-:Y:S01]  /*10e20*/  FMNMX.FTZ R18, R86, R18, !PT ;  /* 0x0000001256127209 */ /* 0x000fe20007810000 */
[----:B0-----:R-:W-:Y:S01]  /*10e30*/  FFMA.FTZ R6, R3, R6, R24 ;  /* 0x0000000603067223 */ /* 0x001fe20000010018 */
[----:B------:R-:W-:-:S01]  /*10e40*/  FFMA.FTZ R41, R2, R41, -R15 ;  /* 0x0000002902297223 */ /* 0x000fc2000001080f */
[C-C-:B------:R-:W-:Y:S01]  /*10e50*/  FFMA.FTZ R44, R2.reuse, R44, -R15.reuse ;  /* 0x0000002c022c7223 */ /* 0x140fe2000001080f */
[----:B------:R-:W-:Y:S01]  /*10e60*/  FMNMX.FTZ R18, R87, R18, !PT ;  /* 0x0000001257127209 */ /* 0x000fe20007810000 */
[C-C-:B------:R-:W-:Y:S01]  /*10e70*/  FFMA.FTZ R45, R2.reuse, R45, -R15.reuse ;  /* 0x0000002d022d7223 */ /* 0x140fe2000001080f */
[----:B------:R-:W-:-:S01]  /*10e80*/  FFMA.FTZ R48, R2, R48, -R15 ;  /* 0x0000003002307223 */ /* 0x000fc2000001080f */
[----:B------:R-:W-:Y:S01]  /*10e90*/  MUFU.EX2 R29, R29 ;  /* 0x0000001d001d7308 */ /* 0x000fe20000000800 */
[----:B-1----:R-:W-:-:S01]  /*10ea0*/  FADD.FTZ R6, R25, R6 ;  /* 0x0000000619067221 */ /* 0x002fc20000010000 */
[----:B------:R-:W0:Y:S01]  /*10eb0*/  SHFL.BFLY PT, R20, R18, 0x2, 0x1f ;  /* 0x0c401f0012147f89 */ /* 0x000e2200000e0000 */
        /* <DEDUP_REMOVED lines=22> */
[----:B------:R-:W-:-:S02]  /*11020*/  LOP3.LUT P0, RZ, R16, 0x40000000, RZ, 0xc0, !PT ;  /* 0x4000000010ff7812 */ /* 0x000fc4000780c0ff */
[----:B0-----:R-:W-:Y:S02]  /*11030*/  FMNMX.FTZ R20, R18, R20, !PT ;  /* 0x0000001412147209 */ /* 0x001fe40007810000 */
[----:B------:R-:W-:-:S03]  /*11040*/  LOP3.LUT P1, RZ, R16, 0x20000000, RZ, 0xc0, !PT ;  /* 0x2000000010ff7812 */ /* 0x000fc6000782c0ff */
[----:B------:R-:W0:Y:S01]  /*11050*/  SHFL.BFLY PT, R18, R20, 0x1, 0x1f ;  /* 0x0c201f0014127f89 */ /* 0x000e2200000e0000 */
[----:B------:R-:W-:Y:S08]  /*11060*/  MUFU.EX2 R37, R37 ;  /* 0x0000002500257308 */ /* 0x000ff00000000800 */
[----:B------:R-:W-:Y:S08]  /*11070*/  MUFU.EX2 R40, R40 ;  /* 0x0000002800287308 */ /* 0x000ff00000000800 */
[----:B------:R-:W-:Y:S01]  /*11080*/  MUFU.EX2 R41, R41 ;  /* 0x0000002900297308 */ /* 0x000fe20000000800 */
[----:B0-----:R-:W-:-:S07]  /*11090*/  FMNMX.FTZ R20, R20, R18, !PT ;  /* 0x0000001214147209 */ /* 0x001fce0007810000 */
[----:B------:R-:W-:Y:S01]  /*110a0*/  MUFU.EX2 R44, R44 ;  /* 0x0000002c002c7308 */ /* 0x000fe20000000800 */
[----:B------:R-:W-:-:S04]  /*110b0*/  FSETP.NEU.FTZ.AND P2, PT, R20, -INF , PT ;  /* 0xff8000001400780b */ /* 0x000fc80003f5d000 */
[----:B------:R-:W-:-:S03]  /*110c0*/  FSEL R18, R20, RZ, P2 ;  /* 0x000000ff14127208 */ /* 0x000fc60001000000 */
[----:B------:R-:W-:Y:S02]  /*110d0*/  MUFU.EX2 R45, R45 ;  /* 0x0000002d002d7308 */ /* 0x000fe40000000800 */
[----:B------:R-:W-:-:S01]  /*110e0*/  FADD.FTZ R0, -R18, R0 ;  /* 0x0000000012007221 */ /* 0x000fc20000010100 */
[----:B------:R-:W-:-:S03]  /*110f0*/  FFMA.FTZ R18, R2, R20, -8 ;  /* 0xc100000002127423 */ /* 0x000fc60000010014 */
[----:B------:R-:W-:Y:S02]  /*11100*/  FMUL.FTZ R0, R2, R0 ;  /* 0x0000000002007220 */ /* 0x000fe40000410000 */
[----:B------:R-:W-:Y:S01]  /*11110*/  MUFU.EX2 R48, R48 ;  /* 0x0000003000307308 */ /* 0x000fe20000000800 */
[----:B------:R-:W-:-:S05]  /*11120*/  FSEL R21, R18, RZ, P2 ;  /* 0x000000ff12157208 */ /* 0x000fca0001000000 */
        /* <DEDUP_REMOVED lines=27> */
[----:B0-----:R-:W-:-:S01]  /*112e0*/  FFMA.FTZ R5, R0, R5, R26 ;  /* 0x0000000500057223 */ /* 0x001fc2000001001a */
[C-C-:B------:R-:W-:Y:S01]  /*112f0*/  FFMA.FTZ R71, R2.reuse, R71, -R21.reuse ;  /* 0x0000004702477223 */ /* 0x140fe20000010815 */
[----:B------:R-:W-:-:S01]  /*11300*/  FFMA.FTZ R74, R2, R74, -R21 ;  /* 0x0000004a024a7223 */ /* 0x000fc20000010815 */
[C-C-:B------:R-:W-:Y:S01]  /*11310*/  FFMA.FTZ R75, R2.reuse, R75, -R21.reuse ;  /* 0x0000004b024b7223 */ /* 0x140fe20000010815 */
[----:B------:R-:W-:-:S01]  /*11320*/  FFMA.FTZ R78, R2, R78, -R21 ;  /* 0x0000004e024e7223 */ /* 0x000fc20000010815 */
[C-C-:B------:R-:W-:Y:S01]  /*11330*/  FFMA.FTZ R79, R2.reuse, R79, -R21.reuse ;  /* 0x0000004f024f7223 */ /* 0x140fe20000010815 */
[----:B------:R-:W-:-:S01]  /*11340*/  FFMA.FTZ R82, R2, R82, -R21 ;  /* 0x0000005202527223 */ /* 0x000fc20000010815 */
[----:B------:R-:W0:Y:S01]  /*11350*/  MUFU.EX2 R31, R31 ;  /* 0x0000001f001f7308 */ /* 0x000e220000000800 */
[----:B-1----:R-:W-:-:S01]  /*11360*/  FADD.FTZ R18, R27, R5 ;  /* 0x000000051b127221 */ /* 0x002fc20000010000 */
[----:B------:R-:W-:Y:S01]  /*11370*/  FADD.FTZ R5, R28, R6 ;  /* 0x000000061c057221 */ /* 0x000fe20000010000 */
[----:B------:R-:W-:-:S01]  /*11380*/  FFMA.FTZ R83, R2, R83, -R21 ;  /* 0x0000005302537223 */ /* 0x000fc20000010815 */
[C-C-:B------:R-:W-:Y:S01]  /*11390*/  FFMA.FTZ R86, R2.reuse, R86, -R21.reuse ;  /* 0x0000005602567223 */ /* 0x140fe20000010815 */
[----:B------:R-:W-:-:S01]  /*113a0*/  FFMA.FTZ R21, R2, R87, -R21 ;  /* 0x0000005702157223 */ /* 0x000fc20000010815 */
[----:B------:R-:W-:-:S02]  /*113b0*/  FADD.FTZ R5, R29, R5 ;  /* 0x000000051d057221 */ /* 0x000fc40000010000 */
[----:B------:R-:W1:Y:S01]  /*113c0*/  MUFU.EX2 R34, R34 ;  /* 0x0000002200227308 */ /* 0x000e620000000800 */
[----:B--2---:R-:W-:-:S01]  /*113d0*/  FADD.FTZ R6, R30, R18 ;  /* 0x000000121e067221 */ /* 0x004fc20000010000 */
[----:B------:R-:W-:-:S04]  /*113e0*/  FADD.FTZ R5, R32, R5 ;  /* 0x0000000520057221 */ /* 0x000fc80000010000 */
[----:B------:R-:W-:Y:S02]  /*113f0*/  FADD.FTZ R5, R33, R5 ;  /* 0x0000000521057221 */ /* 0x000fe40000010000 */
[----:B------:R-:W2:Y:S01]  /*11400*/  MUFU.EX2 R35, R35 ;  /* 0x0000002300237308 */ /* 0x000ea20000000800 */
[----:B0-----:R-:W-:-:S01]  /*11410*/  FADD.FTZ R6, R31, R6 ;  /* 0x000000061f067221 */ /* 0x001fc20000010000 */
[----:B------:R-:W-:-:S04]  /*11420*/  FADD.FTZ R5, R36, R5 ;  /* 0x0000000524057221 */ /* 0x000fc80000010000 */
[----:B------:R-:W-:Y:S02]  /*11430*/  FADD.FTZ R5, R37, R5 ;  /* 0x0000000525057221 */ /* 0x000fe40000010000 */
        /* <DEDUP_REMOVED lines=10> */
[----:B------:R-:W-:-:S06]  /*114e0*/  FADD.FTZ R5, R48, R5 ;  /* 0x0000000530057221 */ /* 0x000fcc0000010000 */
        /* <DEDUP_REMOVED lines=84> */
[----:B-1----:R-:W-:-:S03]  /*11a30*/  FADD.FTZ R6, R15, R5 ;  /* 0x000000050f067221 */ /* 0x002fc60000010000 */
[----:B--2---:R-:W-:Y:S01]  /*11a40*/  FADD.FTZ R5, R21, R18 ;  /* 0x0000001215057221 */ /* 0x004fe20000010000 */
[----:B------:R-:W-:Y:S06]  /*11a50*/  @!P0 BRA `(.L_x_1216) ;  /* 0x0000000000048947 */ /* 0x000fec0003800000 */
[----:B------:R-:W-:Y:S01]  /*11a60*/  BPT.TRAP 0x1 ;  /* 0x000000040000795c */ /* 0x000fe20000300000 */
.L_x_1216:
[----:B------:R-:W2:Y:S01]  /*11a70*/  LDL R18, [R1+0x30] ;  /* 0x0000300001127983 */ /* 0x000ea20000100800 */
[----:B------:R-:W-:-:S05]  /*11a80*/  VIADD R22, R22, 0x19c60 ;  /* 0x00019c6016167836 */ /* 0x000fca0000000000 */
[----:B--2---:R-:W-:Y:S02]  /*11a90*/  PRMT R22, R18, 0x654, R22 ;  /* 0x0000065412167816 */ /* 0x004fe40000000016 */
[----:B------:R-:W2:Y:S01]  /*11aa0*/  LDL R18, [R1+0x24] ;  /* 0x0000240001127983 */ /* 0x000ea20000100800 */
[----:B------:R-:W-:Y:S01]  /*11ab0*/  F2FP.SATFINITE.E4M3.F32.PACK_AB_MERGE_C R28, R29, R28, RZ ;  /* 0x0000001c1d1c723e */ /* 0x000fe200048070ff */
[----:B------:R0:W-:Y:S01]  /*11ac0*/  SYNCS.ARRIVE.TRANS64.RED.A1T0 RZ, [R22+URZ], RZ ;  /* 0x000000ff16ff79a7 */ /* 0x0001e2000810043f */
        /* <DEDUP_REMOVED lines=67> */
[----:B------:R-:W-:Y:S01]  /*11f00*/  F2FP.SATFINITE.E4M3.F32.PACK_AB_MERGE_C R150, R33, R32, R36 ;  /* 0x000000202196723e */ /* 0x000fe20004807024 */
[----:B0-----:R-:W-:Y:S01]  /*11f10*/  IMAD.MOV.U32 R22, RZ, RZ, R152 ;  /* 0x000000ffff167224 */ /* 0x001fe200078e0098 */
        /* <DEDUP_REMOVED lines=13> */
[C---:B--2---:R-:W-:Y:S01]  /*11ff0*/  ISETP.GT.AND P2, PT, R4.reuse, R18, PT ;  /* 0x000000120400720c */ /* 0x044fe20003f44270 */
[----:B------:R-:W-:Y:S02]  /*12000*/  VIADD R4, R4, 0xffffffff ;  /* 0xffffffff04047836 */ /* 0x000fe40000000000 */
[----:B------:R-:W-:-:S10]  /*12010*/  IMAD.MOV.U32 R18, RZ, RZ, R153 ;  /* 0x000000ffff127224 */ /* 0x000fd400078e0099 */
[----:B------:R-:W-:Y:S05]  /*12020*/  @P2 BRA `(.L_x_1217) ;  /* 0xffffffd000582947 */ /* 0x000fea000383ffff */
[----:B------:R-:W-:Y:S05]  /*12030*/  BSYNC B0 ;  /* 0x0000000000007941 */ /* 0x000fea0003800000 */
.L_x_1197:
[----:B------:R-:W-:Y:S02]  /*12040*/  IMAD.MOV.U32 R0, RZ, RZ, R20 ;  /* 0x000000ffff007224 */ /* 0x000fe400078e0014 */
[----:B------:R-:W-:Y:S02]  /*12050*/  IMAD.MOV.U32 R3, RZ, RZ, R14 ;  /* 0x000000ffff037224 */ /* 0x000fe400078e000e */
[----:B------:R-:W-:Y:S02]  /*12060*/  IMAD.MOV.U32 R18, RZ, RZ, R153 ;  /* 0x000000ffff127224 */ /* 0x000fe400078e0099 */
[----:B------:R-:W-:-:S07]  /*12070*/  IMAD.MOV.U32 R22, RZ, RZ, R152 ;  /* 0x000000ffff167224 */ /* 0x000fce00078e0098 */
.L_x_1196:
[----:B------:R-:W-:Y:S05]  /*12080*/  BSYNC B1 ;  /* 0x0000000000017941 */ /* 0x000fea0003800000 */
.L_x_1195:
[----:B------:R-:W2:Y:S01]  /*12090*/  LDL R24, [R1+0x44] ;  /* 0x0000440001187983 */ /* 0x000ea20000100800 */
[----:B------:R-:W0:Y:S01]  /*120a0*/  LDC R20, c[0x0][0x9e4] ;  /* 0x00027900ff147b82 */ /* 0x000e220000000800 */
[----:B------:R-:W-:Y:S02]  /*120b0*/  LOP3.LUT R16, R16, 0xffffff7f, RZ, 0xc0, !PT ;  /* 0xffffff7f10107812 */ /* 0x000fe400078ec0ff */
[----:B0-----:R-:W-:-:S13]  /*120c0*/  ISETP.GE.AND P2, PT, R20, 0x1, PT ;  /* 0x000000011400780c */ /* 0x001fda0003f46270 */
[----:B------:R-:W-:Y:S01]  /*120d0*/  @P2 LOP3.LUT R16, R16, 0x80, RZ, 0xfc, !PT ;  /* 0x0000008010102812 */ /* 0x000fe200078efcff */
[----:B--2---:R-:W-:Y:S01]  /*120e0*/  IMAD.IADD R7, R24, 0x1, -R7 ;  /* 0x0000000118077824 */ /* 0x004fe200078e0a07 */
        /* <DEDUP_REMOVED lines=9> */
[----:B------:R-:W-:-:S05]  /*12180*/  LOP3.LUT R24, RZ, R21, RZ, 0x33, !PT ;  /* 0x00000015ff187212 */ /* 0x000fca00078e33ff */
[----:B------:R0:W-:Y:S01]  /*12190*/  STL [R1+0x44], R24 ;  /* 0x0000441801007387 */ /* 0x0001e20000100800 */
[----:B------:R-:W-:Y:S05]  /*121a0*/  BRA `(.L_x_1221) ;  /* 0x0000000000187947 */ /* 0x000fea0003800000 */
.L_x_1220:
[----:B------:R-:W-:Y:S01]  /*121b0*/  ISETP.NE.AND P2, PT, R20, 0x1, PT ;  /* 0x000000011400780c */ /* 0x000fe20003f45270 */
[----:B------:R-:W-:-:S12]  /*121c0*/  IMAD.MOV.U32 R21, RZ, RZ, R24 ;  /* 0x000000ffff157224 */ /* 0x000fd800078e0018 */
[----:B------:R-:W0:Y:S02]  /*121d0*/  @P2 LDC.64 R14, c[0x0][0x9e8] ;  /* 0x00027a00ff0e2b82 */ /* 0x000e240000000a00 */
[----:B0-----:R-:W-:-:S05]  /*121e0*/  @P2 IMAD.HI.U32 R14, R21, R14, RZ ;  /* 0x0000000e150e2227 */ /* 0x001fca00078e00ff */
[----:B------:R-:W-:-:S05]  /*121f0*/  @P2 SHF.R.U32.HI R21, RZ, R15, R14 ;  /* 0x0000000fff152219 */ /* 0x000fca000001160e */
[----:B------:R1:W-:Y:S02]  /*12200*/  @P2 STL [R1+0x44], R21 ;  /* 0x0000441501002387 */ /* 0x0003e40000100800 */
.L_x_1221:
[----:B------:R-:W-:Y:S05]  /*12210*/  BSYNC B0 ;  /* 0x0000000000007941 */ /* 0x000fea0003800000 */
.L_x_1219:
[----:B------:R-:W2:Y:S02]  /*12220*/  LDL.LU R14, [R1+0x44] ;  /* 0x00004400010e7983 */ /* 0x000ea40000300800 */
[----:B--2---:R-:W-:-:S05]  /*12230*/  IMAD R14, R14, R20, RZ ;  /* 0x000000140e0e7224 */ /* 0x004fca00078e02ff */
[----:B------:R-:W-:-:S07]  /*12240*/  VIMNMX R7, R7, R14, !PT ;  /* 0x0000000e07077248 */ /* 0x000fce0007fe0100 */
.L_x_1218:
[----:B------:R-:W2:Y:S01]  /*12250*/  LDL R15, [R1+0x28] ;  /* 0x00002800010f7983 */ /* 0x000ea20000100800 */
[----:B------:R-:W-:Y:S01]  /*12260*/  VIADD R7, R7, 0x7f ;  /* 0x0000007f07077836 */ /* 0x000fe20000000000 */
[----:B------:R-:W-:Y:S04]  /*12270*/  BSSY B0, `(.L_x_1222) ;  /* 0x00001d7000007945 */ /* 0x000fe80003800000 */
[----:B------:R-:W-:-:S04]  /*12280*/  SHF.R.S32.HI R14, RZ, 0x1f, R7 ;  /* 0x0000001fff0e7819 */ /* 0x000fc80000011407 */
[----:B------:R-:W-:-:S04]  /*12290*/  LEA.HI R14, R14, R7, RZ, 0x7 ;  /* 0x000000070e0e7211 */ /* 0x000fc800078f38ff */
[----:B------:R-:W-:-:S04]  /*122a0*/  SHF.R.S32.HI R14, RZ, 0x7, R14 ;  /* 0x00000007ff0e7819 */ /* 0x000fc8000001140e */
[----:B--2---:R-:W-:-:S04]  /*122b0*/  VIMNMX R154, R15, R14, !PT ;  /* 0x0000000e0f9a7248 */ /* 0x004fc80007fe0100 */
[----:B------:R-:W-:-:S13]  /*122c0*/  ISETP.GE.AND P2, PT, R4, R154, PT ;  /* 0x0000009a0400720c */ /* 0x000fda0003f46270 */
[----:B------:R-:W-:Y:S05]  /*122d0*/  @!P2 BRA `(.L_x_1223) ;  /* 0x0000001c0040a947 */ /* 0x000fea0003800000 */
[----:B------:R-:W-:Y:S01]  /*122e0*/  BSSY B1, `(.L_x_1223) ;  /* 0x00001cf000017945 */ /* 0x000fe20003800000 */
[----:B------:R-:W-:Y:S02]  /*122f0*/  IMAD.MOV.U32 R152, RZ, RZ, R0 ;  /* 0x000000ffff987224 */ /* 0x000fe400078e0000 */
[----:B------:R-:W-:Y:S02]  /*12300*/  IMAD.MOV.U32 R7, RZ, RZ, R3 ;  /* 0x000000ffff077224 */ /* 0x000fe400078e0003 */
[----:B------:R-:W-:Y:S02]  /*12310*/  IMAD.MOV.U32 R15, RZ, RZ, R22 ;  /* 0x000000ffff0f7224 */ /* 0x000fe400078e0016 */
[----:B------:R-:W-:-:S07]  /*12320*/  IMAD.MOV.U32 R14, RZ, RZ, R18 ;  /* 0x000000ffff0e7224 */ /* 0x000fce00078e0012 */
.L_x_1235:
[----:B------:R-:W-:-:S05]  /*12330*/  VIADD R18, R14, 0x1 ;  /* 0x000000010e127836 */ /* 0x000fca0000000000 */
[----:B------:R-:W-:-:S04]  /*12340*/  ISETP.NE.AND P2, PT, R18, 0x2, PT ;  /* 0x000000021200780c */ /* 0x000fc80003f45270 */
[----:B------:R-:W-:Y:S02]  /*12350*/  SEL R22, RZ, 0x1, P2 ;  /* 0x00000001ff167807 */ /* 0x000fe40001000000 */
[----:B------:R-:W-:Y:S02]  /*12360*/  SEL R18, R18, RZ, P2 ;  /* 0x000000ff12127207 */ /* 0x000fe40001000000 */
[----:B------:R-:W-:Y:S01]  /*12370*/  LOP3.LUT R22, R15, R22, RZ, 0x3c, !PT ;  /* 0x000000160f167212 */ /* 0x000fe200078e3cff */
[----:B--2---:R-:W-:Y:S06]  /*12380*/  @!P0 BRA `(.L_x_1224) ;  /* 0x0000000000048947 */ /* 0x004fec0003800000 */
[----:B------:R-:W-:Y:S01]  /*12390*/  BPT.TRAP 0x1 ;  /* 0x000000040000795c */ /* 0x000fe20000300000 */
.L_x_1224:
[----:B------:R-:W-:Y:S01]  /*123a0*/  IMAD R0, R18, 0x8, R17 ;  /* 0x0000000812007824 */ /* 0x000fe200078e0211 */
[----:B------:R-:W-:-:S04]  /*123b0*/  SHF.L.U32 R3, R22, 0x1f, RZ ;  /* 0x0000001f16037819 */ /* 0x000fc800000006ff */
[----:B------:R2:W3:Y:S01]  /*123c0*/  SYNCS.PHASECHK.TRANS64.TRYWAIT P2, [R0+URZ+0x19c30], R3 ;  /* 0x019c3003000075a7 */ /* 0x0004e2000804017f */
[----:B------:R-:W-:Y:S05]  /*123d0*/  @!P0 BRA `(.L_x_1225) ;  /* 0x0000000000048947 */ /* 0x000fea0003800000 */
[----:B------:R-:W-:Y:S01]  /*123e0*/  BPT.TRAP 0x1 ;  /* 0x000000040000795c */ /* 0x000fe20000300000 */
.L_x_1225:
[----:B------:R-:W0:Y:S01]  /*123f0*/  LDL R20, [R1+0x18] ;  /* 0x0000180001147983 */ /* 0x000e220000100800 */
[----:B------:R-:W-:Y:S01]  /*12400*/  BSSY B2, `(.L_x_1226) ;  /* 0x0000006000027945 */ /* 0x000fe20003800000 */
[----:B------:R-:W-:Y:S02]  /*12410*/  IMAD.MOV.U32 R25, RZ, RZ, -0x3ffffff0 ;  /* 0xc0000010ff197424 */ /* 0x000fe400078e00ff */
[----:B0-----:R-:W-:Y:S01]  /*12420*/  IMAD R24, R18, 0x300, R20 ;  /* 0x0000030012187824 */ /* 0x001fe200078e0214 */
[----:B---3--:R-:W-:Y:S06]  /*12430*/  @P2 BRA `(.L_x_1227) ;  /* 0x0000000000082947 */ /* 0x008fec0003800000 */
[----:B------:R-:W0:Y:S02]  /*12440*/  SYNCS.PHASECHK.TRANS64.TRYWAIT P2, [R0+URZ+0x19c30], R3 ;  /* 0x019c3003000075a7 */ /* 0x000e24000804017f */
[----:B0-----:R-:W-:Y:S05]  /*12450*/  @!P2 BRA `(.L_x_1228) ;  /* 0x000000e400d4a947 */ /* 0x001fea0003800000 */
.L_x_1227:
[----:B------:R-:W-:Y:S05]  /*12460*/  BSYNC B2 ;  /* 0x0000000000027941 */ /* 0x000fea0003800000 */
.L_x_1226:
[C---:B------:R-:W-:Y:S01]  /*12470*/  R2UR UR6, R24.reuse ;  /* 0x00000000180672ca */ /* 0x040fe200000e0000 */
[C---:B------:R-:W-:Y:S01]  /*12480*/  VIADD R20, R24.reuse, 0x100 ;  /* 0x0000010018147836 */ /* 0x040fe20000000000 */
[----:B------:R-:W-:Y:S01]  /*12490*/  R2UR UR7, R25 ;  /* 0x00000000190772ca */ /* 0x000fe200000e0000 */
[----:B------:R-:W-:Y:S01]  /*124a0*/  VIADD R24, R24, 0x200 ;  /* 0x0000020018187836 */ /* 0x000fe20000000000 */
[----:B------:R-:W-:Y:S01]  /*124b0*/  R2UR UR4, R8 ;  /* 0x00000000080472ca */ /* 0x000fe200000e0000 */
[----:B------:R-:W-:Y:S01]  /*124c0*/  IMAD.MOV.U32 R25, RZ, RZ, -0x3ffffff0 ;  /* 0xc0000010ff197424 */ /* 0x000fe200078e00ff */
[----:B------:R-:W-:Y:S01]  /*124d0*/  R2UR UR5, R9 ;  /* 0x00000000090572ca */ /* 0x000fe200000e0000 */
[----:B-1----:R-:W-:Y:S01]  /*124e0*/  IMAD.MOV.U32 R21, RZ, RZ, -0x3ffffff0 ;  /* 0xc0000010ff157424 */ /* 0x002fe200078e00ff */
[----:B------:R-:W-:Y:S02]  /*124f0*/  R2UR UR14, R24 ;  /* 0x00000000180e72ca */ /* 0x000fe400000e0000 */
[----:B------:R-:W-:-:S02]  /*12500*/  R2UR UR15, R25 ;  /* 0x00000000190f72ca */ /* 0x000fc400000e0000 */
[----:B------:R-:W-:Y:S01]  /*12510*/  WARPGROUP.ARRIVE ;  /* 0x00000000000079c5 */ /* 0x000fe20000000000 */
[----:B------:R-:W-:Y:S02]  /*12520*/  R2UR UR10, R20 ;  /* 0x00000000140a72ca */ /* 0x000fe400000e0000 */
[----:B------:R-:W-:Y:S02]  /*12530*/  R2UR UR11, R21 ;  /* 0x00000000150b72ca */ /* 0x000fe400000e0000 */
[----:B------:R-:W-:Y:S02]  /*12540*/  R2UR UR8, R12 ;  /* 0x000000000c0872ca */ /* 0x000fe400000e0000 */
[----:B------:R-:W-:Y:S01]  /*12550*/  QGMMA.64x128x32.F32.E4M3.E4M3 R24, gdesc[UR4], RZ, !UPT, gsb0 ;  /* 0x01e00000041879f3 */ /* 0x000fe2000c0008ff */
[----:B------:R-:W-:Y:S02]  /*12560*/  R2UR UR9, R13 ;  /* 0x000000000d0972ca */ /* 0x000fe400000e0000 */
[----:B------:R-:W-:-:S02]  /*12570*/  R2UR UR12, R10 ;  /* 0x000000000a0c72ca */ /* 0x000fc400000e0000 */
[----:B------:R-:W-:Y:S01]  /*12580*/  R2UR UR13, R11 ;  /* 0x000000000b0d72ca */ /* 0x000fe200000e0000 */
[----:B------:R-:W-:Y:S02]  /*12590*/  WARPGROUP.DEPBAR.LE gsb0, 0x0 ;  /* 0x00008000000079c5 */ /* 0x000fe40000010000 */
        /* <DEDUP_REMOVED lines=8> */
.L_x_1229:
[----:B0-2---:R-:W-:Y:S01]  /*12620*/  SHF.L.U32 R0, R15, 0x1f, RZ ;  /* 0x0000001f0f007819 */ /* 0x005fe200000006ff */
[----:B------:R-:W-:-:S04]  /*12630*/  IMAD R153, R14, 0x8, R17 ;  /* 0x000000080e997824 */ /* 0x000fc800078e0211 */
[----:B------:R0:W1:Y:S01]  /*12640*/  SYNCS.PHASECHK.TRANS64.TRYWAIT P2, [R153+URZ+0x19c50], R0 ;  /* 0x019c5000990075a7 */ /* 0x000062000804017f */
[----:B------:R-:W-:Y:S05]  /*12650*/  @!P0 BRA `(.L_x_1230) ;  /* 0x0000000000048947 */ /* 0x000fea0003800000 */
[----:B------:R-:W-:Y:S01]  /*12660*/  BPT.TRAP 0x1 ;  /* 0x000000040000795c */ /* 0x000fe20000300000 */
.L_x_1230:
[----:B------:R-:W-:Y:S04]  /*12670*/  BSSY B2, `(.L_x_1231) ;  /* 0x0000004000027945 */ /* 0x000fe80003800000 */
[----:B-1----:R-:W-:Y:S05]  /*12680*/  @P2 BRA `(.L_x_1232) ;  /* 0x0000000000082947 */ /* 0x002fea0003800000 */
[----:B------:R-:W1:Y:S02]  /*12690*/  SYNCS.PHASECHK.TRANS64.TRYWAIT P2, [R153+URZ+0x19c50], R0 ;  /* 0x019c5000990075a7 */ /* 0x000e64000804017f */
[----:B-1----:R-:W-:Y:S05]  /*126a0*/  @!P2 BRA `(.L_x_1233) ;  /* 0x000000e40054a947 */ /* 0x002fea0003800000 */
.L_x_1232:
[----:B------:R-:W-:Y:S05]  /*126b0*/  BSYNC B2 ;  /* 0x0000000000027941 */ /* 0x000fea0003800000 */
.L_x_1231:
[----:B01----:R-:W-:Y:S01]  /*126c0*/  VIADD R0, R17, 0x3000 ;  /* 0x0000300011007836 */ /* 0x003fe20000000000 */
[----:B------:R-:W-:Y:S01]  /*126d0*/  WARPGROUP.ARRIVE ;  /* 0x00000000000079c5 */ /* 0x000fe20000000000 */
[----:B------:R-:W-:Y:S01]  /*126e0*/  IMAD.MOV.U32 R15, RZ, RZ, 0x40000040 ;  /* 0x40000040ff0f7424 */ /* 0x000fe200078e00ff */
[----:B------:R-:W-:Y:S01]  /*126f0*/  FMNMX.FTZ R3, R26, R152, !PT ;  /* 0x000000981a037209 */ /* 0x000fe20007810000 */
[----:B------:R-:W-:Y:S01]  /*12700*/  IMAD.MOV.U32 R21, RZ, RZ, 0x40000040 ;  /* 0x40000040ff157424 */ /* 0x000fe200078e00ff */
[----:B------:R-:W-:Y:S02]  /*12710*/  SHF.R.U32.HI R0, RZ, 0x4, R0 ;  /* 0x00000004ff007819 */ /* 0x000fe40000011600 */
[----:B------:R-:W-:Y:S02]  /*12720*/  R2UR UR7, R15 ;  /* 0x000000000f0772ca */ /* 0x000fe400000e0000 */
[----:B------:R-:W-:Y:S02]  /*12730*/  LOP3.LUT R0, R0, 0x3fff, RZ, 0xc0, !PT ;  /* 0x00003fff00007812 */ /* 0x000fe400078ec0ff */
[----:B------:R-:W-:-:S02]  /*12740*/  FMNMX.FTZ R3, R27, R3, !PT ;  /* 0x000000031b037209 */ /* 0x000fc40007810000 */
[----:B------:R-:W-:Y:S02]  /*12750*/  LOP3.LUT R0, R0, 0x10000, RZ, 0xfc, !PT ;  /* 0x0001000000007812 */ /* 0x000fe400078efcff */
[----:B------:R-:W-:-:S03]  /*12760*/  FMNMX.FTZ R3, R30, R3, !PT ;  /* 0x000000031e037209 */ /* 0x000fc60007810000 */
[----:B------:R-:W-:Y:S01]  /*12770*/  IMAD R14, R14, 0x300, R0 ;  /* 0x000003000e0e7824 */ /* 0x000fe200078e0200 */
[----:B------:R-:W-:Y:S02]  /*12780*/  FMNMX.FTZ R0, R24, R7, !PT ;  /* 0x0000000718007209 */ /* 0x000fe40007810000 */
[----:B------:R-:W-:Y:S01]  /*12790*/  FMNMX.FTZ R3, R31, R3, !PT ;  /* 0x000000031f037209 */ /* 0x000fe20007810000 */
[C---:B------:R-:W-:Y:S01]  /*127a0*/  VIADD R20, R14.reuse, 0x2 ;  /* 0x000000020e147836 */ /* 0x040fe20000000000 */
[----:B------:R-:W-:Y:S02]  /*127b0*/  R2UR UR6, R14 ;  /* 0x000000000e0672ca */ /* 0x000fe400000e0000 */
[----:B------:R-:W-:Y:S02]  /*127c0*/  FMNMX.FTZ R0, R25, R0, !PT ;  /* 0x0000000019007209 */ /* 0x000fe40007810000 */
[----:B------:R-:W-:Y:S02]  /*127d0*/  FMNMX.FTZ R3, R34, R3, !PT ;  /* 0x0000000322037209 */ /* 0x000fe40007810000 */
[----:B------:R-:W-:-:S02]  /*127e0*/  FMNMX.FTZ R0, R28, R0, !PT ;  /* 0x000000001c007209 */ /* 0x000fc40007810000 */
[----:B------:R-:W-:Y:S02]  /*127f0*/  FMNMX.FTZ R3, R35, R3, !PT ;  /* 0x0000000323037209 */ /* 0x000fe40007810000 */
[----:B------:R-:W-:Y:S02]  /*12800*/  FMNMX.FTZ R0, R29, R0, !PT ;  /* 0x000000001d007209 */ /* 0x000fe40007810000 */
[----:B------:R-:W-:Y:S01]  /*12810*/  FMNMX.FTZ R3, R38, R3, !PT ;  /* 0x0000000326037209 */ /* 0x000fe20007810000 */
[----:B------:R-:W-:Y:S01]  /*12820*/  QGMMA.64x96x32.F32.E4M3.E4M3 R88, R148, gdesc[UR4], R88, gsb0 ;  /* 0x0160000494587df3 */ /* 0x000fe20008000858 */
        /* <DEDUP_REMOVED lines=23> */
[----:B------:R-:W-:Y:S01]  /*129a0*/  R2UR UR6, R20 ;  /* 0x00000000140672ca */ /* 0x000fe200000e0000 */
[----:B------:R-:W-:Y:S01]  /*129b0*/  VIADD R20, R14, 0x4 ;  /* 0x000000040e147836 */ /* 0x000fe20000000000 */
[----:B------:R-:W-:Y:S01]  /*129c0*/  FMNMX.FTZ R0, R56, R0, !PT ;  /* 0x0000000038007209 */ /* 0x000fe20007810000 */
[----:B------:R-:W-:Y:S01]  /*129d0*/  VIADD R14, R14, 0x6 ;  /* 0x000000060e0e7836 */ /* 0x000fe20000000000 */
[----:B------:R-:W-:Y:S01]  /*129e0*/  R2UR UR7, R21 ;  /* 0x00000000150772ca */ /* 0x000fe200000e0000 */
[----:B------:R-:W-:Y:S01]  /*129f0*/  IMAD.MOV.U32 R21, RZ, RZ, 0x40000040 ;  /* 0x40000040ff157424 */ /* 0x000fe200078e00ff */
        /* <DEDUP_REMOVED lines=30> */
[----:B------:R-:W-:Y:S02]  /*12be0*/  WARPGROUP.ARRIVE ;  /* 0x00000000000079c5 */ /* 0x000fe40000000000 */
[----:B------:R-:W0:Y:S04]  /*12bf0*/  SHFL.BFLY PT, R15, R0, 0x2, 0x1f ;  /* 0x0c401f00000f7f89 */ /* 0x000e2800000e0000 */
[----:B------:R-:W-:Y:S01]  /*12c00*/  QGMMA.64x96x32.F32.E4M3.E4M3 R88, R144, gdesc[UR4], R88, gsb0 ;  /* 0x0160000490587df3 */ /* 0x000fe20008000858 */
[----:B------:R-:W-:-:S02]  /*12c10*/  R2UR UR6, R20 ;  /* 0x00000000140672ca */ /* 0x000fc400000e0000 */
[----:B------:R-:W1:Y:S01]  /*12c20*/  SHFL.BFLY PT, R20, R3, 0x2, 0x1f ;  /* 0x0c401f0003147f89 */ /* 0x000e6200000e0000 */
[----:B------:R-:W-:Y:S02]  /*12c30*/  R2UR UR7, R21 ;  /* 0x00000000150772ca */ /* 0x000fe400000e0000 */
[----:B0-----:R-:W-:Y:S01]  /*12c40*/  FMNMX.FTZ R0, R0, R15, !PT ;  /* 0x0000000f00007209 */ /* 0x001fe20007810000 */
[----:B------:R-:W-:Y:S01]  /*12c50*/  IMAD.MOV.U32 R15, RZ, RZ, 0x40000040 ;  /* 0x40000040ff0f7424 */ /* 0x000fe200078e00ff */
[----:B-1----:R-:W-:-:S03]  /*12c60*/  FMNMX.FTZ R20, R3, R20, !PT ;  /* 0x0000001403147209 */ /* 0x002fc60007810000 */
[----:B------:R-:W0:Y:S02]  /*12c70*/  SHFL.BFLY PT, R3, R0, 0x1, 0x1f ;  /* 0x0c201f0000037f89 */ /* 0x000e2400000e0000 */
[----:B0-----:R-:W-:Y:S01]  /*12c80*/  FMNMX.FTZ R3, R0, R3, !PT ;  /* 0x0000000300037209 */ /* 0x001fe20007810000 */
[----:B------:R-:W-:Y:S02]  /*12c90*/  WARPGROUP.DEPBAR.LE gsb0, 0x0 ;  /* 0x00008000000079c5 */ /* 0x000fe40000010000 */
[----:B------:R-:W-:-:S06]  /*12ca0*/  WARPGROUP.ARRIVE ;  /* 0x00000000000079c5 */ /* 0x000fcc0000000000 */
[----:B------:R-:W-:Y:S01]  /*12cb0*/  QGMMA.64x96x32.F32.E4M3.E4M3 R88, R140, gdesc[UR4], R88, gsb0 ;  /* 0x016000048c587df3 */ /* 0x000fe20008000858 */
[----:B------:R-:W-:Y:S02]  /*12cc0*/  R2UR UR6, R14 ;  /* 0x000000000e0672ca */ /* 0x000fe400000e0000 */
[----:B------:R-:W0:Y:S01]  /*12cd0*/  SHFL.BFLY PT, R14, R20, 0x1, 0x1f ;  /* 0x0c201f00140e7f89 */ /* 0x000e2200000e0000 */
[----:B------:R-:W-:Y:S01]  /*12ce0*/  R2UR UR7, R15 ;  /* 0x000000000f0772ca */ /* 0x000fe200000e0000 */
[----:B------:R-:W-:-:S04]  /*12cf0*/  FFMA.FTZ R15, R2, R3, -8 ;  /* 0xc1000000020f7423 */ /* 0x000fc80000010003 */
        /* <DEDUP_REMOVED lines=14> */
[----:B------:R-:W-:Y:S01]  /*12de0*/  FFMA.FTZ R77, R2, R81, -R15 ;  /* 0x00000051024d7223 */ /* 0x000fe2000001080f */
[----:B------:R-:W-:Y:S01]  /*12df0*/  MUFU.EX2 R21, R21 ;  /* 0x0000001500157308 */ /* 0x000fe20000000800 */
[----:B0-----:R-:W-:Y:S01]  /*12e00*/  FMNMX.FTZ R0, R20, R14, !PT ;  /* 0x0000000e14007209 */ /* 0x001fe20007810000 */
[----:B------:R-:W-:Y:S01]  /*12e10*/  FADD.FTZ R14, -R3, R7 ;  /* 0x00000007030e7221 */ /* 0x000fe20000010100 */
[----:B------:R-:W-:-:S01]  /*12e20*/  FFMA.FTZ R20, R2, R24, -R15 ;  /* 0x0000001802147223 */ /* 0x000fc2000001080f */
[C-C-:B------:R-:W-:Y:S01]  /*12e30*/  FFMA.FTZ R24, R2.reuse, R28, -R15.reuse ;  /* 0x0000001c02187223 */ /* 0x140fe2000001080f */
[----:B------:R-:W-:-:S01]  /*12e40*/  FFMA.FTZ R28, R2, R32, -R15 ;  /* 0x00000020021c7223 */ /* 0x000fc2000001080f */
[----:B------:R-:W-:Y:S01]  /*12e50*/  FADD.FTZ R7, -R0, R152 ;  /* 0x0000009800077221 */ /* 0x000fe20000010100 */
[----:B------:R-:W-:-:S01]  /*12e60*/  FFMA.FTZ R81, R2, R0, -8 ;  /* 0xc100000002517423 */ /* 0x000fc20000010000 */
[C---:B------:R-:W-:Y:S01]  /*12e70*/  FMUL.FTZ R14, R2.reuse, R14 ;  /* 0x0000000e020e7220 */ /* 0x040fe20000410000 */
[----:B------:R-:W-:Y:S01]  /*12e80*/  MUFU.EX2 R20, R20 ;  /* 0x0000001400147308 */ /* 0x000fe20000000800 */
[C---:B------:R-:W-:Y:S01]  /*12e90*/  FMUL.FTZ R7, R2.reuse, R7 ;  /* 0x0000000702077220 */ /* 0x040fe20000410000 */
        /* <DEDUP_REMOVED lines=10> */
[C---:B------:R-:W-:Y:S01]  /*12f40*/  FFMA.FTZ R36, R2.reuse, R40, -R15 ;  /* 0x0000002802247223 */ /* 0x040fe2000001080f */
[----:B------:R-:W-:-:S01]  /*12f50*/  FFMA.FTZ R42, R2, R42, -R81 ;  /* 0x0000002a022a7223 */ /* 0x000fc20000010851 */
[C---:B------:R-:W-:Y:S01]  /*12f60*/  FFMA.FTZ R43, R2.reuse, R43, -R81 ;  /* 0x0000002b022b7223 */ /* 0x040fe20000010851 */
[----:B------:R-:W-:-:S01]  /*12f70*/  FFMA.FTZ R40, R2, R44, -R15 ;  /* 0x0000002c02287223 */ /* 0x000fc2000001080f */
[----:B------:R-:W-:Y:S01]  /*12f80*/  MUFU.EX2 R7, R7 ;  /* 0x0000000700077308 */ /* 0x000fe20000000800 */
[----:B------:R-:W-:-:S01]  /*12f90*/  FFMA.FTZ R46, R2, R46, -R81 ;  /* 0x0000002e022e7223 */ /* 0x000fc20000010851 */
[C---:B------:R-:W-:Y:S01]  /*12fa0*/  FFMA.FTZ R47, R2.reuse, R47, -R81 ;  /* 0x0000002f022f7223 */ /* 0x040fe20000010851 */
[----:B------:R-:W-:-:S01]  /*12fb0*/  FFMA.FTZ R44, R2, R48, -R15 ;  /* 0x00000030022c7223 */ /* 0x000fc2000001080f */
[C-C-:B------:R-:W-:Y:S01]  /*12fc0*/  FFMA.FTZ R50, R2.reuse, R50, -R81.reuse ;  /* 0x0000003202327223 */ /* 0x140fe20000010851 */
[----:B------:R-:W-:-:S01]  /*12fd0*/  FFMA.FTZ R51, R2, R51, -R81 ;  /* 0x0000003302337223 */ /* 0x000fc20000010851 */
[C---:B------:R-:W-:Y:S01]  /*12fe0*/  FFMA.FTZ R48, R2.reuse, R52, -R15 ;  /* 0x0000003402307223 */ /* 0x040fe2000001080f */
[----:B------:R-:W-:-:S01]  /*12ff0*/  FFMA.FTZ R54, R2, R54, -R81 ;  /* 0x0000003602367223 */ /* 0x000fc20000010851 */
[----:B------:R-:W1:Y:S01]  /*13000*/  MUFU.EX2 R26, R26 ;  /* 0x0000001a001a7308 */ /* 0x000e620000000800 */
[----:B0-----:R-:W-:-:S01]  /*13010*/  FFMA.FTZ R6, R14, R6, R20 ;  /* 0x000000060e067223 */ /* 0x001fc20000010014 */
[C---:B------:R-:W-:Y:S01]  /*13020*/  FFMA.FTZ R55, R2.reuse, R55, -R81 ;  /* 0x0000003702377223 */ /* 0x040fe20000010851 */
[----:B------:R-:W-:-:S01]  /*13030*/  FFMA.FTZ R52, R2, R56, -R15 ;  /* 0x0000003802347223 */ /* 0x000fc2000001080f */
[----:B------:R-:W-:Y:S01]  /*13040*/  FFMA.FTZ R58, R2, R58, -R81 ;  /* 0x0000003a023a7223 */ /* 0x000fe20000010851 */
[----:B------:R-:W-:-:S01]  /*13050*/  FADD.FTZ R6, R21, R6 ;  /* 0x0000000615067221 */ /* 0x000fc20000010000 */
[C---:B------:R-:W-:Y:S01]  /*13060*/  FFMA.FTZ R59, R2.reuse, R59, -R81 ;  /* 0x0000003b023b7223 */ /* 0x040fe20000010851 */
[----:B------:R-:W-:-:S01]  /*13070*/  FFMA.FTZ R56, R2, R60, -R15 ;  /* 0x0000003c02387223 */ /* 0x000fc2000001080f */
[----:B------:R-:W0:Y:S01]  /*13080*/  MUFU.EX2 R27, R27 ;  /* 0x0000001b001b7308 */ /* 0x000e220000000800 */
[----:B------:R-:W-:-:S01]  /*13090*/  FFMA.FTZ R62, R2, R62, -R81 ;  /* 0x0000003e023e7223 */ /* 0x000fc20000010851 */
[C---:B------:R-:W-:Y:S01]  /*130a0*/  FFMA.FTZ R63, R2.reuse, R63, -R81 ;  /* 0x0000003f023f7223 */ /* 0x040fe20000010851 */
[----:B------:R-:W-:-:S01]  /*130b0*/  FFMA.FTZ R60, R2, R64, -R15 ;  /* 0x00000040023c7223 */ /* 0x000fc2000001080f */
[C-C-:B------:R-:W-:Y:S01]  /*130c0*/  FFMA.FTZ R66, R2.reuse, R66, -R81.reuse ;  /* 0x0000004202427223 */ /* 0x140fe20000010851 */
[----:B------:R-:W-:-:S01]  /*130d0*/  FFMA.FTZ R67, R2, R67, -R81 ;  /* 0x0000004302437223 */ /* 0x000fc20000010851 */
[C---:B------:R-:W-:Y:S01]  /*130e0*/  FFMA.FTZ R64, R2.reuse, R68, -R15 ;  /* 0x0000004402407223 */ /* 0x040fe2000001080f */
[----:B------:R-:W-:-:S01]  /*130f0*/  FFMA.FTZ R70, R2, R70, -R81 ;  /* 0x0000004602467223 */ /* 0x000fc20000010851 */
[----:B------:R-:W2:Y:S01]  /*13100*/  MUFU.EX2 R24, R24 ;  /* 0x0000001800187308 */ /* 0x000ea20000000800 */
[----:B-1----:R-:W-:-:S01]  /*13110*/  FFMA.FTZ R5, R7, R5, R26 ;  /* 0x0000000507057223 */ /* 0x002fc2000001001a */
[C---:B------:R-:W-:Y:S01]  /*13120*/  FFMA.FTZ R71, R2.reuse, R71, -R81 ;  /* 0x0000004702477223 */ /* 0x040fe20000010851 */
[----:B------:R-:W-:-:S01]  /*13130*/  FFMA.FTZ R68, R2, R72, -R15 ;  /* 0x0000004802447223 */ /* 0x000fc2000001080f */
[C-C-:B------:R-:W-:Y:S01]  /*13140*/  FFMA.FTZ R74, R2.reuse, R74, -R81.reuse ;  /* 0x0000004a024a7223 */ /* 0x140fe20000010851 */
[----:B------:R-:W-:-:S01]  /*13150*/  FFMA.FTZ R75, R2, R75, -R81 ;  /* 0x0000004b024b7223 */ /* 0x000fc20000010851 */
[C---:B------:R-:W-:Y:S01]  /*13160*/  FFMA.FTZ R72, R2.reuse, R76, -R15 ;  /* 0x0000004c02487223 */ /* 0x040fe2000001080f */
[----:B------:R-:W-:-:S01]  /*13170*/  FFMA.FTZ R78, R2, R78, -R81 ;  /* 0x0000004e024e7223 */ /* 0x000fc20000010851 */
[----:B------:R-:W1:Y:S01]  /*13180*/  MUFU.EX2 R30, R30 ;  /* 0x0000001e001e7308 */ /* 0x000e620000000800 */
[----:B0-----:R-:W-:-:S01]  /*13190*/  FADD.FTZ R5, R27, R5 ;  /* 0x000000051b057221 */ /* 0x001fc20000010000 */
[C---:B------:R-:W-:Y:S01]  /*131a0*/  FFMA.FTZ R79, R2.reuse, R79, -R81 ;  /* 0x0000004f024f7223 */ /* 0x040fe20000010851 */
[----:B------:R-:W-:-:S01]  /*131b0*/  FFMA.FTZ R76, R2, R80, -R15 ;  /* 0x00000050024c7223 */ /* 0x000fc2000001080f */
[C-C-:B------:R-:W-:Y:S01]  /*131c0*/  FFMA.FTZ R82, R2.reuse, R82, -R81.reuse ;  /* 0x0000005202527223 */ /* 0x140fe20000010851 */
[----:B------:R-:W-:-:S01]  /*131d0*/  FFMA.FTZ R83, R2, R83, -R81 ;  /* 0x0000005302537223 */ /* 0x000fc20000010851 */
[C---:B------:R-:W-:Y:S01]  /*131e0*/  FFMA.FTZ R80, R2.reuse, R84, -R15 ;  /* 0x0000005402507223 */ /* 0x040fe2000001080f */
[----:B------:R-:W-:-:S01]  /*131f0*/  FFMA.FTZ R86, R2, R86, -R81 ;  /* 0x0000005602567223 */ /* 0x000fc20000010851 */
[----:B------:R-:W0:Y:S01]  /*13200*/  MUFU.EX2 R25, R25 ;  /* 0x0000001900197308 */ /* 0x000e220000000800 */
[----:B--2---:R-:W-:-:S01]  /*13210*/  FADD.FTZ R6, R24, R6 ;  /* 0x0000000618067221 */ /* 0x004fc20000010000 */
[C---:B------:R-:W-:Y:S01]  /*13220*/  FFMA.FTZ R15, R2.reuse, R85, -R15 ;  /* 0x00000055020f7223 */ /* 0x040fe2000001080f */
[----:B------:R-:W-:-:S01]  /*13230*/  FFMA.FTZ R81, R2, R87, -R81 ;  /* 0x0000005702517223 */ /* 0x000fc20000010851 */
[----:B------:R-:W-:-:S04]  /*13240*/  @!P1 IMAD R84, R18, 0x8, R17 ;  /* 0x0000000812549824 */ /* 0x000fc800078e0211 */
[----:B------:R-:W2:Y:S01]  /*13250*/  MUFU.EX2 R31, R31 ;  /* 0x0000001f001f7308 */ /* 0x000ea20000000800 */
[----:B-1----:R-:W-:-:S01]  /*13260*/  FADD.FTZ R5, R30, R5 ;  /* 0x000000051e057221 */ /* 0x002fc20000010000 */
[----:B------:R-:W-:-:S05]  /*13270*/  @!P1 VIADD R84, R84, 0x19c40 ;  /* 0x00019c4054549836 */ /* 0x000fca0000000000 */
[----:B------:R-:W-:Y:S01]  /*13280*/  @!P1 PRMT R84, RZ, 0x654, R84 ;  /* 0x00000654ff549816 */ /* 0x000fe20000000054 */
[----:B------:R-:W1:Y:S01]  /*13290*/  MUFU.EX2 R28, R28 ;  /* 0x0000001c001c7308 */ /* 0x000e620000000800 */
[----:B0-----:R-:W-:-:S01]  /*132a0*/  FADD.FTZ R6, R25, R6 ;  /* 0x0000000619067221 */ /* 0x001fc20000010000 */
[----:B------:R-:W-:Y:S02]  /*132b0*/  WARPGROUP.DEPBAR.LE gsb0, 0x0 ;  /* 0x00008000000079c5 */ /* 0x000fe40000010000 */
[----:B------:R-:W-:-:S04]  /*132c0*/  WARPGROUP.ARRIVE ;  /* 0x00000000000079c5 */ /* 0x000fc80000000000 */
[----:B------:R-:W0:Y:S01]  /*132d0*/  MUFU.EX2 R34, R34 ;  /* 0x0000002200227308 */ /* 0x000e220000000800 */
[----:B--2---:R-:W-:-:S01]  /*132e0*/  FADD.FTZ R5, R31, R5 ;  /* 0x000000051f057221 */ /* 0x004fc20000010000 */
[----:B------:R-:W-:Y:S06]  /*132f0*/  QGMMA.64x96x32.F32.E4M3.E4M3 R88, R136, gdesc[UR4], R88, gsb0 ;  /* 0x0160000488587df3 */ /* 0x000fec0008000858 */
        /* <DEDUP_REMOVED lines=28> */
[----:B------:R-:W-:Y:S02]  /*134c0*/  WARPGROUP.DEPBAR.LE gsb0, 0x0 ;  /* 0x00008000000079c5 */ /* 0x000fe40000010000 */
[----:B------:R0:W-:Y:S04]  /*134d0*/  @!P1 SYNCS.ARRIVE.TRANS64.RED.A1T0 RZ, [R84+URZ], RZ ;  /* 0x000000ff54ff99a7 */ /* 0x0001e8000810043f */
        /* <DEDUP_REMOVED lines=82> */
[----:B0-----:R-:W-:Y:S06]  /*13a00*/  @!P0 BRA `(.L_x_1234) ;  /* 0x0000000000048947 */ /* 0x001fec0003800000 */
[----:B------:R-:W-:Y:S01]  /*13a10*/  BPT.TRAP 0x1 ;  /* 0x000000040000795c */ /* 0x000fe20000300000 */
.L_x_1234:
[----:B------:R-:W2:Y:S01]  /*13a20*/  LDL R84, [R1+0x30] ;  /* 0x0000300001547983 */ /* 0x000ea20000100800 */
[----:B------:R-:W-:Y:S01]  /*13a30*/  ISETP.GT.AND P2, PT, R4, R154, PT ;  /* 0x0000009a0400720c */ /* 0x000fe20003f44270 */
[----:B------:R-:W-:Y:S01]  /*13a40*/  VIADD R153, R153, 0x19c60 ;  /* 0x00019c6099997836 */ /* 0x000fe20000000000 */
        /* <DEDUP_REMOVED lines=85> */
[----:B--2---:R-:W-:-:S04]  /*13fa0*/  PRMT R153, R84, 0x654, R153 ;  /* 0x0000065454997816 */ /* 0x004fc80000000099 */
[----:B------:R2:W-:Y:S01]  /*13fb0*/  SYNCS.ARRIVE.TRANS64.RED.A1T0 RZ, [R153+URZ], RZ ;  /* 0x000000ff99ff79a7 */ /* 0x0005e2000810043f */
[----:B------:R-:W-:Y:S05]  /*13fc0*/  @P2 BRA `(.L_x_1235) ;  /* 0xffffffe000d82947 */ /* 0x000fea000383ffff */
[----:B------:R-:W-:Y:S05]  /*13fd0*/  BSYNC B1 ;  /* 0x0000000000017941 */ /* 0x000fea0003800000 */
.L_x_1223:
[----:B------:R-:W-:Y:S05]  /*13fe0*/  BSYNC B0 ;  /* 0x0000000000007941 */ /* 0x000fea0003800000 */
.L_x_1222:
[----:B------:R-:W3:Y:S01]  /*13ff0*/  LDL R7, [R1+0x28] ;  /* 0x0000280001077983 */ /* 0x000ee20000100800 */
[----:B------:R-:W-:Y:S01]  /*14000*/  BSSY B0, `(.L_x_1236) ;  /* 0x00002fd000007945 */ /* 0x000fe20003800000 */
[----:B---3--:R-:W-:-:S13]  /*14010*/  ISETP.GE.AND P2, PT, R4, R7, PT ;  /* 0x000000070400720c */ /* 0x008fda0003f46270 */
[----:B------:R-:W-:Y:S05]  /*14020*/  @!P2 BRA `(.L_x_1237) ;  /* 0x0000002c00e8a947 */ /* 0x000fea0003800000 */
[----:B------:R-:W3:Y:S04]  /*14030*/  LDL R20, [R1+0x3c] ;  /* 0x00003c0001147983 */ /* 0x000ee80000100800 */
[----:B------:R-:W3:Y:S04]  /*14040*/  LDL R7, [R1+0x20] ;  /* 0x0000200001077983 */ /* 0x000ee80000100800 */
[----:B------:R-:W4:Y:S04]  /*14050*/  LDL R15, [R1+0x10] ;  /* 0x00001000010f7983 */ /* 0x000f280000100800 */
[----:B------:R-:W5:Y:S01]  /*14060*/  LDL R14, [R1+0xc] ;  /* 0x00000c00010e7983 */ /* 0x000f620000100800 */
[----:B------:R-:W-:-:S02]  /*14070*/  IMAD.MOV.U32 R154, RZ, RZ, R0 ;  /* 0x000000ffff9a7224 */ /* 0x000fc400078e0000 */
[----:B--2---:R-:W-:Y:S02]  /*14080*/  IMAD.MOV.U32 R153, RZ, RZ, R3 ;  /* 0x000000ffff997224 */ /* 0x004fe400078e0003 */
[----:B---3--:R-:W-:-:S04]  /*14090*/  IMAD.IADD R7, R7, 0x1, -R20 ;  /* 0x0000000107077824 */ /* 0x008fc800078e0a14 */
[--C-:B----4-:R-:W-:Y:S02]  /*140a0*/  IMAD.IADD R152, R15, 0x1, R7.reuse ;  /* 0x000000010f987824 */ /* 0x110fe400078e0207 */
[----:B------:R-:W-:Y:S02]  /*140b0*/  IMAD.MOV.U32 R15, RZ, RZ, R22 ;  /* 0x000000ffff0f7224 */ /* 0x000fe400078e0016 */
[----:B-----5:R-:W-:Y:S01]  /*140c0*/  IMAD.IADD R7, R14, 0x1, R7 ;  /* 0x000000010e077824 */ /* 0x020fe200078e0207 */
[----:B------:R-:W-:Y:S01]  /*140d0*/  LOP3.LUT R3, RZ, R152, RZ, 0x33, !PT ;  /* 0x00000098ff037212 */ /* 0x000fe200078e33ff */
[----:B------:R-:W-:-:S03]  /*140e0*/  IMAD.MOV.U32 R14, RZ, RZ, R18 ;  /* 0x000000ffff0e7224 */ /* 0x000fc600078e0012 */
[----:B------:R-:W-:-:S05]  /*140f0*/  LOP3.LUT R0, RZ, R7, RZ, 0x33, !PT ;  /* 0x00000007ff007212 */ /* 0x000fca00078e33ff */
[----:B------:R2:W-:Y:S04]  /*14100*/  STL [R1], R0 ;  /* 0x0000000001007387 */ /* 0x0005e80000100800 */
[----:B------:R2:W-:Y:S02]  /*14110*/  STL [R1+0x4], R3 ;  /* 0x0000040301007387 */ /* 0x0005e40000100800 */
.L_x_1257:
[----:B------:R-:W-:-:S04]  /*14120*/  ISETP.NE.AND P2, PT, R14, 0x1, PT ;  /* 0x000000010e00780c */ /* 0x000fc80003f45270 */
[----:B------:R-:W-:-:S04]  /*14130*/  SEL R22, RZ, 0x1, P2 ;  /* 0x00000001ff167807 */ /* 0x000fc80001000000 */
[----:B------:R-:W-:Y:S01]  /*14140*/  LOP3.LUT R22, R15, R22, RZ, 0x3c, !PT ;  /* 0x000000160f167212 */ /* 0x000fe200078e3cff */
[----:B------:R-:W-:Y:S06]  /*14150*/  @!P0 BRA `(.L_x_1238) ;  /* 0x0000000000048947 */ /* 0x000fec0003800000 */
[----:B------:R-:W-:Y:S01]  /*14160*/  BPT.TRAP 0x1 ;  /* 0x000000040000795c */ /* 0x000fe20000300000 */
.L_x_1238:
[----:B------:R-:W-:Y:S01]  /*14170*/  VIADD R18, R14, 0x1 ;  /* 0x000000010e127836 */ /* 0x000fe20000000000 */
[----:B--2---:R-:W-:-:S04]  /*14180*/  SHF.L.U32 R3, R22, 0x1f, RZ ;  /* 0x0000001f16037819 */ /* 0x004fc800000006ff */
[----:B------:R-:W-:-:S04]  /*14190*/  ISETP.NE.AND P2, PT, R18, 0x2, PT ;  /* 0x000000021200780c */ /* 0x000fc80003f45270 */
[----:B------:R-:W-:-:S05]  /*141a0*/  SEL R18, R18, RZ, P2 ;  /* 0x000000ff12127207 */ /* 0x000fca0001000000 */
[----:B------:R-:W-:-:S04]  /*141b0*/  IMAD R0, R18, 0x8, R17 ;  /* 0x0000000812007824 */ /* 0x000fc800078e0211 */
[----:B------:R2:W3:Y:S01]  /*141c0*/  SYNCS.PHASECHK.TRANS64.TRYWAIT P2, [R0+URZ+0x19c30], R3 ;  /* 0x019c3003000075a7 */ /* 0x0004e2000804017f */
[----:B------:R-:W-:Y:S05]  /*141d0*/  @!P0 BRA `(.L_x_1239) ;  /* 0x0000000000048947 */ /* 0x000fea0003800000 */
[----:B------:R-:W-:Y:S01]  /*141e0*/  BPT.TRAP 0x1 ;  /* 0x000000040000795c */ /* 0x000fe20000300000 */
.L_x_1239:
[----:B------:R-:W0:Y:S01]  /*141f0*/  LDL R20, [R1+0x18] ;  /* 0x0000180001147983 */ /* 0x000e220000100800 */
[----:B------:R-:W-:Y:S01]  /*14200*/  BSSY B1, `(.L_x_1240) ;  /* 0x0000006000017945 */ /* 0x000fe20003800000 */
[----:B------:R-:W-:Y:S02]  /*14210*/  IMAD.MOV.U32 R25, RZ, RZ, -0x3ffffff0 ;  /* 0xc0000010ff197424 */ /* 0x000fe400078e00ff */
[----:B0-----:R-:W-:Y:S01]  /*14220*/  IMAD R24, R18, 0x300, R20 ;  /* 0x0000030012187824 */ /* 0x001fe200078e0214 */
[----:B---3--:R-:W-:Y:S06]  /*14230*/  @P2 BRA `(.L_x_1241) ;  /* 0x0000000000082947 */ /* 0x008fec0003800000 */
[----:B------:R-:W0:Y:S02]  /*14240*/  SYNCS.PHASECHK.TRANS64.TRYWAIT P2, [R0+URZ+0x19c30], R3 ;  /* 0x019c3003000075a7 */ /* 0x000e24000804017f */
[----:B0-----:R-:W-:Y:S05]  /*14250*/  @!P2 BRA `(.L_x_1242) ;  /* 0x000000c8007ca947 */ /* 0x001fea0003800000 */
.L_x_1241:
[----:B------:R-:W-:Y:S05]  /*14260*/  BSYNC B1 ;  /* 0x0000000000017941 */ /* 0x000fea0003800000 */
.L_x_1240:
        /* <DEDUP_REMOVED lines=27> */
.L_x_1243:
[----:B0-2---:R-:W-:Y:S01]  /*14420*/  SHF.L.U32 R3, R15, 0x1f, RZ ;  /* 0x0000001f0f037819 */ /* 0x005fe200000006ff */
[----:B------:R-:W-:-:S04]  /*14430*/  IMAD R155, R14, 0x8, R17 ;  /* 0x000000080e9b7824 */ /* 0x000fc800078e0211 */
[----:B------:R0:W1:Y:S01]  /*14440*/  SYNCS.PHASECHK.TRANS64.TRYWAIT P2, [R155+URZ+0x19c50], R3 ;  /* 0x019c50039b0075a7 */ /* 0x000062000804017f */
[----:B------:R-:W-:Y:S05]  /*14450*/  @!P0 BRA `(.L_x_1244) ;  /* 0x0000000000048947 */ /* 0x000fea0003800000 */
[----:B------:R-:W-:Y:S01]  /*14460*/  BPT.TRAP 0x1 ;  /* 0x000000040000795c */ /* 0x000fe20000300000 */
.L_x_1244:
[----:B------:R-:W-:Y:S04]  /*14470*/  BSSY B1, `(.L_x_1245) ;  /* 0x0000004000017945 */ /* 0x000fe80003800000 */
[----:B-1----:R-:W-:Y:S05]  /*14480*/  @P2 BRA `(.L_x_1246) ;  /* 0x0000000000082947 */ /* 0x002fea0003800000 */
[----:B------:R-:W1:Y:S02]  /*14490*/  SYNCS.PHASECHK.TRANS64.TRYWAIT P2, [R155+URZ+0x19c50], R3 ;  /* 0x019c50039b0075a7 */ /* 0x000e64000804017f */
[----:B-1----:R-:W-:Y:S05]  /*144a0*/  @!P2 BRA `(.L_x_1247) ;  /* 0x000000c400fca947 */ /* 0x002fea0003800000 */
.L_x_1246:
[----:B------:R-:W-:Y:S05]  /*144b0*/  BSYNC B1 ;  /* 0x0000000000017941 */ /* 0x000fea0003800000 */
.L_x_1245:
[----:B01----:R-:W-:-:S05]  /*144c0*/  VIADD R3, R17, 0x3000 ;  /* 0x0000300011037836 */ /* 0x003fca0000000000 */
[----:B------:R-:W-:-:S04]  /*144d0*/  SHF.R.U32.HI R3, RZ, 0x4, R3 ;  /* 0x00000004ff037819 */ /* 0x000fc80000011603 */
[----:B------:R-:W-:-:S04]  /*144e0*/  LOP3.LUT R3, R3, 0x3fff, RZ, 0xc0, !PT ;  /* 0x00003fff03037812 */ /* 0x000fc800078ec0ff */
[----:B------:R-:W-:Y:S01]  /*144f0*/  LOP3.LUT R3, R3, 0x10000, RZ, 0xfc, !PT ;  /* 0x0001000003037812 */ /* 0x000fe200078efcff */
[----:B------:R-:W-:-:S04]  /*14500*/  IMAD.MOV.U32 R15, RZ, RZ, 0x40000040 ;  /* 0x40000040ff0f7424 */ /* 0x000fc800078e00ff */
[----:B------:R-:W-:Y:S01]  /*14510*/  IMAD R14, R14, 0x300, R3 ;  /* 0x000003000e0e7824 */ /* 0x000fe200078e0203 */
[----:B------:R-:W-:Y:S01]  /*14520*/  R2UR UR7, R15 ;  /* 0x000000000f0772ca */ /* 0x000fe200000e0000 */
[----:B------:R-:W-:Y:S01]  /*14530*/  WARPGROUP.ARRIVE ;  /* 0x00000000000079c5 */ /* 0x000fe20000000000 */
[----:B------:R-:W2:Y:S02]  /*14540*/  LDL R3, [R1+0x20] ;  /* 0x0000200001037983 */ /* 0x000ea40000100800 */
[----:B------:R-:W-:-:S13]  /*14550*/  R2UR UR6, R14 ;  /* 0x000000000e0672ca */ /* 0x000fda00000e0000 */
[----:B------:R-:W-:Y:S01]  /*14560*/  QGMMA.64x96x32.F32.E4M3.E4M3 R88, R148, gdesc[UR4], R88, gsb0 ;  /* 0x0160000494587df3 */ /* 0x000fe20008000858 */
[----:B------:R-:W-:Y:S02]  /*14570*/  VIADD R20, R14, 0x2 ;  /* 0x000000020e147836 */ /* 0x000fe40000000000 */
[----:B------:R-:W-:-:S03]  /*14580*/  IMAD.MOV.U32 R21, RZ, RZ, 0x40000040 ;  /* 0x40000040ff157424 */ /* 0x000fc600078e00ff */
[----:B------:R-:W-:Y:S02]  /*14590*/  R2UR UR6, R20 ;  /* 0x00000000140672ca */ /* 0x000fe400000e0000 */
[----:B------:R-:W-:Y:S01]  /*145a0*/  R2UR UR7, R21 ;  /* 0x00000000150772ca */ /* 0x000fe200000e0000 */
[----:B------:R-:W-:Y:S01]  /*145b0*/  VIADD R20, R14, 0x4 ;  /* 0x000000040e147836 */ /* 0x000fe20000000000 */
[----:B------:R-:W-:Y:S02]  /*145c0*/  WARPGROUP.DEPBAR.LE gsb0, 0x0 ;  /* 0x00008000000079c5 */ /* 0x000fe40000010000 */
[----:B------:R-:W3:Y:S01]  /*145d0*/  LDL R150, [R1+0x3c] ;  /* 0x00003c0001967983 */ /* 0x000ee20000100800 */
[----:B------:R-:W-:-:S03]  /*145e0*/  WARPGROUP.ARRIVE ;  /* 0x00000000000079c5 */ /* 0x000fc60000000000 */
[----:B------:R-:W4:Y:S01]  /*145f0*/  LDL R151, [R1+0x10] ;  /* 0x0000100001977983 */ /* 0x000f220000100800 */
[----:B------:R-:W-:Y:S01]  /*14600*/  IMAD.MOV.U32 R21, RZ, RZ, 0x40000040 ;  /* 0x40000040ff157424 */ /* 0x000fe200078e00ff */
[----:B------:R-:W-:-:S09]  /*14610*/  ULOP3.LUT UR4, URZ, UR42, URZ, 0x33, !UPT ;  /* 0x0000002a3f047292 */ /* 0x000fd2000f8e333f */
[----:B------:R-:W-:Y:S01]  /*14620*/  QGMMA.64x96x32.F32.E4M3.E4M3 R88, R144, gdesc[UR4], R88, gsb0 ;  /* 0x0160000490587df3 */ /* 0x000fe20008000858 */
[----:B------:R-:W-:Y:S01]  /*14630*/  R2UR UR6, R20 ;  /* 0x00000000140672ca */ /* 0x000fe200000e0000 */
[----:B------:R-:W-:Y:S01]  /*14640*/  VIADD R14, R14, 0x6 ;  /* 0x000000060e0e7836 */ /* 0x000fe20000000000 */
[----:B------:R-:W-:Y:S01]  /*14650*/  R2UR UR7, R21 ;  /* 0x00000000150772ca */ /* 0x000fe200000e0000 */
[----:B------:R-:W-:Y:S02]  /*14660*/  IMAD.MOV.U32 R15, RZ, RZ, 0x40000040 ;  /* 0x40000040ff0f7424 */ /* 0x000fe400078e00ff */
[----:B------:R-:W-:-:S05]  /*14670*/  @!P1 VIADD R0, R0, 0x19c40 ;  /* 0x00019c4000009836 */ /* 0x000fca0000000000 */
        /* <DEDUP_REMOVED lines=8> */
[----:B------:R-:W-:Y:S03]  /*14700*/  QGMMA.64x96x32.F32.E4M3.E4M3 R88, R136, gdesc[UR4], R88, gsb0 ;  /* 0x0160000488587df3 */ /* 0x000fe60008000858 */
[----:B------:R-:W-:Y:S02]  /*14710*/  WARPGROUP.DEPBAR.LE gsb0, 0x0 ;  /* 0x00008000000079c5 */ /* 0x000fe40000010000 */
[----:B------:R-:W-:Y:S01]  /*14720*/  IMAD.SHL.U32 R136, R4, 0x80, RZ ;  /* 0x0000008004887824 */ /* 0x000fe200078e00ff */
[----:B------:R0:W-:Y:S04]  /*14730*/  @!P1 SYNCS.ARRIVE.TRANS64.RED.A1T0 RZ, [R0+URZ], RZ ;  /* 0x000000ff00ff99a7 */ /* 0x0001e8000810043f */
[----:B--2---:R-:W-:-:S05]  /*14740*/  IADD3 R3, R3, 0x1, -R136 ;  /* 0x0000000103037810 */ /* 0x004fca0007ffe888 */
[----:B---3--:R-:W-:Y:S02]  /*14750*/  IMAD.IADD R3, R3, 0x1, -R150 ;  /* 0x0000000103037824 */ /* 0x008fe400078e0a96 */
[----:B------:R-:W1:Y:S02]  /*14760*/  LDC R150, c[0x0][0x9e4] ;  /* 0x00027900ff967b82 */ /* 0x000e640000000800 */
[----:B------:R-:W-:-:S04]  /*14770*/  IMAD R20, R156, -0x2, R3 ;  /* 0xfffffffe9c147824 */ /* 0x000fc800078e0203 */
[C---:B------:R-:W-:Y:S02]  /*14780*/  VIADD R21, R20.reuse, UR39 ;  /* 0x0000002714157c36 */ /* 0x040fe40008000000 */
[----:B------:R-:W-:Y:S02]  /*14790*/  VIADD R20, R20, UR4 ;  /* 0x0000000414147c36 */ /* 0x000fe40008000000 */
[C---:B----4-:R-:W-:Y:S02]  /*147a0*/  IMAD.IADD R3, R151.reuse, 0x1, R21 ;  /* 0x0000000197037824 */ /* 0x050fe400078e0215 */
[----:B0-----:R-:W-:Y:S01]  /*147b0*/  IMAD.IADD R0, R151, 0x1, R20 ;  /* 0x0000000197007824 */ /* 0x001fe200078e0214 */
[----:B-1----:R-:W-:-:S13]  /*147c0*/  ISETP.GE.AND P6, PT, R150, 0x1, PT ;  /* 0x000000019600780c */ /* 0x002fda0003fc6270 */
[----:B------:R-:W-:Y:S05]  /*147d0*/  @!P6 BRA `(.L_x_1248) ;  /* 0x00000000005ce947 */ /* 0x000fea0003800000 */
        /* <DEDUP_REMOVED lines=12> */
.L_x_1250:
[----:B------:R-:W-:-:S05]  /*148a0*/  IMAD.U32 R137, RZ, RZ, UR36 ;  /* 0x00000024ff897e24 */ /* 0x000fca000f8e00ff */
[----:B------:R-:W-:-:S13]  /*148b0*/  ISETP.NE.AND P2, PT, R137, 0x1, PT ;  /* 0x000000018900780c */ /* 0x000fda0003f45270 */
[----:B------:R-:W0:Y:S02]  /*148c0*/  @P2 LDC.64 R14, c[0x0][0x9e8] ;  /* 0x00027a00ff0e2b82 */ /* 0x000e240000000a00 */
[----:B0-----:R-:W-:-:S04]  /*148d0*/  @P2 IMAD.HI.U32 R138, R152, R14, RZ ;  /* 0x0000000e988a2227 */ /* 0x001fc800078e00ff */
[----:B------:R-:W-:Y:S01]  /*148e0*/  IMAD.MOV.U32 R14, RZ, RZ, R152 ;  /* 0x000000ffff0e7224 */ /* 0x000fe200078e0098 */
[----:B------:R-:W-:-:S07]  /*148f0*/  @P2 SHF.R.U32.HI R14, RZ, R15, R138 ;  /* 0x0000000fff0e2219 */ /* 0x000fce000001168a */
.L_x_1251:
[----:B------:R-:W-:Y:S05]  /*14900*/  BSYNC B1 ;  /* 0x0000000000017941 */ /* 0x000fea0003800000 */
.L_x_1249:
[----:B------:R-:W-:-:S04]  /*14910*/  IMAD R14, R14, R137, -R136 ;  /* 0x000000890e0e7224 */ /* 0x000fc800078e0a88 */
[----:B------:R-:W-:-:S05]  /*14920*/  IMAD R14, R156, -0x2, R14 ;  /* 0xfffffffe9c0e7824 */ /* 0x000fca00078e020e */
[----:B------:R-:W-:Y:S02]  /*14930*/  VIMNMX R0, R0, R14, !PT ;  /* 0x0000000e00007248 */ /* 0x000fe40007fe0100 */
[----:B------:R-:W-:-:S07]  /*14940*/  VIADDMNMX R3, R14, R137, R3, PT ;  /* 0x000000890e037246 */ /* 0x000fce0003800103 */
.L_x_1248:
        /* <DEDUP_REMOVED lines=113> */
.L_x_1254:
[----:B------:R-:W-:Y:S02]  /*15060*/  IMAD.U32 R0, RZ, RZ, UR36 ;  /* 0x00000024ff007e24 */ /* 0x000fe4000f8e00ff */
[----:B------:R-:W-:-:S03]  /*15070*/  IMAD.MOV.U32 R3, RZ, RZ, R7 ;  /* 0x000000ffff037224 */ /* 0x000fc600078e0007 */
[----:B------:R-:W-:-:S13]  /*15080*/  ISETP.NE.AND P3, PT, R0, 0x1, PT ;  /* 0x000000010000780c */ /* 0x000fda0003f65270 */
[----:B------:R-:W0:Y:S02]  /*15090*/  @P3 LDC.64 R14, c[0x0][0x9e8] ;  /* 0x00027a00ff0e3b82 */ /* 0x000e240000000a00 */
[----:B0-----:R-:W-:-:S05]  /*150a0*/  @P3 IMAD.HI.U32 R14, R7, R14, RZ ;  /* 0x0000000e070e3227 */ /* 0x001fca00078e00ff */
[----:B------:R-:W-:-:S07]  /*150b0*/  @P3 SHF.R.U32.HI R3, RZ, R15, R14 ;  /* 0x0000000fff033219 */ /* 0x000fce000001160e */
.L_x_1255:
[----:B------:R-:W-:Y:S05]  /*150c0*/  BSYNC B1 ;  /* 0x0000000000017941 */ /* 0x000fea0003800000 */
.L_x_1253:
[----:B------:R-:W-:-:S04]  /*150d0*/  IMAD R136, R3, R0, -R136 ;  /* 0x0000000003887224 */ /* 0x000fc800078e0a88 */
[----:B------:R-:W-:-:S05]  /*150e0*/  IMAD R136, R156, -0x2, R136 ;  /* 0xfffffffe9c887824 */ /* 0x000fca00078e0288 */
[----:B------:R-:W-:Y:S02]  /*150f0*/  VIMNMX R20, R20, R136, !PT ;  /* 0x0000008814147248 */ /* 0x000fe40007fe0100 */
[----:B------:R-:W-:-:S07]  /*15100*/  VIADDMNMX R21, R136, R0, R21, PT ;  /* 0x0000000088157246 */ /* 0x000fce0003800115 */
.L_x_1252:
[----:B------:R-:W-:Y:S02]  /*15110*/  FMNMX.FTZ R0, R24, R153, !PT ;  /* 0x0000009918007209 */ /* 0x000fe40007810000 */
[C---:B------:R-:W-:Y:S02]  /*15120*/  ISETP.GT.AND P5, PT, R20.reuse, 0x1, P2 ;  /* 0x000000011400780c */ /* 0x040fe400017a4270 */
[----:B------:R-:W-:Y:S02]  /*15130*/  FMNMX.FTZ R0, R25, R0, !PT ;  /* 0x0000000019007209 */ /* 0x000fe40007810000 */
[----:B------:R-:W-:Y:S02]  /*15140*/  ISETP.GT.AND P3, PT, R20, 0x8, P2 ;  /* 0x000000081400780c */ /* 0x000fe40001764270 */
[----:B------:R-:W-:Y:S02]  /*15150*/  FMNMX.FTZ R0, R28, R0, !PT ;  /* 0x000000001c007209 */ /* 0x000fe40007810000 */
[----:B------:R-:W-:-:S02]  /*15160*/  ISETP.GT.AND P4, PT, R20, 0x9, P2 ;  /* 0x000000091400780c */ /* 0x000fc40001784270 */
[----:B------:R-:W-:Y:S02]  /*15170*/  FMNMX.FTZ R0, R29, R0, !PT ;  /* 0x000000001d007209 */ /* 0x000fe40007810000 */
[C---:B------:R-:W-:Y:S02]  /*15180*/  ISETP.LT.OR P5, PT, R21.reuse, 0x2, P5 ;  /* 0x000000021500780c */ /* 0x040fe40002fa1670 */
[----:B------:R-:W-:Y:S02]  /*15190*/  FMNMX.FTZ R0, R32, R0, !PT ;  /* 0x0000000020007209 */ /* 0x000fe40007810000 */
[----:B------:R-:W-:Y:S02]  /*151a0*/  ISETP.LT.OR P3, PT, R21, 0x9, P3 ;  /* 0x000000091500780c */ /* 0x000fe40001f61670 */
[----:B------:R-:W-:Y:S02]  /*151b0*/  FMNMX.FTZ R0, R33, R0, !PT ;  /* 0x0000000021007209 */ /* 0x000fe40007810000 */
[----:B------:R-:W-:-:S02]  /*151c0*/  ISETP.LT.OR P4, PT, R21, 0xa, P4 ;  /* 0x0000000a1500780c */ /* 0x000fc40002781670 */
[----:B------:R-:W-:Y:S02]  /*151d0*/  FMNMX.FTZ R0, R36, R0, !PT ;  /* 0x0000000024007209 */ /* 0x000fe40007810000 */
[----:B------:R-:W-:Y:S02]  /*151e0*/  FSEL R27, R27, -INF , !P5 ;  /* 0xff8000001b1b7808 */ /* 0x000fe40006800000 */
[----:B------:R-:W-:Y:S02]  /*151f0*/  FMNMX.FTZ R0, R37, R0, !PT ;  /* 0x0000000025007209 */ /* 0x000fe40007810000 */
[----:B------:R-:W-:Y:S02]  /*15200*/  FSEL R30, R30, -INF , !P3 ;  /* 0xff8000001e1e7808 */ /* 0x000fe40005800000 */
[----:B------:R-:W-:Y:S02]  /*15210*/  FMNMX.FTZ R0, R40, R0, !PT ;  /* 0x0000000028007209 */ /* 0x000fe40007810000 */
[----:B------:R-:W-:-:S02]  /*15220*/  FSEL R31, R31, -INF , !P4 ;  /* 0xff8000001f1f7808 */ /* 0x000fc40006000000 */
[----:B------:R-:W-:Y:S02]  /*15230*/  FMNMX.FTZ R0, R41, R0, !PT ;  /* 0x0000000029007209 */ /* 0x000fe40007810000 */
[----:B------:R-:W-:Y:S02]  /*15240*/  ISETP.GT.AND P5, PT, R20, 0x10, P2 ;  /* 0x000000101400780c */ /* 0x000fe400017a4270 */
        /* <DEDUP_REMOVED lines=29> */
[----:B------:R-:W-:Y:S02]  /*15420*/  LOP3.LUT R16, R16, 0xbfffffff, RZ, 0xc0, !PT ;  /* 0xbfffffff10107812 */ /* 0x000fe400078ec0ff */
[----:B------:R-:W-:Y:S02]  /*15430*/  FMNMX.FTZ R0, R73, R0, !PT ;  /* 0x0000000049007209 */ /* 0x000fe40007810000 */
[----:B------:R-:W-:Y:S02]  /*15440*/  FSEL R39, R39, -INF , !P5 ;  /* 0xff80000027277808 */ /* 0x000fe40006800000 */
[----:B------:R-:W-:Y:S02]  /*15450*/  FMNMX.FTZ R0, R76, R0, !PT ;  /* 0x000000004c007209 */ /* 0x000fe40007810000 */
[----:B------:R-:W-:-:S02]  /*15460*/  FSEL R42, R42, -INF , !P3 ;  /* 0xff8000002a2a7808 */ /* 0x000fc40005800000 */
[----:B------:R-:W-:Y:S02]  /*15470*/  FMNMX.FTZ R0, R77, R0, !PT ;  /* 0x000000004d007209 */ /* 0x000fe40007810000 */
[----:B------:R-:W-:Y:S02]  /*15480*/  FSEL R43, R43, -INF , !P4 ;  /* 0xff8000002b2b7808 */ /* 0x000fe40006000000 */
[----:B------:R-:W-:Y:S02]  /*15490*/  FMNMX.FTZ R0, R80, R0, !PT ;  /* 0x0000000050007209 */ /* 0x000fe40007810000 */
[C---:B------:R-:W-:Y:S02]  /*154a0*/  ISETP.GT.AND P5, PT, R20.reuse, 0x28, P2 ;  /* 0x000000281400780c */ /* 0x040fe400017a4270 */
[C---:B------:R-:W-:Y:S02]  /*154b0*/  ISETP.GT.AND P3, PT, R20.reuse, 0x29, P2 ;  /* 0x000000291400780c */ /* 0x040fe40001764270 */
[----:B------:R-:W-:-:S02]  /*154c0*/  ISETP.GT.AND P4, PT, R20, 0x30, P2 ;  /* 0x000000301400780c */ /* 0x000fc40001784270 */
[----:B------:R-:W-:Y:S02]  /*154d0*/  FMNMX.FTZ R0, R81, R0, !PT ;  /* 0x0000000051007209 */ /* 0x000fe40007810000 */
[----:B------:R-:W-:Y:S02]  /*154e0*/  @P0 LOP3.LUT R16, R16, 0x40000000, RZ, 0xfc, !PT ;  /* 0x4000000010100812 */ /* 0x000fe400078efcff */
[C---:B------:R-:W-:Y:S02]  /*154f0*/  ISETP.LT.OR P5, PT, R21.reuse, 0x29, P5 ;  /* 0x000000291500780c */ /* 0x040fe40002fa1670 */
[C---:B------:R-:W-:Y:S02]  /*15500*/  ISETP.LT.OR P3, PT, R21.reuse, 0x2a, P3 ;  /* 0x0000002a1500780c */ /* 0x040fe40001f61670 */
[----:B------:R-:W-:Y:S02]  /*15510*/  ISETP.LT.OR P4, PT, R21, 0x31, P4 ;  /* 0x000000311500780c */ /* 0x000fe40002781670 */
[----:B------:R-:W-:-:S02]  /*15520*/  FMNMX.FTZ R0, R84, R0, !PT ;  /* 0x0000000054007209 */ /* 0x000fc40007810000 */
[----:B------:R-:W-:Y:S02]  /*15530*/  LOP3.LUT R16, R16, 0xdfffffff, RZ, 0xc0, !PT ;  /* 0xdfffffff10107812 */ /* 0x000fe400078ec0ff */
[----:B------:R-:W-:Y:S02]  /*15540*/  FSEL R46, R46, -INF , !P5 ;  /* 0xff8000002e2e7808 */ /* 0x000fe40006800000 */
[----:B------:R-:W-:Y:S02]  /*15550*/  FSEL R47, R47, -INF , !P3 ;  /* 0xff8000002f2f7808 */ /* 0x000fe40005800000 */
[----:B------:R-:W-:Y:S02]  /*15560*/  FSEL R50, R50, -INF , !P4 ;  /* 0xff80000032327808 */ /* 0x000fe40006000000 */
[----:B------:R-:W-:Y:S02]  /*15570*/  FMNMX.FTZ R0, R85, R0, !PT ;  /* 0x0000000055007209 */ /* 0x000fe40007810000 */
[----:B------:R-:W-:-:S02]  /*15580*/  @P1 LOP3.LUT R16, R16, 0x20000000, RZ, 0xfc, !PT ;  /* 0x2000000010101812 */ /* 0x000fc400078efcff */
[C---:B------:R-:W-:Y:S01]  /*15590*/  ISETP.GT.AND P5, PT, R20.reuse, 0x31, P2 ;  /* 0x000000311400780c */ /* 0x040fe200017a4270 */
[----:B------:R-:W0:Y:S01]  /*155a0*/  SHFL.BFLY PT, R3, R0, 0x2, 0x1f ;  /* 0x0c401f0000037f89 */ /* 0x000e2200000e0000 */
[C---:B------:R-:W-:Y:S02]  /*155b0*/  ISETP.GT.AND P3, PT, R20.reuse, 0x38, P2 ;  /* 0x000000381400780c */ /* 0x040fe40001764270 */
[C---:B------:R-:W-:Y:S02]  /*155c0*/  ISETP.GT.AND P4, PT, R20.reuse, 0x39, P2 ;  /* 0x000000391400780c */ /* 0x040fe40001784270 */
[----:B------:R-:W-:Y:S02]  /*155d0*/  ISETP.GT.AND P1, PT, R20, 0x78, P2 ;  /* 0x000000781400780c */ /* 0x000fe40001724270 */
        /* <DEDUP_REMOVED lines=8> */
[----:B------:R-:W-:Y:S02]  /*15660*/  ISETP.GT.AND P4, PT, R20, 0x48, P2 ;  /* 0x000000481400780c */ /* 0x000fe40001784270 */
[----:B------:R-:W-:Y:S02]  /*15670*/  LOP3.LUT R16, R16, 0xfffffffd, RZ, 0xc0, !PT ;  /* 0xfffffffd10107812 */ /* 0x000fe400078ec0ff */
[C---:B------:R-:W-:Y:S02]  /*15680*/  ISETP.LT.OR P5, PT, R21.reuse, 0x41, P5 ;  /* 0x000000411500780c */ /* 0x040fe40002fa1670 */
[C---:B------:R-:W-:Y:S02]  /*15690*/  ISETP.LT.OR P3, PT, R21.reuse, 0x42, P3 ;  /* 0x000000421500780c */ /* 0x040fe40001f61670 */
[----:B------:R-:W-:Y:S02]  /*156a0*/  ISETP.LT.OR P4, PT, R21, 0x49, P4 ;  /* 0x000000491500780c */ /* 0x000fe40002781670 */
[----:B------:R-:W-:-:S02]  /*156b0*/  @P1 LOP3.LUT R16, R16, 0x2, RZ, 0xfc, !PT ;  /* 0x0000000210101812 */ /* 0x000fc400078efcff */
[----:B------:R-:W-:Y:S02]  /*156c0*/  ISETP.GT.AND P1, PT, R20, RZ, P2 ;  /* 0x000000ff1400720c */ /* 0x000fe40001724270 */
[----:B------:R-:W-:Y:S02]  /*156d0*/  FSEL R58, R58, -INF , !P5 ;  /* 0xff8000003a3a7808 */ /* 0x000fe40006800000 */
[----:B------:R-:W-:Y:S02]  /*156e0*/  FSEL R59, R59, -INF , !P3 ;  /* 0xff8000003b3b7808 */ /* 0x000fe40005800000 */
[----:B------:R-:W-:Y:S02]  /*156f0*/  FSEL R62, R62, -INF , !P4 ;  /* 0xff8000003e3e7808 */ /* 0x000fe40006000000 */
[C---:B------:R-:W-:Y:S02]  /*15700*/  ISETP.GT.AND P5, PT, R20.reuse, 0x49, P2 ;  /* 0x000000491400780c */ /* 0x040fe400017a4270 */
[----:B------:R-:W-:-:S02]  /*15710*/  ISETP.GT.AND P3, PT, R20, 0x50, P2 ;  /* 0x000000501400780c */ /* 0x000fc40001764270 */
[----:B------:R-:W-:Y:S02]  /*15720*/  ISETP.GT.AND P4, PT, R20, 0x51, P2 ;  /* 0x000000511400780c */ /* 0x000fe40001784270 */
[C---:B------:R-:W-:Y:S02]  /*15730*/  ISETP.LT.OR P5, PT, R21.reuse, 0x4a, P5 ;  /* 0x0000004a1500780c */ /* 0x040fe40002fa1670 */
[C---:B------:R-:W-:Y:S02]  /*15740*/  ISETP.LT.OR P3, PT, R21.reuse, 0x51, P3 ;  /* 0x000000511500780c */ /* 0x040fe40001f61670 */
[----:B------:R-:W-:Y:S02]  /*15750*/  ISETP.LT.OR P4, PT, R21, 0x52, P4 ;  /* 0x000000521500780c */ /* 0x000fe40002781670 */
[----:B------:R-:W-:Y:S02]  /*15760*/  LOP3.LUT R16, R16, 0xffffffdf, RZ, 0xc0, !PT ;  /* 0xffffffdf10107812 */ /* 0x000fe400078ec0ff */
[----:B------:R-:W-:-:S02]  /*15770*/  FSEL R63, R63, -INF , !P5 ;  /* 0xff8000003f3f7808 */ /* 0x000fc40006800000 */
[----:B------:R-:W-:Y:S02]  /*15780*/  FSEL R66, R66, -INF , !P3 ;  /* 0xff80000042427808 */ /* 0x000fe40005800000 */
[----:B------:R-:W-:Y:S02]  /*15790*/  FSEL R67, R67, -INF , !P4 ;  /* 0xff80000043437808 */ /* 0x000fe40006000000 */
[C---:B------:R-:W-:Y:S02]  /*157a0*/  ISETP.GT.AND P5, PT, R20.reuse, 0x58, P2 ;  /* 0x000000581400780c */ /* 0x040fe400017a4270 */
[C---:B------:R-:W-:Y:S02]  /*157b0*/  ISETP.GT.AND P3, PT, R20.reuse, 0x59, P2 ;  /* 0x000000591400780c */ /* 0x040fe40001764270 */
[----:B------:R-:W-:Y:S02]  /*157c0*/  ISETP.GT.AND P4, PT, R20, 0x60, P2 ;  /* 0x000000601400780c */ /* 0x000fe40001784270 */
[----:B------:R-:W-:-:S02]  /*157d0*/  @P1 LOP3.LUT R16, R16, 0x20, RZ, 0xfc, !PT ;  /* 0x0000002010101812 */ /* 0x000fc400078efcff */
[----:B0-----:R-:W-:Y:S02]  /*157e0*/  FMNMX.FTZ R3, R0, R3, !PT ;  /* 0x0000000300037209 */ /* 0x001fe40007810000 */
[----:B------:R-:W-:Y:S02]  /*157f0*/  ISETP.GT.AND P1, PT, R20, 0x79, P2 ;  /* 0x000000791400780c */ /* 0x000fe40001724270 */
[C---:B------:R-:W-:Y:S01]  /*15800*/  ISETP.LT.OR P5, PT, R21.reuse, 0x59, P5 ;  /* 0x000000591500780c */ /* 0x040fe20002fa1670 */
[----:B------:R-:W0:Y:S01]  /*15810*/  SHFL.BFLY PT, R0, R3, 0x1, 0x1f ;  /* 0x0c201f0003007f89 */ /* 0x000e2200000e0000 */
[C---:B------:R-:W-:Y:S02]  /*15820*/  ISETP.LT.OR P3, PT, R21.reuse, 0x5a, P3 ;  /* 0x0000005a1500780c */ /* 0x040fe40001f61670 */
[----:B------:R-:W-:Y:S02]  /*15830*/  ISETP.LT.OR P4, PT, R21, 0x61, P4 ;  /* 0x000000611500780c */ /* 0x000fe40002781670 */
        /* <DEDUP_REMOVED lines=8> */
[C---:B------:R-:W-:Y:S02]  /*158c0*/  LOP3.LUT P2, RZ, R16.reuse, 0x2, RZ, 0xc0, !PT ;  /* 0x0000000210ff7812 */ /* 0x040fe4000784c0ff */
[----:B------:R-:W-:Y:S02]  /*158d0*/  LOP3.LUT R16, R16, 0xfffffff7, RZ, 0xc0, !PT ;  /* 0xfffffff710107812 */ /* 0x000fe400078ec0ff */
[----:B0-----:R-:W-:Y:S02]  /*158e0*/  FMNMX.FTZ R3, R3, R0, !PT ;  /* 0x0000000003037209 */ /* 0x001fe40007810000 */
[----:B------:R-:W-:Y:S02]  /*158f0*/  @P1 LOP3.LUT R16, R16, 0x8, RZ, 0xfc, !PT ;  /* 0x0000000810101812 */ /* 0x000fe400078efcff */
[----:B------:R-:W-:Y:S01]  /*15900*/  ISETP.LT.OR P1, PT, R21, 0x69, P3 ;  /* 0x000000691500780c */ /* 0x000fe20001f21670 */
[----:B------:R-:W-:-:S01]  /*15910*/  FFMA.FTZ R15, R2, R3, -8 ;  /* 0xc1000000020f7423 */ /* 0x000fc20000010003 */
[----:B------:R-:W-:-:S02]  /*15920*/  LOP3.LUT P3, RZ, R16, 0x20, RZ, 0xc0, !PT ;  /* 0x0000002010ff7812 */ /* 0x000fc4000786c0ff */
[C---:B------:R-:W-:Y:S02]  /*15930*/  ISETP.LT.OR P0, PT, R21.reuse, 0x62, P0 ;  /* 0x000000621500780c */ /* 0x040fe40000701670 */
[C---:B------:R-:W-:Y:S02]  /*15940*/  ISETP.LT.OR P3, PT, R21.reuse, 0x1, P3 ;  /* 0x000000011500780c */ /* 0x040fe40001f61670 */
[----:B------:R-:W-:Y:S02]  /*15950*/  LOP3.LUT R16, R16, 0xffffffbf, RZ, 0xc0, !PT ;  /* 0xffffffbf10107812 */ /* 0x000fe400078ec0ff */
[----:B------:R-:W-:Y:S02]  /*15960*/  FSEL R26, R26, -INF , !P3 ;  /* 0xff8000001a1a7808 */ /* 0x000fe40005800000 */
[----:B------:R-:W-:Y:S02]  /*15970*/  ISETP.LT.OR P6, PT, R21, 0x72, P6 ;  /* 0x000000721500780c */ /* 0x000fe400037c1670 */
[----:B------:R-:W-:-:S02]  /*15980*/  FMNMX.FTZ R0, R26, R154, !PT ;  /* 0x0000009a1a007209 */ /* 0x000fc40007810000 */
[----:B------:R-:W-:Y:S02]  /*15990*/  ISETP.LT.OR P2, PT, R21, 0x79, P2 ;  /* 0x000000791500780c */ /* 0x000fe40001741670 */
[----:B------:R-:W-:Y:S02]  /*159a0*/  FMNMX.FTZ R0, R27, R0, !PT ;  /* 0x000000001b007209 */ /* 0x000fe40007810000 */
[----:B------:R-:W-:Y:S02]  /*159b0*/  @P0 LOP3.LUT R16, R16, 0x40, RZ, 0xfc, !PT ;  /* 0x0000004010100812 */ /* 0x000fe400078efcff */
[----:B------:R-:W-:Y:S02]  /*159c0*/  FMNMX.FTZ R0, R30, R0, !PT ;  /* 0x000000001e007209 */ /* 0x000fe40007810000 */
[----:B------:R-:W-:Y:S02]  /*159d0*/  ISETP.LT.OR P0, PT, R21, 0x6a, P4 ;  /* 0x0000006a1500780c */ /* 0x000fe40002701670 */
[----:B------:R-:W-:-:S02]  /*159e0*/  FMNMX.FTZ R0, R31, R0, !PT ;  /* 0x000000001f007209 */ /* 0x000fc40007810000 */
[----:B------:R-:W-:Y:S02]  /*159f0*/  LOP3.LUT R16, R16, 0xffffffef, RZ, 0xc0, !PT ;  /* 0xffffffef10107812 */ /* 0x000fe400078ec0ff */
[----:B------:R-:W-:Y:S02]  /*15a00*/  FMNMX.FTZ R0, R34, R0, !PT ;  /* 0x0000000022007209 */ /* 0x000fe40007810000 */
[----:B------:R-:W-:Y:S02]  /*15a10*/  @P1 LOP3.LUT R16, R16, 0x10, RZ, 0xfc, !PT ;  /* 0x0000001010101812 */ /* 0x000fe400078efcff */
[----:B------:R-:W-:Y:S02]  /*15a20*/  FMNMX.FTZ R0, R35, R0, !PT ;  /* 0x0000000023007209 */ /* 0x000fe40007810000 */
[----:B------:R-:W-:Y:S02]  /*15a30*/  LOP3.LUT P4, RZ, R16, 0x8, RZ, 0xc0, !PT ;  /* 0x0000000810ff7812 */ /* 0x000fe4000788c0ff */
[----:B------:R-:W-:-:S02]  /*15a40*/  FMNMX.FTZ R0, R38, R0, !PT ;  /* 0x0000000026007209 */ /* 0x000fc40007810000 */
[----:B------:R-:W-:Y:S02]  /*15a50*/  LOP3.LUT R16, R16, 0x7fffffff, RZ, 0xc0, !PT ;  /* 0x7fffffff10107812 */ /* 0x000fe400078ec0ff */
[----:B------:R-:W-:Y:S02]  /*15a60*/  FMNMX.FTZ R0, R39, R0, !PT ;  /* 0x0000000027007209 */ /* 0x000fe40007810000 */
[----:B------:R-:W-:Y:S02]  /*15a70*/  @P0 LOP3.LUT R16, R16, 0x80000000, RZ, 0xfc, !PT ;  /* 0x8000000010100812 */ /* 0x000fe400078efcff */
[----:B------:R-:W-:Y:S02]  /*15a80*/  FMNMX.FTZ R0, R42, R0, !PT ;  /* 0x000000002a007209 */ /* 0x000fe40007810000 */
[----:B------:R-:W-:Y:S02]  /*15a90*/  ISETP.LT.OR P1, PT, R21, 0x71, P5 ;  /* 0x000000711500780c */ /* 0x000fe40002f21670 */
[----:B------:R-:W-:-:S02]  /*15aa0*/  FMNMX.FTZ R0, R43, R0, !PT ;  /* 0x000000002b007209 */ /* 0x000fc40007810000 */
[----:B------:R-:W-:Y:S02]  /*15ab0*/  FSETP.NEU.FTZ.AND P5, PT, R3, -INF , PT ;  /* 0xff8000000300780b */ /* 0x000fe40003fbd000 */
[----:B------:R-:W-:Y:S02]  /*15ac0*/  FMNMX.FTZ R0, R46, R0, !PT ;  /* 0x000000002e007209 */ /* 0x000fe40007810000 */
[----:B------:R-:W-:Y:S02]  /*15ad0*/  LOP3.LUT P0, RZ, R16, 0x40, RZ, 0xc0, !PT ;  /* 0x0000004010ff7812 */ /* 0x000fe4000780c0ff */
[----:B------:R-:W-:Y:S02]  /*15ae0*/  FMNMX.FTZ R0, R47, R0, !PT ;  /* 0x000000002f007209 */ /* 0x000fe40007810000 */
[----:B------:R-:W-:Y:S02]  /*15af0*/  FSEL R14, R3, RZ, P5 ;  /* 0x000000ff030e7208 */ /* 0x000fe40002800000 */
[----:B------:R-:W-:-:S02]  /*15b00*/  FMNMX.FTZ R0, R50, R0, !PT ;  /* 0x0000000032007209 */ /* 0x000fc40007810000 */
[----:B------:R-:W-:Y:S01]  /*15b10*/  FSEL R15, R15, RZ, P5 ;  /* 0x000000ff0f0f7208 */ /* 0x000fe20002800000 */
[----:B------:R-:W-:Y:S01]  /*15b20*/  FADD.FTZ R14, -R14, R153 ;  /* 0x000000990e0e7221 */ /* 0x000fe20000010100 */
[----:B------:R-:W-:Y:S02]  /*15b30*/  FMNMX.FTZ R0, R51, R0, !PT ;  /* 0x0000000033007209 */ /* 0x000fe40007810000 */
[----:B------:R-:W-:Y:S01]  /*15b40*/  LOP3.LUT P5, RZ, R16, 0x10, RZ, 0xc0, !PT ;  /* 0x0000001010ff7812 */ /* 0x000fe200078ac0ff */
[----:B------:R-:W-:-:S01]  /*15b50*/  FFMA.FTZ R24, R2, R24, -R15 ;  /* 0x0000001802187223 */ /* 0x000fc2000001080f */
[----:B------:R-:W-:Y:S01]  /*15b60*/  FMNMX.FTZ R0, R54, R0, !PT ;  /* 0x0000000036007209 */ /* 0x000fe20007810000 */
[C---:B------:R-:W-:Y:S01]  /*15b70*/  FMUL.FTZ R14, R2.reuse, R14 ;  /* 0x0000000e020e7220 */ /* 0x040fe20000410000 */
[----:B------:R-:W-:Y:S01]  /*15b80*/  FSEL R75, R75, -INF , !P0 ;  /* 0xff8000004b4b7808 */ /* 0x000fe20004000000 */
[----:B------:R-:W-:-:S01]  /*15b90*/  FFMA.FTZ R25, R2, R25, -R15 ;  /* 0x0000001902197223 */ /* 0x000fc2000001080f */
[----:B------:R-:W-:Y:S01]  /*15ba0*/  FMNMX.FTZ R0, R55, R0, !PT ;  /* 0x0000000037007209 */ /* 0x000fe20007810000 */
[----:B------:R-:W-:Y:S01]  /*15bb0*/  MUFU.EX2 R24, R24 ;  /* 0x0000001800187308 */ /* 0x000fe20000000800 */
[----:B------:R-:W-:Y:S01]  /*15bc0*/  LOP3.LUT P0, RZ, R16, 0x80000000, RZ, 0xc0, !PT ;  /* 0x8000000010ff7812 */ /* 0x000fe2000780c0ff */
[--C-:B------:R-:W-:Y:S01]  /*15bd0*/  FFMA.FTZ R28, R2, R28, -R15.reuse ;  /* 0x0000001c021c7223 */ /* 0x100fe2000001080f */
[----:B------:R-:W-:Y:S01]  /*15be0*/  FMNMX.FTZ R0, R58, R0, !PT ;  /* 0x000000003a007209 */ /* 0x000fe20007810000 */
[--C-:B------:R-:W-:Y:S01]  /*15bf0*/  FFMA.FTZ R29, R2, R29, -R15.reuse ;  /* 0x0000001d021d7223 */ /* 0x100fe2000001080f */
[----:B------:R-:W-:Y:S01]  /*15c00*/  FSEL R78, R78, -INF , !P5 ;  /* 0xff8000004e4e7808 */ /* 0x000fe20006800000 */
[C-C-:B------:R-:W-:Y:S01]  /*15c10*/  FFMA.FTZ R32, R2.reuse, R32, -R15.reuse ;  /* 0x0000002002207223 */ /* 0x140fe2000001080f */
[----:B------:R-:W-:Y:S01]  /*15c20*/  FMNMX.FTZ R0, R59, R0, !PT ;  /* 0x000000003b007209 */ /* 0x000fe20007810000 */
[----:B------:R-:W0:Y:S01]  /*15c30*/  MUFU.EX2 R14, R14 ;  /* 0x0000000e000e7308 */ /* 0x000e220000000800 */
[----:B------:R-:W-:Y:S01]  /*15c40*/  FSEL R79, R79, -INF , !P0 ;  /* 0xff8000004f4f7808 */ /* 0x000fe20004000000 */
[--C-:B------:R-:W-:Y:S01]  /*15c50*/  FFMA.FTZ R33, R2, R33, -R15.reuse ;  /* 0x0000002102217223 */ /* 0x100fe2000001080f */
[----:B------:R-:W-:Y:S01]  /*15c60*/  FMNMX.FTZ R0, R62, R0, !PT ;  /* 0x000000003e007209 */ /* 0x000fe20007810000 */
[--C-:B------:R-:W-:Y:S01]  /*15c70*/  FFMA.FTZ R36, R2, R36, -R15.reuse ;  /* 0x0000002402247223 */ /* 0x100fe2000001080f */
[----:B------:R-:W-:Y:S01]  /*15c80*/  FSEL R82, R82, -INF , !P1 ;  /* 0xff80000052527808 */ /* 0x000fe20004800000 */
[C-C-:B------:R-:W-:Y:S01]  /*15c90*/  FFMA.FTZ R37, R2.reuse, R37, -R15.reuse ;  /* 0x0000002502257223 */ /* 0x140fe2000001080f */
[----:B------:R-:W-:Y:S01]  /*15ca0*/  FMNMX.FTZ R0, R63, R0, !PT ;  /* 0x000000003f007209 */ /* 0x000fe20007810000 */
[----:B------:R-:W1:Y:S01]  /*15cb0*/  MUFU.EX2 R25, R25 ;  /* 0x0000001900197308 */ /* 0x000e620000000800 */
[----:B------:R-:W-:Y:S01]  /*15cc0*/  FSEL R83, R83, -INF , !P6 ;  /* 0xff80000053537808 */ /* 0x000fe20007000000 */
[--C-:B------:R-:W-:Y:S01]  /*15cd0*/  FFMA.FTZ R40, R2, R40, -R15.reuse ;  /* 0x0000002802287223 */ /* 0x100fe2000001080f */
[----:B------:R-:W-:Y:S01]  /*15ce0*/  FMNMX.FTZ R0, R66, R0, !PT ;  /* 0x0000000042007209 */ /* 0x000fe20007810000 */
[C-C-:B------:R-:W-:Y:S01]  /*15cf0*/  FFMA.FTZ R41, R2.reuse, R41, -R15.reuse ;  /* 0x0000002902297223 */ /* 0x140fe2000001080f */
[----:B------:R-:W-:Y:S01]  /*15d00*/  ISETP.LT.OR P4, PT, R21, 0x7a, P4 ;  /* 0x0000007a1500780c */ /* 0x000fe20002781670 */
[--C-:B------:R-:W-:Y:S01]  /*15d10*/  FFMA.FTZ R44, R2, R44, -R15.reuse ;  /* 0x0000002c022c7223 */ /* 0x100fe2000001080f */
[----:B------:R-:W-:Y:S01]  /*15d20*/  FMNMX.FTZ R0, R67, R0, !PT ;  /* 0x0000000043007209 */ /* 0x000fe20007810000 */
[----:B------:R-:W-:Y:S01]  /*15d30*/  MUFU.EX2 R28, R28 ;  /* 0x0000001c001c7308 */ /* 0x000fe20000000800 */
[----:B------:R-:W-:Y:S01]  /*15d40*/  FSEL R86, R86, -INF , !P2 ;  /* 0xff80000056567808 */ /* 0x000fe20005000000 */
[----:B0-----:R-:W-:Y:S01]  /*15d50*/  FFMA.FTZ R6, R14, R6, R24 ;  /* 0x000000060e067223 */ /* 0x001fe20000010018 */
[----:B------:R-:W-:Y:S01]  /*15d60*/  FMNMX.FTZ R0, R70, R0, !PT ;  /* 0x0000000046007209 */ /* 0x000fe20007810000 */
[C-C-:B------:R-:W-:Y:S01]  /*15d70*/  FFMA.FTZ R45, R2.reuse, R45, -R15.reuse ;  /* 0x0000002d022d7223 */ /* 0x140fe2000001080f */
[----:B------:R-:W-:Y:S01]  /*15d80*/  FSEL R87, R87, -INF , !P4 ;  /* 0xff80000057577808 */ /* 0x000fe20006000000 */
[C-C-:B------:R-:W-:Y:S01]  /*15d90*/  FFMA.FTZ R48, R2.reuse, R48, -R15.reuse ;  /* 0x0000003002307223 */ /* 0x140fe2000001080f */
[----:B------:R-:W-:Y:S01]  /*15da0*/  FMNMX.FTZ R0, R71, R0, !PT ;  /* 0x0000000047007209 */ /* 0x000fe20007810000 */
[----:B------:R-:W-:Y:S01]  /*15db0*/  MUFU.EX2 R29, R29 ;  /* 0x0000001d001d7308 */ /* 0x000fe20000000800 */
[----:B------:R-:W-:-:S01]  /*15dc0*/  FFMA.FTZ R49, R2, R49, -R15 ;  /* 0x0000003102317223 */ /* 0x000fc2000001080f */
[--C-:B------:R-:W-:Y:S01]  /*15dd0*/  FFMA.FTZ R52, R2, R52, -R15.reuse ;  /* 0x0000003402347223 */ /* 0x100fe2000001080f */
[----:B------:R-:W-:Y:S01]  /*15de0*/  FMNMX.FTZ R0, R74, R0, !PT ;  /* 0x000000004a007209 */ /* 0x000fe20007810000 */
[C-C-:B------:R-:W-:Y:S01]  /*15df0*/  FFMA.FTZ R53, R2.reuse, R53, -R15.reuse ;  /* 0x0000003502357223 */ /* 0x140fe2000001080f */
[----:B------:R-:W-:-:S01]  /*15e00*/  FFMA.FTZ R56, R2, R56, -R15 ;  /* 0x0000003802387223 */ /* 0x000fc2000001080f */
        /* <DEDUP_REMOVED lines=10> */
[C-C-:B------:R-:W-:Y:S01]  /*15eb0*/  FFMA.FTZ R69, R2.reuse, R69, -R15.reuse ;  /* 0x0000004502457223 */ /* 0x140fe2000001080f */
        /* <DEDUP_REMOVED lines=9> */
[----:B------:R-:W-:Y:S01]  /*15f50*/  MUFU.EX2 R33, R33 ;  /* 0x0000002100217308 */ /* 0x000fe20000000800 */
[----:B------:R-:W-:Y:S01]  /*15f60*/  FMNMX.FTZ R0, R86, R0, !PT ;  /* 0x0000000056007209 */ /* 0x000fe20007810000 */
[----:B------:R-:W-:Y:S01]  /*15f70*/  FFMA.FTZ R15, R2, R85, -R15 ;  /* 0x00000055020f7223 */ /* 0x000fe2000001080f */
[----:B-1----:R-:W-:-:S01]  /*15f80*/  FADD.FTZ R6, R25, R6 ;  /* 0x0000000619067221 */ /* 0x002fc20000010000 */
[----:B------:R-:W-:-:S02]  /*15f90*/  LOP3.LUT P0, RZ, R16, 0x40000000, RZ, 0xc0, !PT ;  /* 0x4000000010ff7812 */ /* 0x000fc4000780c0ff */
[----:B------:R-:W-:Y:S02]  /*15fa0*/  FMNMX.FTZ R0, R87, R0, !PT ;  /* 0x0000000057007209 */ /* 0x000fe40007810000 */
[----:B------:R-:W-:Y:S01]  /*15fb0*/  MUFU.EX2 R36, R36 ;  /* 0x0000002400247308 */ /* 0x000fe20000000800 */
[----:B------:R-:W-:Y:S02]  /*15fc0*/  LOP3.LUT P1, RZ, R16, 0x20000000, RZ, 0xc0, !PT ;  /* 0x2000000010ff7812 */ /* 0x000fe4000782c0ff */
[----:B------:R-:W0:Y:S05]  /*15fd0*/  SHFL.BFLY PT, R20, R0, 0x2, 0x1f ;  /* 0x0c401f0000147f89 */ /* 0x000e2a00000e0000 */
[----:B------:R-:W-:Y:S08]  /*15fe0*/  MUFU.EX2 R37, R37 ;  /* 0x0000002500257308 */ /* 0x000ff00000000800 */
        /* <DEDUP_REMOVED lines=9> */
[----:B------:R-:W-:Y:S01]  /*16080*/  FSETP.NEU.FTZ.AND P2, PT, R0, -INF , PT ;  /* 0xff8000000000780b */ /* 0x000fe20003f5d000 */
[----:B------:R-:W-:-:S03]  /*16090*/  FFMA.FTZ R21, R2, R0, -8 ;  /* 0xc100000002157423 */ /* 0x000fc60000010000 */
[----:B------:R-:W-:-:S03]  /*160a0*/  FSEL R20, R0, RZ, P2 ;  /* 0x000000ff00147208 */ /* 0x000fc60001000000 */
[----:B------:R-:W-:Y:S01]  /*160b0*/  MUFU.EX2 R52, R52 ;  /* 0x0000003400347308 */ /* 0x000fe20000000800 */
[----:B------:R-:W-:Y:S01]  /*160c0*/  FSEL R21, R21, RZ, P2 ;  /* 0x000000ff15157208 */ /* 0x000fe20001000000 */
[----:B------:R-:W-:-:S04]  /*160d0*/  FADD.FTZ R20, -R20, R154 ;  /* 0x0000009a14147221 */ /* 0x000fc80000010100 */
[C-C-:B------:R-:W-:Y:S01]  /*160e0*/  FFMA.FTZ R26, R2.reuse, R26, -R21.reuse ;  /* 0x0000001a021a7223 */ /* 0x140fe20000010815 */
[----:B------:R-:W-:-:S01]  /*160f0*/  FFMA.FTZ R27, R2, R27, -R21 ;  /* 0x0000001b021b7223 */ /* 0x000fc20000010815 */
[C---:B------:R-:W-:Y:S01]  /*16100*/  FMUL.FTZ R20, R2.reuse, R20 ;  /* 0x0000001402147220 */ /* 0x040fe20000410000 */
        /* <DEDUP_REMOVED lines=61> */
[----:B------:R-:W-:-:S06]  /*164e0*/  FADD.FTZ R5, R52, R5 ;  /* 0x0000000534057221 */ /* 0x000fcc0000010000 */
        /* <DEDUP_REMOVED lines=82> */
.L_x_1256:
[----:B------:R-:W2:Y:S01]  /*16a10*/  LDL R85, [R1+0x30] ;  /* 0x0000300001557983 */ /* 0x000ea20000100800 */
[----:B------:R-:W-:-:S05]  /*16a20*/  VIADD R155, R155, 0x19c60 ;  /* 0x00019c609b9b7836 */ /* 0x000fca0000000000 */
[----:B--2---:R-:W-:Y:S02]  /*16a30*/  PRMT R155, R85, 0x654, R155 ;  /* 0x00000654559b7816 */ /* 0x004fe4000000009b */
[----:B------:R-:W2:Y:S01]  /*16a40*/  LDL R85, [R1+0x28] ;  /* 0x0000280001557983 */ /* 0x000ea20000100800 */
[----:B------:R-:W-:Y:S01]  /*16a50*/  F2FP.SATFINITE.E4M3.F32.PACK_AB_MERGE_C R15, R15, R84, RZ ;  /* 0x000000540f0f723e */ /* 0x000fe200048070ff */
[----:B------:R3:W-:Y:S01]  /*16a60*/  SYNCS.ARRIVE.TRANS64.RED.A1T0 RZ, [R155+URZ], RZ ;  /* 0x000000ff9bff79a7 */ /* 0x0007e2000810043f */
        /* <DEDUP_REMOVED lines=79> */
[----:B------:R-:W-:-:S02]  /*16f60*/  IMAD.MOV.U32 R154, RZ, RZ, R0 ;  /* 0x000000ffff9a7224 */ /* 0x000fc400078e0000 */
[----:B------:R-:W-:Y:S02]  /*16f70*/  IMAD.MOV.U32 R153, RZ, RZ, R3 ;  /* 0x000000ffff997224 */ /* 0x000fe400078e0003 */
[----:B------:R-:W-:Y:S02]  /*16f80*/  IMAD.MOV.U32 R15, RZ, RZ, R22 ;  /* 0x000000ffff0f7224 */ /* 0x000fe400078e0016 */
[----:B------:R-:W-:Y:S01]  /*16f90*/  IMAD.MOV.U32 R14, RZ, RZ, R18 ;  /* 0x000000ffff0e7224 */ /* 0x000fe200078e0012 */
[C---:B--2---:R-:W-:Y:S01]  /*16fa0*/  ISETP.GT.AND P2, PT, R4.reuse, R85, PT ;  /* 0x000000550400720c */ /* 0x044fe20003f44270 */
[----:B------:R-:W-:-:S12]  /*16fb0*/  VIADD R4, R4, 0xffffffff ;  /* 0xffffffff04047836 */ /* 0x000fd80000000000 */
[----:B---3--:R-:W-:Y:S05]  /*16fc0*/  @P2 BRA `(.L_x_1257) ;  /* 0xffffffd000542947 */ /* 0x008fea000383ffff */
.L_x_1237:
[----:B------:R-:W-:Y:S05]  /*16fd0*/  BSYNC B0 ;  /* 0x0000000000007941 */ /* 0x000fea0003800000 */
.L_x_1236:
[----:B------:R-:W-:Y:S06]  /*16fe0*/  BAR.ARV 0x8, 0x1a0 ;  /* 0x0206800000007b1d */ /* 0x000fec0000002000 */
[----:B------:R-:W-:Y:S05]  /*16ff0*/  @!P0 BRA `(.L_x_1258) ;  /* 0x0000000000048947 */ /* 0x000fea0003800000 */
[----:B------:R-:W-:Y:S01]  /*17000*/  BPT.TRAP 0x1 ;  /* 0x000000040000795c */ /* 0x000fe20000300000 */
.L_x_1258:
[----:B------:R-:W-:Y:S01]  /*17010*/  IMAD R15, R18, 0x8, R17 ;  /* 0x00000008120f7824 */ /* 0x000fe200078e0211 */
[----:B------:R-:W-:-:S04]  /*17020*/  SHF.L.U32 R4, R22, 0x1f, RZ ;  /* 0x0000001f16047819 */ /* 0x000fc800000006ff */
[----:B------:R3:W4:Y:S01]  /*17030*/  SYNCS.PHASECHK.TRANS64.TRYWAIT P1, [R15+URZ+0x19c50], R4 ;  /* 0x019c50040f0075a7 */ /* 0x000722000802017f */
[----:B------:R-:W-:Y:S05]  /*17040*/  @!P0 BRA `(.L_x_1259) ;  /* 0x0000000000048947 */ /* 0x000fea0003800000 */
[----:B------:R-:W-:Y:S01]  /*17050*/  BPT.TRAP 0x1 ;  /* 0x000000040000795c */ /* 0x000fe20000300000 */
.L_x_1259:
[----:B------:R-:W-:Y:S04]  /*17060*/  BSSY B0, `(.L_x_1260) ;  /* 0x0000004000007945 */ /* 0x000fe80003800000 */
[----:B----4-:R-:W-:Y:S05]  /*17070*/  @P1 BRA `(.L_x_1261) ;  /* 0x0000000000081947 */ /* 0x010fea0003800000 */
[----:B------:R-:W4:Y:S02]  /*17080*/  SYNCS.PHASECHK.TRANS64.TRYWAIT P1, [R15+URZ+0x19c50], R4 ;  /* 0x019c50040f0075a7 */ /* 0x000f24000802017f */
[----:B----4-:R-:W-:Y:S05]  /*17090*/  @!P1 BRA `(.L_x_1262) ;  /* 0x0000009c00149947 */ /* 0x010fea0003800000 */
.L_x_1261:
[----:B------:R-:W-:Y:S05]  /*170a0*/  BSYNC B0 ;  /* 0x0000000000007941 */ /* 0x000fea0003800000 */
.L_x_1260:
[----:B------:R-:W5:Y:S01]  /*170b0*/  LDL.LU R20, [R1+0x2c] ;  /* 0x00002c0001147983 */ /* 0x000f620000300800 */
[----:B------:R-:W-:-:S03]  /*170c0*/  ULDC.64 UR4, c[0x0][0x9a0] ;  /* 0x0002680000047ab9 */ /* 0x000fc60000000a00 */
[----:B------:R-:W2:Y:S01]  /*170d0*/  LDL.LU R14, [R1+0x5c] ;  /* 0x00005c00010e7983 */ /* 0x000ea20000300800 */
[----:B------:R-:W-:Y:S01]  /*170e0*/  VIADD R17, R17, 0x3000 ;  /* 0x0000300011117836 */ /* 0x000fe20000000000 */
[----:B------:R-:W-:Y:S01]  /*170f0*/  ISETP.NE.U32.AND P1, PT, RZ, UR4, PT ;  /* 0x00000004ff007c0c */ /* 0x000fe2000bf25070 */
[----:B------:R-:W-:Y:S01]  /*17100*/  IMAD.MOV.U32 R9, RZ, RZ, 0x40000040 ;  /* 0x40000040ff097424 */ /* 0x000fe200078e00ff */
[----:B------:R-:W-:Y:S02]  /*17110*/  WARPGROUP.ARRIVE ;  /* 0x00000000000079c5 */ /* 0x000fe40000000000 */
[----:B------:R-:W-:Y:S02]  /*17120*/  SHF.R.U32.HI R17, RZ, 0x4, R17 ;  /* 0x00000004ff117819 */ /* 0x000fe40000011611 */
[----:B------:R-:W-:Y:S02]  /*17130*/  ISETP.NE.AND.EX P1, PT, RZ, UR5, PT, P1 ;  /* 0x00000005ff007c0c */ /* 0x000fe4000bf25310 */
[----:B------:R-:W-:-:S02]  /*17140*/  LOP3.LUT R17, R17, 0x3fff, RZ, 0xc0, !PT ;  /* 0x00003fff11117812 */ /* 0x000fc400078ec0ff */
[----:B------:R-:W-:Y:S02]  /*17150*/  R2UR UR7, R9 ;  /* 0x00000000090772ca */ /* 0x000fe400000e0000 */
[----:B------:R-:W-:-:S05]  /*17160*/  LOP3.LUT R17, R17, 0x10000, RZ, 0xfc, !PT ;  /* 0x0001000011117812 */ /* 0x000fca00078efcff */
[----:B------:R-:W-:Y:S02]  /*17170*/  IMAD R8, R18, 0x300, R17 ;  /* 0x0000030012087824 */ /* 0x000fe400078e0211 */
[----:B------:R-:W3:Y:S03]  /*17180*/  @P1 LDC.64 R12, c[0x0][0x9c8] ;  /* 0x00027200ff0c1b82 */ /* 0x000ee60000000a00 */
[----:B------:R-:W-:-:S05]  /*17190*/  R2UR UR6, R8 ;  /* 0x00000000080672ca */ /* 0x000fca00000e0000 */
[----:B------:R-:W0:Y:S08]  /*171a0*/  @P1 LDC.64 R10, c[0x0][0x9d0] ;  /* 0x00027400ff0a1b82 */ /* 0x000e300000000a00 */
[----:B------:R-:W-:Y:S03]  /*171b0*/  QGMMA.64x96x32.F32.E4M3.E4M3 R88, R148, gdesc[UR4], R88, gsb0 ;  /* 0x0160000494587df3 */ /* 0x000fe60008000858 */
[----:B------:R-:W-:-:S02]  /*171c0*/  WARPGROUP.DEPBAR.LE gsb0, 0x0 ;  /* 0x00008000000079c5 */ /* 0x000fc40000010000 */
[----:B------:R-:W-:Y:S01]  /*171d0*/  WARPGROUP.ARRIVE ;  /* 0x00000000000079c5 */ /* 0x000fe20000000000 */
[----:B-----5:R-:W-:-:S05]  /*171e0*/  @P1 SHF.R.S32.HI R7, RZ, 0x1f, R20 ;  /* 0x0000001fff071819 */ /* 0x020fca0000011414 */
[----:B---34-:R-:W-:Y:S01]  /*171f0*/  @P1 IMAD R4, R7, R12, RZ ;  /* 0x0000000c07041224 */ /* 0x018fe200078e02ff */
[----:B--2---:R-:W-:-:S03]  /*17200*/  @P1 SHF.R.S32.HI R7, RZ, 0x1f, R14 ;  /* 0x0000001fff071819 */ /* 0x004fc6000001140e */
[C---:B------:R-:W-:Y:S02]  /*17210*/  @P1 IMAD R9, R20.reuse, R13, R4 ;  /* 0x0000000d14091224 */ /* 0x040fe400078e0204 */
[----:B------:R-:W-:-:S04]  /*17220*/  @P1 IMAD.WIDE.U32 R12, R20, R12, RZ ;  /* 0x0000000c140c1225 */ /* 0x000fc800078e00ff */
[-C--:B0-----:R-:W-:Y:S02]  /*17230*/  @P1 IMAD R4, R7, R10.reuse, RZ ;  /* 0x0000000a07041224 */ /* 0x081fe400078e02ff */
[----:B------:R-:W-:Y:S02]  /*17240*/  @P1 IMAD.IADD R13, R13, 0x1, R9 ;  /* 0x000000010d0d1824 */ /* 0x000fe400078e0209 */
[C---:B------:R-:W-:Y:S02]  /*17250*/  @P1 IMAD R7, R14.reuse, R11, R4 ;  /* 0x0000000b0e071224 */ /* 0x040fe400078e0204 */
[----:B------:R-:W-:-:S04]  /*17260*/  @P1 IMAD.WIDE.U32 R10, R14, R10, R12 ;  /* 0x0000000a0e0a1225 */ /* 0x000fc800078e000c */
[----:B------:R-:W-:Y:S01]  /*17270*/  @P1 IMAD.IADD R7, R11, 0x1, R7 ;  /* 0x000000010b071824 */ /* 0x000fe200078e0207 */
[----:B------:R-:W-:-:S04]  /*17280*/  @P1 LEA R12, P2, R10, UR4, 0x2 ;  /* 0x000000040a0c1c11 */ /* 0x000fc8000f8410ff */
[----:B------:R-:W-:Y:S01]  /*17290*/  @P1 LEA.HI.X R13, R10, UR5, R7, 0x2, P2 ;  /* 0x000000050a0d1c11 */ /* 0x000fe200090f1407 */
[----:B------:R-:W-:-:S06]  /*172a0*/  IMAD.MOV.U32 R7, RZ, RZ, 0x3f800000 ;  /* 0x3f800000ff077424 */ /* 0x000fcc00078e00ff */
[----:B------:R0:W2:Y:S01]  /*172b0*/  @P1 LDG.E R7, desc[UR40][R12.64] ;  /* 0x000000280c071981 */ /* 0x0000a2000c1e1900 */
[----:B------:R-:W-:Y:S02]  /*172c0*/  VIADD R10, R8, 0x2 ;  /* 0x00000002080a7836 */ /* 0x000fe40000000000 */
[----:B------:R-:W-:Y:S02]  /*172d0*/  IMAD.MOV.U32 R11, RZ, RZ, 0x40000040 ;  /* 0x40000040ff0b7424 */ /* 0x000fe400078e00ff */
[----:B------:R-:W-:Y:S01]  /*172e0*/  IMAD.MOV.U32 R9, RZ, RZ, 0x40000040 ;  /* 0x40000040ff097424 */ /* 0x000fe200078e00ff */
[----:B------:R-:W-:Y:S01]  /*172f0*/  R2UR UR6, R10 ;  /* 0x000000000a0672ca */ /* 0x000fe200000e0000 */
[C---:B------:R-:W-:Y:S01]  /*17300*/  VIADD R10, R8.reuse, 0x4 ;  /* 0x00000004080a7836 */ /* 0x040fe20000000000 */
[----:B------:R-:W-:Y:S01]  /*17310*/  R2UR UR7, R11 ;  /* 0x000000000b0772ca */ /* 0x000fe200000e0000 */
[----:B------:R-:W-:Y:S02]  /*17320*/  IMAD.MOV.U32 R11, RZ, RZ, 0x40000040 ;  /* 0x40000040ff0b7424 */ /* 0x000fe400078e00ff */
[----:B------:R-:W-:-:S10]  /*17330*/  VIADD R8, R8, 0x6 ;  /* 0x0000000608087836 */ /* 0x000fd40000000000 */
[----:B------:R-:W-:Y:S01]  /*17340*/  QGMMA.64x96x32.F32.E4M3.E4M3 R88, R144, gdesc[UR4], R88, gsb0 ;  /* 0x0160000490587df3 */ /* 0x000fe20008000858 */
[----:B------:R-:W-:Y:S02]  /*17350*/  R2UR UR6, R10 ;  /* 0x000000000a0672ca */ /* 0x000fe400000e0000 */
[----:B------:R-:W-:Y:S01]  /*17360*/  R2UR UR7, R11 ;  /* 0x000000000b0772ca */ /* 0x000fe200000e0000 */
[----:B------:R-:W3:Y:S04]  /*17370*/  SHFL.BFLY PT, R10, R5, 0x2, 0x1f ;  /* 0x0c401f00050a7f89 */ /* 0x000ee800000e0000 */
[----:B------:R-:W4:Y:S01]  /*17380*/  SHFL.BFLY PT, R11, R6, 0x2, 0x1f ;  /* 0x0c401f00060b7f89 */ /* 0x000f2200000e0000 */
[----:B---3--:R-:W-:-:S01]  /*17390*/  FADD.FTZ R10, R10, R5 ;  /* 0x000000050a0a7221 */ /* 0x008fc20000010000 */
[----:B------:R-:W-:-:S02]  /*173a0*/  IMAD.MOV.U32 R5, RZ, RZ, -0x800000 ;  /* 0xff800000ff057424 */ /* 0x000fc400078e00ff */
[----:B----4-:R-:W-:-:S01]  /*173b0*/  FADD.FTZ R11, R11, R6 ;  /* 0x000000060b0b7221 */ /* 0x010fc20000010000 */
[----:B------:R-:W-:-:S04]  /*173c0*/  IMAD.MOV.U32 R6, RZ, RZ, RZ ;  /* 0x000000ffff067224 */ /* 0x000fc800078e00ff */
[----:B------:R-:W0:Y:S02]  /*173d0*/  SHFL.BFLY PT, R4, R11, 0x1, 0x1f ;  /* 0x0c201f000b047f89 */ /* 0x000e2400000e0000 */
[----:B0-----:R-:W-:-:S01]  /*173e0*/  FADD.FTZ R12, R11, R4 ;  /* 0x000000040b0c7221 */ /* 0x001fc20000010000 */
[----:B------:R-:W-:-:S03]  /*173f0*/  IMAD.MOV.U32 R4, RZ, RZ, -0x800000 ;  /* 0xff800000ff047424 */ /* 0x000fc600078e00ff */
[C---:B------:R-:W-:Y:S01]  /*17400*/  FMUL.FTZ R14, R12.reuse, 0.00390625 ;  /* 0x3b8000000c0e7820 */ /* 0x040fe20000410000 */
[----:B------:R-:W-:-:S04]  /*17410*/  FSETP.NE.FTZ.AND P1, PT, R12, RZ, PT ;  /* 0x000000ff0c00720b */ /* 0x000fc80003f35000 */
[----:B------:R-:W-:-:S09]  /*17420*/  FSETP.NE.FTZ.AND P2, PT, R14, RZ, PT ;  /* 0x000000ff0e00720b */ /* 0x000fd20003f55000 */
[----:B------:R-:W-:Y:S01]  /*17430*/  @P1 MUFU.RCP R6, R12 ;  /* 0x0000000c00061308 */ /* 0x000fe20000001000 */
[----:B------:R-:W-:Y:S02]  /*17440*/  WARPGROUP.DEPBAR.LE gsb0, 0x0 ;  /* 0x00008000000079c5 */ /* 0x000fe40000010000 */
[----:B------:R-:W-:-:S06]  /*17450*/  WARPGROUP.ARRIVE ;  /* 0x00000000000079c5 */ /* 0x000fcc0000000000 */
[----:B------:R-:W-:Y:S01]  /*17460*/  QGMMA.64x96x32.F32.E4M3.E4M3 R88, R140, gdesc[UR4], R88, gsb0 ;  /* 0x016000048c587df3 */ /* 0x000fe20008000858 */
[----:B------:R-:W-:Y:S01]  /*17470*/  R2UR UR6, R8 ;  /* 0x00000000080672ca */ /* 0x000fe200000e0000 */
[----:B------:R-:W-:Y:S01]  /*17480*/  @P2 FMUL.FTZ R8, R2, 0.69314718246459960938 ;  /* 0x3f31721802082820 */ /* 0x000fe20000410000 */
[----:B------:R-:W-:Y:S02]  /*17490*/  R2UR UR7, R9 ;  /* 0x00000000090772ca */ /* 0x000fe400000e0000 */
[----:B------:R-:W0:Y:S02]  /*174a0*/  SHFL.BFLY PT, R9, R10, 0x1, 0x1f ;  /* 0x0c201f000a097f89 */ /* 0x000e2400000e0000 */
[----:B0-----:R-:W-:-:S01]  /*174b0*/  FADD.FTZ R13, R10, R9 ;  /* 0x000000090a0d7221 */ /* 0x001fc20000010000 */
[----:B------:R-:W-:Y:S01]  /*174c0*/  IMAD.MOV.U32 R10, RZ, RZ, RZ ;  /* 0x000000ffff0a7224 */ /* 0x000fe200078e00ff */
[----:B------:R-:W0:Y:S02]  /*174d0*/  @P2 MUFU.LG2 R9, R14 ;  /* 0x0000000e00092308 */ /* 0x000e240000000c00 */
[C---:B------:R-:W-:Y:S01]  /*174e0*/  FMUL.FTZ R17, R13.reuse, 0.00390625 ;  /* 0x3b8000000d117820 */ /* 0x040fe20000410000 */
[----:B------:R-:W-:-:S04]  /*174f0*/  FSETP.NE.FTZ.AND P1, PT, R13, RZ, PT ;  /* 0x000000ff0d00720b */ /* 0x000fc80003f35000 */
[----:B------:R-:W-:-:S09]  /*17500*/  FSETP.NE.FTZ.AND P3, PT, R17, RZ, PT ;  /* 0x000000ff1100720b */ /* 0x000fd20003f75000 */
[----:B------:R-:W-:Y:S01]  /*17510*/  @P1 MUFU.RCP R10, R13 ;  /* 0x0000000d000a1308 */ /* 0x000fe20000001000 */
[----:B0-----:R-:W-:-:S03]  /*17520*/  @P2 FMUL.FTZ R9, R9, 0.69314718246459960938 ;  /* 0x3f31721809092820 */ /* 0x001fc60000410000 */
[----:B------:R-:W-:Y:S01]  /*17530*/  @P3 FMUL.FTZ R2, R2, 0.69314718246459960938 ;  /* 0x3f31721802023820 */ /* 0x000fe20000410000 */
[----:B------:R-:W-:-:S03]  /*17540*/  @P2 FFMA.FTZ R4, R8, R3, R9 ;  /* 0x0000000308042223 */ /* 0x000fc60000010009 */
[----:B------:R-:W0:Y:S02]  /*17550*/  @P3 MUFU.LG2 R11, R17 ;  /* 0x00000011000b3308 */ /* 0x000e240000000c00 */
[----:B0-----:R-:W-:-:S04]  /*17560*/  @P3 FMUL.FTZ R11, R11, 0.69314718246459960938 ;  /* 0x3f3172180b0b3820 */ /* 0x001fc80000410000 */
[----:B------:R-:W-:Y:S01]  /*17570*/  @P3 FFMA.FTZ R5, R2, R0, R11 ;  /* 0x0000000002053223 */ /* 0x000fe2000001000b */
[----:B------:R-:W-:Y:S02]  /*17580*/  WARPGROUP.DEPBAR.LE gsb0, 0x0 ;  /* 0x00008000000079c5 */ /* 0x000fe40000010000 */
[----:B------:R-:W-:-:S06]  /*17590*/  WARPGROUP.ARRIVE ;  /* 0x00000000000079c5 */ /* 0x000fcc0000000000 */
[----:B------:R-:W-:Y:S01]  /*175a0*/  QGMMA.64x96x32.F32.E4M3.E4M3 R88, R136, gdesc[UR4], R88, gsb0 ;  /* 0x0160000488587df3 */ /* 0x000fe20008000858 */
[-C--:B--2---:R-:W-:Y:S01]  /*175b0*/  FMUL.FTZ R6, R6, R7.reuse ;  /* 0x0000000706067220 */ /* 0x084fe20000410000 */
[----:B------:R-:W-:Y:S01]  /*175c0*/  FMUL.FTZ R2, R10, R7 ;  /* 0x000000070a027220 */ /* 0x000fe20000410000 */
[----:B------:R-:W-:Y:S02]  /*175d0*/  WARPGROUP.DEPBAR.LE gsb0, 0x0 ;  /* 0x00008000000079c5 */ /* 0x000fe40000010000 */
[----:B------:R-:W-:Y:S05]  /*175e0*/  @!P0 BRA `(.L_x_1263) ;  /* 0x0000000000048947 */ /* 0x000fea0003800000 */
[----:B------:R-:W-:Y:S01]  /*175f0*/  BPT.TRAP 0x1 ;  /* 0x000000040000795c */ /* 0x000fe20000300000 */
.L_x_1263:
[----:B------:R-:W2:Y:S01]  /*17600*/  LDL.LU R7, [R1+0x30] ;  /* 0x0000300001077983 */ /* 0x000ea20000300800 */
[----:B------:R-:W-:Y:S02]  /*17610*/  VIADD R0, R15, 0x19c60 ;  /* 0x00019c600f007836 */ /* 0x000fe40000000000 */
[-C--:B------:R-:W-:Y:S01]  /*17620*/  FMUL.FTZ R11, R88, R6.reuse ;  /* 0x00000006580b7220 */ /* 0x080fe20000410000 */
[----:B------:R-:W-:Y:S01]  /*17630*/  FMUL.FTZ R3, R89, R6 ;  /* 0x0000000659037220 */ /* 0x000fe20000410000 */
[----:B------:R-:W3:Y:S01]  /*17640*/  LDL.LU R9, [R1+0x54] ;  /* 0x0000540001097983 */ /* 0x000ee20000300800 */
[----:B------:R-:W-:-:S05]  /*17650*/  VIADD R18, R18, 0x1 ;  /* 0x0000000112127836 */ /* 0x000fca0000000000 */
[----:B------:R-:W-:Y:S01]  /*17660*/  ISETP.NE.AND P1, PT, R18, 0x2, PT ;  /* 0x000000021200780c */ /* 0x000fe20003f25270 */
        /* <DEDUP_REMOVED lines=12> */
[-C--:B-1----:R-:W-:Y:S01]  /*17730*/  FMUL.FTZ R21, R116, R6.reuse ;  /* 0x0000000674157220 */ /* 0x082fe20000410000 */
        /* <DEDUP_REMOVED lines=34> */
[----:B------:R-:W-:-:S02]  /*17960*/  SEL R18, R18, RZ, P1 ;  /* 0x000000ff12127207 */ /* 0x000fc40000800000 */
[----:B--2---:R-:W-:Y:S01]  /*17970*/  PRMT R0, R7, 0x654, R0 ;  /* 0x0000065407007816 */ /* 0x004fe20000000000 */
[----:B---3--:R-:W-:-:S03]  /*17980*/  VIADD R9, R9, 0x1 ;  /* 0x0000000109097836 */ /* 0x008fc60000000000 */
[----:B------:R0:W-:Y:S02]  /*17990*/  SYNCS.ARRIVE.TRANS64.RED.A1T0 RZ, [R0+URZ], RZ ;  /* 0x000000ff00ff79a7 */ /* 0x0001e4000810043f */
[----:B------:R0:W-:Y:S01]  /*179a0*/  STL [R1+0x54], R9 ;  /* 0x0000540901007387 */ /* 0x0001e20000100800 */
[----:B------:R-:W-:-:S04]  /*179b0*/  SEL R7, RZ, 0x1, P1 ;  /* 0x00000001ff077807 */ /* 0x000fc80000800000 */
[----:B------:R-:W-:-:S07]  /*179c0*/  LOP3.LUT R22, R22, R7, RZ, 0x3c, !PT ;  /* 0x0000000716167212 */ /* 0x000fce00078e3cff */
.L_x_1144:
[----:B------:R-:W0:Y:S08]  /*179d0*/  S2UR UR4, SR_CgaCtaId ;  /* 0x00000000000479c3 */ /* 0x000e300000008800 */
[----:B------:R-:W-:Y:S01]  /*179e0*/  BAR.SYNC.DEFER_BLOCKING 0x5, 0x200 ;  /* 0x0148000000007b1d */ /* 0x000fe20000010000 */
[----:B------:R-:W-:-:S05]  /*179f0*/  MOV R17, 0x400 ;  /* 0x0000040000117802 */ /* 0x000fca0000000f00 */
[----:B------:R-:W-:Y:S01]  /*17a00*/  BSSY B0, `(.L_x_1264) ;  /* 0x00001d9000007945 */ /* 0x000fe20003800000 */
[----:B------:R-:W1:Y:S01]  /*17a10*/  S2R R59, SR_TID.X ;  /* 0x00000000003b7919 */ /* 0x000e620000002100 */
[----:B0-----:R-:W-:-:S05]  /*17a20*/  IMAD.U32 R0, RZ, RZ, UR4 ;  /* 0x00000004ff007e24 */ /* 0x001fca000f8e00ff */
[----:B------:R-:W-:Y:S01]  /*17a30*/  LEA R17, R0, R17, 0x18 ;  /* 0x0000001100117211 */ /* 0x000fe200078ec0ff */
[----:B------:R0:W-:Y:S04]  /*17a40*/  STL [R1+0x30], R0 ;  /* 0x0000300001007387 */ /* 0x0001e80000100800 */
[----:B------:R-:W2:Y:S01]  /*17a50*/  LDS.128 R44, [R17+0x19cd0] ;  /* 0x019cd000112c7984 */ /* 0x000ea20000000c00 */
[----:B-1----:R-:W-:-:S05]  /*17a60*/  VIADD R57, R59, 0xffffff80 ;  /* 0xffffff803b397836 */ /* 0x002fca0000000000 */
[----:B------:R-:W-:-:S04]  /*17a70*/  SHF.R.S32.HI R41, RZ, 0x1f, R57 ;  /* 0x0000001fff297819 */ /* 0x000fc80000011439 */
[----:B------:R-:W-:-:S04]  /*17a80*/  LEA.HI R2, R41, R57, RZ, 0x2 ;  /* 0x0000003929027211 */ /* 0x000fc800078f10ff */
[----:B0-----:R-:W-:Y:S02]  /*17a90*/  LOP3.LUT R0, R2, 0x1ffffffc, RZ, 0xc0, !PT ;  /* 0x1ffffffc02007812 */ /* 0x001fe400078ec0ff */
[----:B------:R-:W-:-:S03]  /*17aa0*/  SHF.R.S32.HI R2, RZ, 0x2, R2 ;  /* 0x00000002ff027819 */ /* 0x000fc60000011402 */
[----:B------:R-:W-:-:S04]  /*17ab0*/  IMAD.IADD R0, R57, 0x1, -R0 ;  /* 0x0000000139007824 */ /* 0x000fc800078e0a00 */
[----:B------:R-:W-:Y:S01]  /*17ac0*/  IMAD.SHL.U32 R0, R0, 0x8, RZ ;  /* 0x0000000800007824 */ /* 0x000fe200078e00ff */
[----:B--2---:R0:W-:Y:S04]  /*17ad0*/  STL.64 [R1+0x20], R44 ;  /* 0x0000202c01007387 */ /* 0x0041e80000100a00 */
[----:B------:R0:W-:Y:S01]  /*17ae0*/  STL.64 [R1+0x28], R46 ;  /* 0x0000282e01007387 */ /* 0x0001e20000100a00 */
[----:B------:R-:W-:Y:S06]  /*17af0*/  BAR.ARV 0x4, 0x200 ;  /* 0x0108000000007b1d */ /* 0x000fec0000002000 */
[----:B------:R-:W-:Y:S05]  /*17b00*/  @P0 BRA `(.L_x_1265) ;  /* 0x0000001400380947 */ /* 0x000fea0003800000 */
[----:B------:R-:W-:Y:S01]  /*17b10*/  IMAD.SHL.U32 R6, R59, 0x4, RZ ;  /* 0x000000043b067824 */ /* 0x000fe200078e00ff */
[----:B------:R-:W-:Y:S01]  /*17b20*/  ULDC.64 UR4, c[0x4][0x38] ;  /* 0x01000e0000047ab9 */ /* 0x000fe20000000a00 */
[----:B------:R-:W2:Y:S03]  /*17b30*/  LDL R61, [R1+0x50] ;  /* 0x00005000013d7983 */ /* 0x000ea60000100800 */
[----:B------:R-:W-:-:S04]  /*17b40*/  LOP3.LUT R6, R6, 0xc, RZ, 0xc0, !PT ;  /* 0x0000000c06067812 */ /* 0x000fc800078ec0ff */
[----:B------:R-:W-:-:S05]  /*17b50*/  IADD3 R6, P0, R6, UR4, RZ ;  /* 0x0000000406067c10 */ /* 0x000fca000ff1e0ff */
[----:B------:R-:W-:Y:S01]  /*17b60*/  IMAD.X R7, RZ, RZ, UR5, P0 ;  /* 0x00000005ff077e24 */ /* 0x000fe200080e06ff */
[----:B-----5:R-:W1:Y:S01]  /*17b70*/  S2R R24, SR_SWINHI ;  /* 0x0000000000187919 */ /* 0x020e620000002f00 */
[----:B------:R-:W-:Y:S01]  /*17b80*/  F2FP.BF16.F32.PACK_AB R11, R92, R11 ;  /* 0x0000000b5c0b723e */ /* 0x000fe200000010ff */
[----:B------:R-:W-:Y:S02]  /*17b90*/  ULDC.64 UR4, c[0x0][0xbd8] ;  /* 0x0002f60000047ab9 */ /* 0x000fe40000000a00 */
[----:B------:R3:W4:Y:S01]  /*17ba0*/  LDG.E.CONSTANT R9, desc[UR40][R6.64] ;  /* 0x0000002806097981 */ /* 0x000722000c1e9900 */
[----:B------:R-:W-:Y:S02]  /*17bb0*/  F2FP.BF16.F32.PACK_AB R38, R38, R3 ;  /* 0x000000032626723e */ /* 0x000fe400000010ff */
[----:B------:R-:W-:Y:S02]  /*17bc0*/  F2FP.BF16.F32.PACK_AB R15, R15, R120 ;  /* 0x000000780f0f723e */ /* 0x000fe400000010ff */
[----:B------:R-:W-:-:S02]  /*17bd0*/  F2FP.BF16.F32.PACK_AB R10, R10, R121 ;  /* 0x000000790a0a723e */ /* 0x000fc400000010ff */
[----:B------:R-:W-:Y:S02]  /*17be0*/  F2FP.BF16.F32.PACK_AB R29, R126, R29 ;  /* 0x0000001d7e1d723e */ /* 0x000fe400000010ff */
[----:B------:R-:W-:Y:S02]  /*17bf0*/  F2FP.BF16.F32.PACK_AB R28, R127, R28 ;  /* 0x0000001c7f1c723e */ /* 0x000fe400000010ff */
[----:B---3--:R-:W-:Y:S02]  /*17c00*/  LOP3.LUT P1, R6, R59, 0x3, RZ, 0xc0, !PT ;  /* 0x000000033b067812 */ /* 0x008fe4000782c0ff */
[----:B------:R-:W-:Y:S02]  /*17c10*/  F2FP.BF16.F32.PACK_AB R134, R134, R27 ;  /* 0x0000001b8686723e */ /* 0x000fe400000010ff */
[----:B------:R-:W-:Y:S02]  /*17c20*/  ISETP.EQ.OR P1, PT, R6, 0x3, !P1 ;  /* 0x000000030600780c */ /* 0x000fe40004f22670 */
[----:B------:R-:W-:-:S02]  /*17c30*/  LEA.HI R6, R41, R57, RZ, 0x4 ;  /* 0x0000003929067211 */ /* 0x000fc400078f20ff */
[----:B------:R-:W-:Y:S02]  /*17c40*/  LEA.HI R41, R41, R57, RZ, 0x5 ;  /* 0x0000003929297211 */ /* 0x000fe400078f28ff */
[----:B------:R-:W-:Y:S02]  /*17c50*/  SHF.R.S32.HI R7, RZ, 0x4, R6 ;  /* 0x00000004ff077819 */ /* 0x000fe40000011406 */
[----:B------:R-:W-:Y:S01]  /*17c60*/  SEL R40, R11, R38, P1 ;  /* 0x000000260b287207 */ /* 0x000fe20000800000 */
[----:B------:R-:W-:Y:S01]  /*17c70*/  IMAD.SHL.U32 R41, R41, 0x10, RZ ;  /* 0x0000001029297824 */ /* 0x000fe200078e00ff */
[----:B------:R-:W-:Y:S02]  /*17c80*/  SEL R38, R38, R11, P1 ;  /* 0x0000000b26267207 */ /* 0x000fe40000800000 */
[C---:B------:R-:W-:Y:S02]  /*17c90*/  LOP3.LUT R11, R6.reuse, 0x7fffff0, RZ, 0xc0, !PT ;  /* 0x07fffff0060b7812 */ /* 0x040fe400078ec0ff */
[----:B------:R-:W-:-:S02]  /*17ca0*/  LEA.HI R6, R6, R7, RZ, 0x1 ;  /* 0x0000000706067211 */ /* 0x000fc400078f08ff */
[----:B------:R-:W-:Y:S01]  /*17cb0*/  SEL R54, R15, R10, P1 ;  /* 0x0000000a0f367207 */ /* 0x000fe20000800000 */
[----:B------:R-:W-:Y:S01]  /*17cc0*/  IMAD.IADD R11, R57, 0x1, -R11 ;  /* 0x00000001390b7824 */ /* 0x000fe200078e0a0b */
[----:B------:R-:W-:Y:S02]  /*17cd0*/  SEL R56, R10, R15, P1 ;  /* 0x0000000f0a387207 */ /* 0x000fe40000800000 */
[----:B------:R-:W-:Y:S02]  /*17ce0*/  LOP3.LUT R10, R41, 0xfffffe00, RZ, 0xc0, !PT ;  /* 0xfffffe00290a7812 */ /* 0x000fe400078ec0ff */
[----:B------:R-:W-:Y:S02]  /*17cf0*/  LOP3.LUT R6, R6, 0x1ffffffe, RZ, 0xc0, !PT ;  /* 0x1ffffffe06067812 */ /* 0x000fe400078ec0ff */
[----:B------:R-:W-:Y:S01]  /*17d00*/  F2FP.BF16.F32.PACK_AB R135, R135, R26 ;  /* 0x0000001a8787723e */ /* 0x000fe200000010ff */
[----:B------:R-:W-:Y:S01]  /*17d10*/  IMAD R11, R11, 0x20, R10 ;  /* 0x000000200b0b7824 */ /* 0x000fe200078e020a */
[----:B------:R-:W-:Y:S01]  /*17d20*/  SEL R68, R29, R28, P1 ;  /* 0x0000001c1d447207 */ /* 0x000fe20000800000 */
[----:B------:R-:W-:Y:S01]  /*17d30*/  IMAD.IADD R6, R7, 0x1, -R6 ;  /* 0x0000000107067824 */ /* 0x000fe200078e0a06 */
[----:B------:R-:W-:-:S02]  /*17d40*/  F2FP.BF16.F32.PACK_AB R33, R110, R33 ;  /* 0x000000216e21723e */ /* 0x000fc400000010ff */
[----:B------:R-:W-:Y:S01]  /*17d50*/  F2FP.BF16.F32.PACK_AB R32, R111, R32 ;  /* 0x000000206f20723e */ /* 0x000fe200000010ff */
[----:B------:R-:W-:Y:S01]  /*17d60*/  IMAD R11, R6, 0x8, R11 ;  /* 0x00000008060b7824 */ /* 0x000fe200078e020b */
[----:B------:R-:W-:Y:S02]  /*17d70*/  MOV R6, R17 ;  /* 0x0000001100067202 */ /* 0x000fe40000000f00 */
[----:B-1----:R-:W-:Y:S02]  /*17d80*/  MOV R7, R24 ;  /* 0x0000001800077202 */ /* 0x002fe40000000f00 */
[----:B------:R-:W-:Y:S02]  /*17d90*/  SEL R28, R28, R29, P1 ;  /* 0x0000001d1c1c7207 */ /* 0x000fe40000800000 */
[----:B------:R-:W-:Y:S01]  /*17da0*/  F2FP.BF16.F32.PACK_AB R31, R118, R31 ;  /* 0x0000001f761f723e */ /* 0x000fe200000010ff */
[----:B------:R-:W-:Y:S01]  /*17db0*/  IMAD.WIDE R26, R11, 0x2, R6 ;  /* 0x000000020b1a7825 */ /* 0x000fe200078e0206 */
[----:B------:R-:W-:-:S02]  /*17dc0*/  F2FP.BF16.F32.PACK_AB R30, R119, R30 ;  /* 0x0000001e771e723e */ /* 0x000fc400000010ff */
[----:B------:R-:W-:Y:S02]  /*17dd0*/  SEL R64, R33, R32, P1 ;  /* 0x0000002021407207 */ /* 0x000fe40000800000 */
[----:B------:R-:W-:Y:S02]  /*17de0*/  IADD3 R29, P5, R26, 0x20, RZ ;  /* 0x000000201a1d7810 */ /* 0x000fe40007fbe0ff */
[----:B------:R-:W-:Y:S02]  /*17df0*/  F2FP.BF16.F32.PACK_AB R21, R21, R112 ;  /* 0x000000701515723e */ /* 0x000fe400000010ff */
[----:B------:R-:W-:Y:S02]  /*17e00*/  F2FP.BF16.F32.PACK_AB R12, R12, R113 ;  /* 0x000000710c0c723e */ /* 0x000fe400000010ff */
[----:B------:R-:W-:Y:S02]  /*17e10*/  SEL R32, R32, R33, P1 ;  /* 0x0000002120207207 */ /* 0x000fe40000800000 */
[----:B------:R-:W-:-:S02]  /*17e20*/  LOP3.LUT R10, R29, 0x180, RZ, 0xc0, !PT ;  /* 0x000001801d0a7812 */ /* 0x000fc400078ec0ff */
[----:B------:R-:W-:Y:S02]  /*17e30*/  IADD3 R33, P3, R26, 0x3020, RZ ;  /* 0x000030201a217810 */ /* 0x000fe40007f7e0ff */
[----:B------:R-:W-:Y:S02]  /*17e40*/  SEL R66, R31, R30, P1 ;  /* 0x0000001e1f427207 */ /* 0x000fe40000800000 */
[----:B------:R-:W-:Y:S01]  /*17e50*/  SEL R50, R21, R12, P1 ;  /* 0x0000000c15327207 */ /* 0x000fe20000800000 */
[----:B------:R-:W-:Y:S01]  /*17e60*/  IMAD.X R15, RZ, RZ, R27, P3 ;  /* 0x000000ffff0f7224 */ /* 0x000fe200018e061b */
[----:B------:R-:W-:Y:S02]  /*17e70*/  SEL R52, R12, R21, P1 ;  /* 0x000000150c347207 */ /* 0x000fe40000800000 */
[----:B------:R-:W-:Y:S02]  /*17e80*/  SEL R30, R30, R31, P1 ;  /* 0x0000001f1e1e7207 */ /* 0x000fe40000800000 */
[----:B------:R-:W-:-:S02]  /*17e90*/  SHF.R.U64 R10, R10, 0x3, RZ ;  /* 0x000000030a0a7819 */ /* 0x000fc400000012ff */
[C---:B------:R-:W-:Y:S02]  /*17ea0*/  IADD3 R31, P4, R26.reuse, 0x3000, RZ ;  /* 0x000030001a1f7810 */ /* 0x040fe40007f9e0ff */
[----:B------:R-:W-:Y:S02]  /*17eb0*/  LOP3.LUT R12, R33, 0x180, RZ, 0xc0, !PT ;  /* 0x00000180210c7812 */ /* 0x000fe400078ec0ff */
[----:B------:R-:W-:Y:S01]  /*17ec0*/  IADD3 R72, P2, R26, 0x6000, RZ ;  /* 0x000060001a487810 */ /* 0x000fe20007f5e0ff */
[----:B------:R-:W-:Y:S01]  /*17ed0*/  IMAD.X R21, RZ, RZ, R27, P4 ;  /* 0x000000ffff157224 */ /* 0x000fe200020e061b */
[----:B------:R-:W-:Y:S02]  /*17ee0*/  F2FP.BF16.F32.PACK_AB R35, R102, R35 ;  /* 0x000000236623723e */ /* 0x000fe400000010ff */
[----:B------:R-:W-:Y:S02]  /*17ef0*/  F2FP.BF16.F32.PACK_AB R34, R103, R34 ;  /* 0x000000226722723e */ /* 0x000fe400000010ff */
[----:B------:R-:W-:-:S02]  /*17f00*/  F2FP.BF16.F32.PACK_AB R25, R25, R104 ;  /* 0x000000681919723e */ /* 0x000fc400000010ff */
[----:B------:R-:W-:Y:S02]  /*17f10*/  F2FP.BF16.F32.PACK_AB R14, R14, R105 ;  /* 0x000000690e0e723e */ /* 0x000fe400000010ff */
[----:B------:R-:W-:Y:S02]  /*17f20*/  LOP3.LUT R24, R10, R29, RZ, 0x3c, !PT ;  /* 0x0000001d0a187212 */ /* 0x000fe400078e3cff */
[----:B------:R-:W-:Y:S02]  /*17f30*/  LOP3.LUT R10, R31, 0x180, RZ, 0xc0, !PT ;  /* 0x000001801f0a7812 */ /* 0x000fe400078ec0ff */
[----:B------:R-:W-:Y:S02]  /*17f40*/  SHF.R.U64 R12, R12, 0x3, RZ ;  /* 0x000000030c0c7819 */ /* 0x000fe400000012ff */
[C---:B------:R-:W-:Y:S02]  /*17f50*/  LOP3.LUT R11, R26.reuse, 0x180, RZ, 0xc0, !PT ;  /* 0x000001801a0b7812 */ /* 0x040fe400078ec0ff */
[----:B------:R-:W-:-:S02]  /*17f60*/  IADD3 R74, P0, R26, 0x6020, RZ ;  /* 0x000060201a4a7810 */ /* 0x000fc40007f1e0ff */
[----:B------:R-:W-:Y:S02]  /*17f70*/  LOP3.LUT R29, R72, 0x180, RZ, 0xc0, !PT ;  /* 0x00000180481d7812 */ /* 0x000fe400078ec0ff */
[----:B------:R-:W-:Y:S02]  /*17f80*/  F2FP.BF16.F32.PACK_AB R37, R37, R96 ;  /* 0x000000602525723e */ /* 0x000fe400000010ff */
[----:B------:R-:W-:Y:S02]  /*17f90*/  F2FP.BF16.F32.PACK_AB R20, R20, R97 ;  /* 0x000000611414723e */ /* 0x000fe400000010ff */
[----:B------:R-:W-:Y:S02]  /*17fa0*/  F2FP.BF16.F32.PACK_AB R13, R13, R128 ;  /* 0x000000800d0d723e */ /* 0x000fe400000010ff */
[----:B------:R-:W-:Y:S02]  /*17fb0*/  F2FP.BF16.F32.PACK_AB R8, R8, R129 ;  /* 0x000000810808723e */ /* 0x000fe400000010ff */
[----:B0-----:R-:W-:-:S02]  /*17fc0*/  SEL R46, R25, R14, P1 ;  /* 0x0000000e192e7207 */ /* 0x001fc40000800000 */
[----:B------:R-:W-:Y:S01]  /*17fd0*/  SEL R48, R14, R25, P1 ;  /* 0x000000190e307207 */ /* 0x000fe20000800000 */
[----:B------:R-:W-:Y:S01]  /*17fe0*/  IMAD.X R25, RZ, RZ, R27, P5 ;  /* 0x000000ffff197224 */ /* 0x000fe200028e061b */
[----:B------:R-:W-:Y:S02]  /*17ff0*/  SEL R62, R35, R34, P1 ;  /* 0x00000022233e7207 */ /* 0x000fe40000800000 */
[----:B------:R-:W-:Y:S02]  /*18000*/  F2FP.BF16.F32.PACK_AB R39, R94, R39 ;  /* 0x000000275e27723e */ /* 0x000fe400000010ff */
[----:B------:R-:W-:Y:S02]  /*18010*/  F2FP.BF16.F32.PACK_AB R36, R95, R36 ;  /* 0x000000245f24723e */ /* 0x000fe400000010ff */
[----:B------:R-:W-:Y:S02]  /*18020*/  SEL R34, R34, R35, P1 ;  /* 0x0000002322227207 */ /* 0x000fe40000800000 */
[----:B------:R-:W-:-:S02]  /*18030*/  SHF.R.U64 R10, R10, 0x3, RZ ;  /* 0x000000030a0a7819 */ /* 0x000fc400000012ff */
[----:B------:R-:W-:Y:S02]  /*18040*/  LOP3.LUT R14, R12, R33, RZ, 0x3c, !PT ;  /* 0x000000210c0e7212 */ /* 0x000fe400078e3cff */
[----:B------:R-:W-:Y:S02]  /*18050*/  SHF.R.U64 R11, R11, 0x3, RZ ;  /* 0x000000030b0b7819 */ /* 0x000fe400000012ff */
[----:B------:R-:W-:Y:S02]  /*18060*/  LOP3.LUT R35, R74, 0x180, RZ, 0xc0, !PT ;  /* 0x000001804a237812 */ /* 0x000fe400078ec0ff */
[----:B------:R-:W-:Y:S02]  /*18070*/  SHF.R.U64 R29, R29, 0x3, RZ ;  /* 0x000000031d1d7819 */ /* 0x000fe400000012ff */
[----:B------:R-:W-:Y:S02]  /*18080*/  SEL R42, R37, R20, P1 ;  /* 0x00000014252a7207 */ /* 0x000fe40000800000 */
[----:B------:R-:W-:-:S02]  /*18090*/  SEL R44, R20, R37, P1 ;  /* 0x00000025142c7207 */ /* 0x000fc40000800000 */
[----:B------:R-:W-:Y:S02]  /*180a0*/  SEL R58, R13, R8, P1 ;  /* 0x000000080d3a7207 */ /* 0x000fe40000800000 */
[----:B------:R-:W-:Y:S01]  /*180b0*/  SEL R60, R8, R13, P1 ;  /* 0x0000000d083c7207 */ /* 0x000fe20000800000 */
[----:B------:R-:W-:Y:S01]  /*180c0*/  IMAD.X R13, RZ, RZ, R27, P2 ;  /* 0x000000ffff0d7224 */ /* 0x000fe200010e061b */
[----:B------:R-:W-:Y:S02]  /*180d0*/  SEL R8, R39, R36, P1 ;  /* 0x0000002427087207 */ /* 0x000fe40000800000 */
[----:B------:R-:W-:Y:S02]  /*180e0*/  LOP3.LUT R20, R10, R31, RZ, 0x3c, !PT ;  /* 0x0000001f0a147212 */ /* 0x000fe400078e3cff */
[----:B------:R-:W-:Y:S02]  /*180f0*/  MOV R49, R14 ;  /* 0x0000000e00317202 */ /* 0x000fe40000000f00 */
[----:B------:R-:W-:-:S02]  /*18100*/  SEL R36, R36, R39, P1 ;  /* 0x0000002724247207 */ /* 0x000fc40000800000 */
[----:B------:R-:W-:Y:S01]  /*18110*/  LOP3.LUT R26, R11, R26, RZ, 0x3c, !PT ;  /* 0x0000001a0b1a7212 */ /* 0x000fe200078e3cff */
[----:B------:R-:W-:Y:S01]  /*18120*/  IMAD.X R11, RZ, RZ, R27, P0 ;  /* 0x000000ffff0b7224 */ /* 0x000fe200000e061b */
[----:B------:R-:W-:Y:S02]  /*18130*/  SHF.R.U64 R35, R35, 0x3, RZ ;  /* 0x0000000323237819 */ /* 0x000fe400000012ff */
[----:B------:R-:W-:Y:S02]  /*18140*/  LOP3.LUT R12, R29, R72, RZ, 0x3c, !PT ;  /* 0x000000481d0c7212 */ /* 0x000fe400078e3cff */
[----:B------:R-:W-:Y:S02]  /*18150*/  SEL R70, R134, R135, P1 ;  /* 0x0000008786467207 */ /* 0x000fe40000800000 */
[----:B------:R-:W-:Y:S02]  /*18160*/  SEL R134, R135, R134, P1 ;  /* 0x0000008687867207 */ /* 0x000fe40000800000 */
[----:B------:R-:W-:-:S02]  /*18170*/  MOV R55, R26 ;  /* 0x0000001a00377202 */ /* 0x000fc40000000f00 */
[----:B------:R-:W-:Y:S02]  /*18180*/  MOV R53, R24 ;  /* 0x0000001800357202 */ /* 0x000fe40000000f00 */
[----:B------:R-:W-:Y:S02]  /*18190*/  MOV R51, R20 ;  /* 0x0000001400337202 */ /* 0x000fe40000000f00 */
[----:B------:R-:W-:Y:S02]  /*181a0*/  MOV R47, R12 ;  /* 0x0000000c002f7202 */ /* 0x000fe40000000f00 */
[----:B------:R-:W-:Y:S02]  /*181b0*/  LOP3.LUT R10, R35, R74, RZ, 0x3c, !PT ;  /* 0x0000004a230a7212 */ /* 0x000fe400078e3cff */
[----:B------:R-:W-:Y:S02]  /*181c0*/  ISETP.NE.U32.AND P0, PT, RZ, UR4, PT ;  /* 0x00000004ff007c0c */ /* 0x000fe4000bf05070 */
[----:B------:R-:W-:-:S02]  /*181d0*/  MOV R45, R10 ;  /* 0x0000000a002d7202 */ /* 0x000fc40000000f00 */
[----:B------:R-:W-:Y:S01]  /*181e0*/  ISETP.NE.AND.EX P0, PT, RZ, UR5, PT, P0 ;  /* 0x00000005ff007c0c */ /* 0x000fe2000bf05300 */
[----:B------:R-:W-:Y:S01]  /*181f0*/  ULDC.64 UR4, c[0x0][0xbe0] ;  /* 0x0002f80000047ab9 */ /* 0x000fe20000000a00 */
[----:B----4-:R-:W-:Y:S01]  /*18200*/  LOP3.LUT R15, R9, 0x2, RZ, 0x3c, !PT ;  /* 0x00000002090f7812 */ /* 0x010fe200078e3cff */
[----:B------:R-:W-:Y:S04]  /*18210*/  SHFL.IDX PT, R40, R40, R9, 0x1c1f ;  /* 0x001c1f0928287589 */ /* 0x000fe800000e0000 */
[----:B------:R-:W0:Y:S04]  /*18220*/  SHFL.IDX PT, R13, R38, R15, 0x1c1f ;  /* 0x001c1f0f260d7589 */ /* 0x000e2800000e0000 */
[----:B------:R-:W-:Y:S04]  /*18230*/  SHFL.IDX PT, R46, R46, R9, 0x1c1f ;  /* 0x001c1f092e2e7589 */ /* 0x000fe800000e0000 */
[----:B------:R0:W-:Y:S04]  /*18240*/  SHFL.IDX PT, R20, R8, R9, 0x1c1f ;  /* 0x001c1f0908147589 */ /* 0x0001e800000e0000 */
[----:B------:R-:W1:Y:S04]  /*18250*/  SHFL.IDX PT, R25, R48, R15, 0x1c1f ;  /* 0x001c1f0f30197589 */ /* 0x000e6800000e0000 */
[----:B------:R-:W3:Y:S04]  /*18260*/  SHFL.IDX PT, R27, R36, R15, 0x1c1f ;  /* 0x001c1f0f241b7589 */ /* 0x000ee800000e0000 */
[----:B------:R-:W-:Y:S04]  /*18270*/  SHFL.IDX PT, R50, R50, R9, 0x1c1f ;  /* 0x001c1f0932327589 */ /* 0x000fe800000e0000 */
[----:B------:R-:W-:Y:S01]  /*18280*/  SHFL.IDX PT, R54, R54, R9, 0x1c1f ;  /* 0x001c1f0936367589 */ /* 0x000fe200000e0000 */
[----:B0-----:R-:W-:-:S02]  /*18290*/  SEL R8, R40, R13, P1 ;  /* 0x0000000d28087207 */ /* 0x001fc40000800000 */
[----:B------:R-:W-:Y:S01]  /*182a0*/  SEL R10, R13, R40, P1 ;  /* 0x000000280d0a7207 */ /* 0x000fe20000800000 */
[----:B------:R-:W-:Y:S04]  /*182b0*/  SHFL.IDX PT, R29, R52, R15, 0x1c1f ;  /* 0x001c1f0f341d7589 */ /* 0x000fe800000e0000 */
[----:B------:R-:W0:Y:S04]  /*182c0*/  SHFL.IDX PT, R31, R56, R15, 0x1c1f ;  /* 0x001c1f0f381f7589 */ /* 0x000e2800000e0000 */
[----:B------:R-:W-:Y:S01]  /*182d0*/  SHFL.IDX PT, R62, R62, R9, 0x1c1f ;  /* 0x001c1f093e3e7589 */ /* 0x000fe200000e0000 */
[----:B-1----:R-:W-:-:S02]  /*182e0*/  SEL R24, R46, R25, P1 ;  /* 0x000000192e187207 */ /* 0x002fc40000800000 */
[----:B------:R-:W-:Y:S01]  /*182f0*/  SEL R26, R25, R46, P1 ;  /* 0x0000002e191a7207 */ /* 0x000fe20000800000 */
[----:B------:R0:W1:Y:S01]  /*18300*/  SHFL.IDX PT, R35, R34, R15, 0x1c1f ;  /* 0x001c1f0f22237589 */ /* 0x00006200000e0000 */
[----:B---3--:R-:W-:-:S03]  /*18310*/  SEL R11, R27, R20, P1 ;  /* 0x000000141b0b7207 */ /* 0x008fc60000800000 */
[----:B------:R-:W-:Y:S04]  /*18320*/  SHFL.IDX PT, R64, R64, R9, 0x1c1f ;  /* 0x001c1f0940407589 */ /* 0x000fe800000e0000 */
[----:B------:R3:W4:Y:S04]  /*18330*/  SHFL.IDX PT, R37, R32, R15, 0x1c1f ;  /* 0x001c1f0f20257589 */ /* 0x00072800000e0000 */
[----:B------:R-:W-:Y:S04]  /*18340*/  SHFL.IDX PT, R58, R58, R9, 0x1c1f ;  /* 0x001c1f093a3a7589 */ /* 0x000fe800000e0000 */
[----:B------:R-:W-:Y:S01]  /*18350*/  SHFL.IDX PT, R66, R66, R9, 0x1c1f ;  /* 0x001c1f0942427589 */ /* 0x000fe200000e0000 */
[----:B0-----:R-:W-:-:S02]  /*18360*/  SEL R34, R31, R54, P1 ;  /* 0x000000361f227207 */ /* 0x001fc40000800000 */
[----:B---3--:R-:W-:Y:S01]  /*18370*/  SEL R32, R54, R31, P1 ;  /* 0x0000001f36207207 */ /* 0x008fe20000800000 */
[----:B------:R-:W0:Y:S04]  /*18380*/  SHFL.IDX PT, R33, R60, R15, 0x1c1f ;  /* 0x001c1f0f3c217589 */ /* 0x000e2800000e0000 */
[----:B------:R3:W2:Y:S01]  /*18390*/  SHFL.IDX PT, R39, R30, R15, 0x1c1f ;  /* 0x001c1f0f1e277589 */ /* 0x0006a200000e0000 */
[----:B-1----:R-:W-:-:S03]  /*183a0*/  SEL R13, R62, R35, P1 ;  /* 0x000000233e0d7207 */ /* 0x002fc60000800000 */
[----:B------:R-:W-:Y:S04]  /*183b0*/  SHFL.IDX PT, R42, R42, R9, 0x1c1f ;  /* 0x001c1f092a2a7589 */ /* 0x000fe800000e0000 */
[----:B------:R-:W1:Y:S01]  /*183c0*/  SHFL.IDX PT, R21, R44, R15, 0x1c1f ;  /* 0x001c1f0f2c157589 */ /* 0x000e6200000e0000 */
[----:B----4-:R-:W-:Y:S02]  /*183d0*/  SEL R25, R64, R37, P1 ;  /* 0x0000002540197207 */ /* 0x010fe40000800000 */
[----:B---3--:R-:W-:Y:S01]  /*183e0*/  SEL R30, R29, R50, P1 ;  /* 0x000000321d1e7207 */ /* 0x008fe20000800000 */
[----:B------:R-:W-:Y:S04]  /*183f0*/  SHFL.IDX PT, R68, R68, R9, 0x1c1f ;  /* 0x001c1f0944447589 */ /* 0x000fe800000e0000 */
[----:B------:R3:W-:Y:S04]  /*18400*/  SHFL.IDX PT, R70, R70, R9, 0x1c1f ;  /* 0x001c1f0946467589 */ /* 0x0007e800000e0000 */
[----:B------:R4:W1:Y:S01]  /*18410*/  SHFL.IDX PT, R41, R28, R15, 0x1c1f ;  /* 0x001c1f0f1c297589 */ /* 0x00086200000e0000 */
[----:B0-----:R-:W-:-:S02]  /*18420*/  SEL R36, R58, R33, P1 ;  /* 0x000000213a247207 */ /* 0x001fc40000800000 */
[----:B------:R-:W-:Y:S01]  /*18430*/  SEL R38, R33, R58, P1 ;  /* 0x0000003a21267207 */ /* 0x000fe20000800000 */
[----:B------:R0:W1:Y:S01]  /*18440*/  SHFL.IDX PT, R43, R134, R15, 0x1c1f ;  /* 0x001c1f0f862b7589 */ /* 0x00006200000e0000 */
[----:B--2---:R-:W-:Y:S02]  /*18450*/  SEL R31, R39, R66, P1 ;  /* 0x00000042271f7207 */ /* 0x004fe40000800000 */
[----:B---3--:R-:W-:Y:S01]  /*18460*/  SEL R9, R20, R27, P1 ;  /* 0x0000001b14097207 */ /* 0x008fe20000800000 */
[----:B------:R-:W-:Y:S01]  /*18470*/  BAR.SYNC.DEFER_BLOCKING 0x1, 0x180 ;  /* 0x0046000000007b1d */ /* 0x000fe20000010000 */
[----:B------:R-:W-:Y:S02]  /*18480*/  SEL R27, R37, R64, P1 ;  /* 0x00000040251b7207 */ /* 0x000fe40000800000 */
[----:B----4-:R-:W-:Y:S02]  /*18490*/  SEL R28, R50, R29, P1 ;  /* 0x0000001d321c7207 */ /* 0x010fe40000800000 */
[----:B------:R-:W-:-:S02]  /*184a0*/  SEL R29, R66, R39, P1 ;  /* 0x00000027421d7207 */ /* 0x000fc40000800000 */
[----:B0-----:R-:W-:Y:S02]  /*184b0*/  SEL R15, R35, R62, P1 ;  /* 0x0000003e230f7207 */ /* 0x001fe40000800000 */
[----:B-1----:R-:W-:Y:S02]  /*184c0*/  SEL R12, R42, R21, P1 ;  /* 0x000000152a0c7207 */ /* 0x002fe40000800000 */
[----:B------:R-:W-:Y:S02]  /*184d0*/  SEL R14, R21, R42, P1 ;  /* 0x0000002a150e7207 */ /* 0x000fe40000800000 */
[----:B------:R-:W0:Y:S01]  /*184e0*/  LDC.64 R20, c[0x0][0xbd8] ;  /* 0x0002f600ff147b82 */ /* 0x000e220000000a00 */
[----:B------:R-:W-:Y:S02]  /*184f0*/  SEL R33, R68, R41, P1 ;  /* 0x0000002944217207 */ /* 0x000fe40000800000 */
[----:B------:R-:W-:Y:S02]  /*18500*/  SEL R35, R41, R68, P1 ;  /* 0x0000004429237207 */ /* 0x000fe40000800000 */
[----:B------:R-:W-:-:S02]  /*18510*/  SEL R37, R70, R43, P1 ;  /* 0x0000002b46257207 */ /* 0x000fc40000800000 */
[----:B------:R-:W-:Y:S01]  /*18520*/  SEL R39, R43, R70, P1 ;  /* 0x000000462b277207 */ /* 0x000fe20000800000 */
[----:B------:R-:W-:Y:S01]  /*18530*/  IMAD.MOV.U32 R43, RZ, RZ, RZ ;  /* 0x000000ffff2b7224 */ /* 0x000fe200078e00ff */
[----:B------:R-:W-:Y:S01]  /*18540*/  ISETP.NE.U32.AND P1, PT, RZ, UR4, PT ;  /* 0x00000004ff007c0c */ /* 0x000fe2000bf25070 */
[----:B------:R1:W-:Y:S03]  /*18550*/  STSM.16.M88.4 [R55], R8 ;  /* 0x0000000837007844 */ /* 0x0003e60000000200 */
[----:B------:R-:W-:Y:S01]  /*18560*/  ISETP.NE.AND.EX P1, PT, RZ, UR5, PT, P1 ;  /* 0x00000005ff007c0c */ /* 0x000fe2000bf25310 */
[----:B------:R2:W-:Y:S04]  /*18570*/  STSM.16.M88.4 [R53], R12 ;  /* 0x0000000c35007844 */ /* 0x0005e80000000200 */
[----:B------:R2:W-:Y:S04]  /*18580*/  STSM.16.M88.4 [R51], R24 ;  /* 0x0000001833007844 */ /* 0x0005e80000000200 */
[----:B------:R2:W-:Y:S01]  /*18590*/  STSM.16.M88.4 [R49], R28 ;  /* 0x0000001c31007844 */ /* 0x0005e20000000200 */
[----:B0-----:R-:W-:-:S03]  /*185a0*/  IMAD.WIDE R20, R61, 0x4, R20 ;  /* 0x000000043d147825 */ /* 0x001fc600078e0214 */
[----:B-1----:R-:W0:Y:S01]  /*185b0*/  @P1 LDC.64 R10, c[0x0][0xbe0] ;  /* 0x0002f800ff0a1b82 */ /* 0x002e220000000a00 */
[----:B------:R2:W-:Y:S04]  /*185c0*/  STSM.16.M88.4 [R47], R32 ;  /* 0x000000202f007844 */ /* 0x0005e80000000200 */
[----:B------:R2:W-:Y:S03]  /*185d0*/  STSM.16.M88.4 [R45], R36 ;  /* 0x000000242d007844 */ /* 0x0005e60000000200 */
[----:B------:R-:W-:Y:S06]  /*185e0*/  BAR.SYNC.DEFER_BLOCKING 0x1, 0x180 ;  /* 0x0046000000007b1d */ /* 0x000fec0000010000 */
[----:B------:R-:W-:-:S02]  /*185f0*/  ULDC UR4, c[0x0][0xa88] ;  /* 0x0002a20000047ab9 */ /* 0x000fc40000000800 */
[----:B------:R-:W-:Y:S02]  /*18600*/  IMAD.U32 R42, RZ, RZ, UR4 ;  /* 0x00000004ff2a7e24 */ /* 0x000fe4000f8e00ff */
[----:B0-----:R-:W-:Y:S01]  /*18610*/  @P1 IMAD.WIDE R10, R61, 0x4, R10 ;  /* 0x000000043d0a1825 */ /* 0x001fe200078e020a */
[----:B------:R2:W5:Y:S03]  /*18620*/  @P0 LDG.E R43, desc[UR40][R20.64] ;  /* 0x00000028142b0981 */ /* 0x000566000c1e1900 */
[----:B------:R-:W-:Y:S01]  /*18630*/  IMAD R9, R2, 0x20, R0 ;  /* 0x0000002002097824 */ /* 0x000fe200078e0200 */
[----:B------:R2:W5:Y:S03]  /*18640*/  @P1 LDG.E R42, desc[UR40][R10.64] ;  /* 0x000000280a2a1981 */ /* 0x000566000c1e1900 */
[----:B------:R-:W-:Y:S01]  /*18650*/  IMAD.WIDE R8, R9, 0x2, R6 ;  /* 0x0000000209087825 */ /* 0x000fe200078e0206 */
[----:B------:R-:W-:Y:S06]  /*18660*/  @P1 BRA `(.L_x_1266) ;  /* 0x0000000000101947 */ /* 0x000fec0003800000 */
[----:B------:R-:W-:Y:S05]  /*18670*/  @!P0 BRA `(.L_x_1266) ;  /* 0x00000000000c8947 */ /* 0x000fea0003800000 */
[----:B------:R-:W3:Y:S04]  /*18680*/  LDG.E R7, desc[UR40][R20.64] ;  /* 0x0000002814077981 */ /* 0x000ee8000c1e1900 */
[----:B-----5:R-:W3:Y:S02]  /*18690*/  LDG.E R42, desc[UR40][R20.64+0x4] ;  /* 0x00000428142a7981 */ /* 0x020ee4000c1e1900 */
[----:B---3--:R-:W-:-:S07]  /*186a0*/  IMAD.IADD R42, R42, 0x1, -R7 ;  /* 0x000000012a2a7824 */ /* 0x008fce00078e0a07 */
.L_x_1266:
[----:B--2---:R-:W2:Y:S01]  /*186b0*/  LDL R14, [R1+0x64] ;  /* 0x00006400010e7983 */ /* 0x004ea20000100800 */
[----:B------:R-:W-:-:S03]  /*186c0*/  ULDC.64 UR4, c[0x0][0xb70] ;  /* 0x0002dc0000047ab9 */ /* 0x000fc60000000a00 */
[----:B------:R-:W3:Y:S04]  /*186d0*/  LDL.LU R48, [R1+0x4c] ;  /* 0x00004c0001307983 */ /* 0x000ee80000300800 */
[----:B------:R-:W2:Y:S01]  /*186e0*/  LDL.LU R47, [R1+0x58] ;  /* 0x00005800012f7983 */ /* 0x000ea20000300800 */
[--C-:B-----5:R-:W-:Y:S01]  /*186f0*/  SHF.R.S32.HI R7, RZ, 0x1f, R43.reuse ;  /* 0x0000001fff077819 */ /* 0x120fe2000001142b */
[----:B------:R-:W-:Y:S01]  /*18700*/  IMAD.MOV.U32 R6, RZ, RZ, R43 ;  /* 0x000000ffff067224 */ /* 0x000fe200078e002b */
[----:B------:R-:W-:Y:S01]  /*18710*/  IADD3 R13, P1, R8, 0x1800, RZ ;  /* 0x00001800080d7810 */ /* 0x000fe20007f3e0ff */
[----:B------:R-:W-:Y:S01]  /*18720*/  VIADD R21, R59, 0xffffff80 ;  /* 0xffffff803b157836 */ /* 0x000fe20000000000 */
[----:B------:R-:W-:Y:S02]  /*18730*/  SHF.R.S32.HI R46, RZ, 0x1f, R61 ;  /* 0x0000001fff2e7819 */ /* 0x000fe4000001143d */
[----:B------:R-:W-:-:S02]  /*18740*/  LOP3.LUT R12, R13, 0x180, RZ, 0xc0, !PT ;  /* 0x000001800d0c7812 */ /* 0x000fc400078ec0ff */
[----:B------:R-:W-:Y:S02]  /*18750*/  SEL R46, R46, RZ, !P0 ;  /* 0x000000ff2e2e7207 */ /* 0x000fe40004000000 */
[----:B------:R-:W-:Y:S02]  /*18760*/  SEL R45, R61, RZ, !P0 ;  /* 0x000000ff3d2d7207 */ /* 0x000fe40004000000 */
[----:B------:R-:W-:Y:S02]  /*18770*/  SHF.R.U64 R12, R12, 0x3, RZ ;  /* 0x000000030c0c7819 */ /* 0x000fe400000012ff */
[----:B------:R-:W-:Y:S02]  /*18780*/  IADD3 R25, P4, R8, 0x3000, RZ ;  /* 0x0000300008197810 */ /* 0x000fe40007f9e0ff */
[----:B------:R-:W-:Y:S02]  /*18790*/  LOP3.LUT R12, R12, R13, RZ, 0x3c, !PT ;  /* 0x0000000d0c0c7212 */ /* 0x000fe400078e3cff */
[----:B------:R-:W-:-:S02]  /*187a0*/  IADD3 R29, P3, R8, 0x4800, RZ ;  /* 0x00004800081d7810 */ /* 0x000fc40007f7e0ff */
[----:B------:R-:W-:Y:S02]  /*187b0*/  IADD3 R33, P2, R8, 0x6000, RZ ;  /* 0x0000600008217810 */ /* 0x000fe40007f5e0ff */
[----:B------:R-:W-:Y:S02]  /*187c0*/  LOP3.LUT R24, R25, 0x180, RZ, 0xc0, !PT ;  /* 0x0000018019187812 */ /* 0x000fe400078ec0ff */
[----:B------:R-:W-:Y:S02]  /*187d0*/  LOP3.LUT R28, R29, 0x180, RZ, 0xc0, !PT ;  /* 0x000001801d1c7812 */ /* 0x000fe400078ec0ff */
[----:B------:R-:W-:Y:S02]  /*187e0*/  LOP3.LUT R32, R33, 0x180, RZ, 0xc0, !PT ;  /* 0x0000018021207812 */ /* 0x000fe400078ec0ff */
[----:B------:R-:W-:Y:S02]  /*187f0*/  SHF.R.U64 R24, R24, 0x3, RZ ;  /* 0x0000000318187819 */ /* 0x000fe400000012ff */
[----:B------:R-:W-:-:S02]  /*18800*/  SHF.R.U64 R28, R28, 0x3, RZ ;  /* 0x000000031c1c7819 */ /* 0x000fc400000012ff */
[----:B------:R-:W-:Y:S02]  /*18810*/  SHF.R.U64 R32, R32, 0x3, RZ ;  /* 0x0000000320207819 */ /* 0x000fe400000012ff */
[----:B------:R-:W-:Y:S01]  /*18820*/  LOP3.LUT R24, R24, R25, RZ, 0x3c, !PT ;  /* 0x0000001918187212 */ /* 0x000fe200078e3cff */
[--C-:B------:R-:W-:Y:S01]  /*18830*/  IMAD.X R25, RZ, RZ, R9.reuse, P4 ;  /* 0x000000ffff197224 */ /* 0x100fe200020e0609 */
[----:B------:R-:W-:Y:S01]  /*18840*/  LOP3.LUT R28, R28, R29, RZ, 0x3c, !PT ;  /* 0x0000001d1c1c7212 */ /* 0x000fe200078e3cff */
[--C-:B------:R-:W-:Y:S01]  /*18850*/  IMAD.X R29, RZ, RZ, R9.reuse, P3 ;  /* 0x000000ffff1d7224 */ /* 0x100fe200018e0609 */
[----:B------:R-:W-:Y:S01]  /*18860*/  LOP3.LUT R32, R32, R33, RZ, 0x3c, !PT ;  /* 0x0000002120207212 */ /* 0x000fe200078e3cff */
[----:B------:R-:W-:Y:S02]  /*18870*/  IMAD.X R33, RZ, RZ, R9, P2 ;  /* 0x000000ffff217224 */ /* 0x000fe400010e0609 */
[----:B------:R-:W-:Y:S01]  /*18880*/  IMAD.MOV.U32 R20, RZ, RZ, R0 ;  /* 0x000000ffff147224 */ /* 0x000fe200078e0000 */
[----:B------:R-:W-:Y:S01]  /*18890*/  BSSY B1, `(.L_x_1267) ;  /* 0x000005d000017945 */ /* 0x000fe20003800000 */
[----:B---3--:R-:W-:Y:S01]  /*188a0*/  SHF.R.S32.HI R44, RZ, 0x1f, R48 ;  /* 0x0000001fff2c7819 */ /* 0x008fe20000011430 */
[----:B------:R-:W-:-:S04]  /*188b0*/  IMAD.WIDE.U32 R10, R48, UR4, R6 ;  /* 0x00000004300a7c25 */ /* 0x000fc8000f8e0006 */
[----:B------:R-:W-:Y:S02]  /*188c0*/  IMAD R3, R44, UR4, RZ ;  /* 0x000000042c037c24 */ /* 0x000fe4000f8e02ff */
[----:B--2---:R-:W-:Y:S01]  /*188d0*/  IMAD R15, R47, 0xc0, R14 ;  /* 0x000000c02f0f7824 */ /* 0x004fe200078e020e */
[----:B------:R-:W-:Y:S01]  /*188e0*/  SHF.R.S32.HI R14, RZ, 0x1f, R21 ;  /* 0x0000001fff0e7819 */ /* 0x000fe20000011415 */
[----:B------:R-:W-:Y:S01]  /*188f0*/  IMAD R3, R48, UR5, R3 ;  /* 0x0000000530037c24 */ /* 0x000fe2000f8e0203 */
[----:B------:R-:W-:Y:S02]  /*18900*/  ULDC.64 UR4, c[0x0][0xb78] ;  /* 0x0002de0000047ab9 */ /* 0x000fe40000000a00 */
[----:B------:R-:W-:Y:S01]  /*18910*/  LEA.HI R14, R14, R21, RZ, 0x7 ;  /* 0x000000150e0e7211 */ /* 0x000fe200078f38ff */
[----:B------:R-:W-:Y:S02]  /*18920*/  IMAD.IADD R11, R11, 0x1, R3 ;  /* 0x000000010b0b7824 */ /* 0x000fe400078e0203 */
[----:B------:R-:W-:Y:S01]  /*18930*/  IMAD R3, R46, UR4, RZ ;  /* 0x000000042e037c24 */ /* 0x000fe2000f8e02ff */
[----:B------:R-:W-:Y:S01]  /*18940*/  LOP3.LUT R14, R14, 0xffffff80, RZ, 0xc0, !PT ;  /* 0xffffff800e0e7812 */ /* 0x000fe200078ec0ff */
[----:B------:R-:W-:-:S04]  /*18950*/  IMAD.WIDE.U32 R10, R45, UR4, R10 ;  /* 0x000000042d0a7c25 */ /* 0x000fc8000f8e000a */
[----:B------:R-:W-:Y:S01]  /*18960*/  IMAD R13, R45, UR5, R3 ;  /* 0x000000052d0d7c24 */ /* 0x000fe2000f8e0203 */
[----:B------:R-:W-:Y:S01]  /*18970*/  SHF.R.S32.HI R3, RZ, 0x1f, R15 ;  /* 0x0000001fff037819 */ /* 0x000fe2000001140f */
[----:B------:R-:W-:Y:S01]  /*18980*/  IMAD.IADD R14, R21, 0x1, -R14 ;  /* 0x00000001150e7824 */ /* 0x000fe200078e0a0e */
[----:B------:R-:W-:Y:S01]  /*18990*/  IADD3 R6, P5, R15, R10, RZ ;  /* 0x0000000a0f067210 */ /* 0x000fe20007fbe0ff */
[----:B------:R-:W-:-:S03]  /*189a0*/  ULDC.64 UR4, c[0x0][0xb40] ;  /* 0x0002d00000047ab9 */ /* 0x000fc60000000a00 */
[----:B------:R-:W-:Y:S01]  /*189b0*/  IADD3.X R13, R3, R11, R13, P5, !PT ;  /* 0x0000000b030d7210 */ /* 0x000fe20002ffe40d */
[C---:B------:R-:W-:Y:S01]  /*189c0*/  VIADD R3, R15.reuse, 0x8 ;  /* 0x000000080f037836 */ /* 0x040fe20000000000 */
[----:B------:R-:W-:Y:S02]  /*189d0*/  LEA R40, P6, R6, UR4, 0x2 ;  /* 0x0000000406287c11 */ /* 0x000fe4000f8c10ff */
[----:B------:R-:W-:Y:S02]  /*189e0*/  LOP3.LUT P0, RZ, R14, 0x3, RZ, 0xc0, !PT ;  /* 0x000000030eff7812 */ /* 0x000fe4000780c0ff */
[----:B------:R-:W-:Y:S01]  /*189f0*/  LEA.HI.X R41, R6, UR5, R13, 0x2, P6 ;  /* 0x0000000506297c11 */ /* 0x000fe2000b0f140d */
[----:B------:R-:W-:Y:S01]  /*18a00*/  IMAD.X R13, RZ, RZ, R9, P1 ;  /* 0x000000ffff0d7224 */ /* 0x000fe200008e0609 */
[----:B------:R-:W-:Y:S01]  /*18a10*/  IADD3 R6, P6, R8, 0x7800, RZ ;  /* 0x0000780008067810 */ /* 0x000fe20007fde0ff */
[----:B------:R-:W-:Y:S01]  /*18a20*/  ULDC.64 UR4, c[0x0][0xaa0] ;  /* 0x0002a80000047ab9 */ /* 0x000fe20000000a00 */
[----:B------:R-:W-:-:S02]  /*18a30*/  ISETP.GE.OR P5, PT, R15, R42, P0 ;  /* 0x0000002a0f00720c */ /* 0x000fc400007a6670 */
[----:B------:R-:W-:Y:S01]  /*18a40*/  ISETP.GE.OR P0, PT, R3, R42, P0 ;  /* 0x0000002a0300720c */ /* 0x000fe20000706670 */
[----:B------:R-:W-:Y:S01]  /*18a50*/  IMAD.X R37, RZ, RZ, R9, P6 ;  /* 0x000000ffff257224 */ /* 0x000fe200030e0609 */
[----:B------:R-:W-:Y:S02]  /*18a60*/  LOP3.LUT R11, R8, 0x180, RZ, 0xc0, !PT ;  /* 0x00000180080b7812 */ /* 0x000fe400078ec0ff */
[----:B------:R-:W-:Y:S02]  /*18a70*/  LOP3.LUT R3, R6, 0x180, RZ, 0xc0, !PT ;  /* 0x0000018006037812 */ /* 0x000fe400078ec0ff */
[----:B------:R-:W-:Y:S02]  /*18a80*/  SHF.R.U64 R11, R11, 0x3, RZ ;  /* 0x000000030b0b7819 */ /* 0x000fe400000012ff */
[----:B------:R-:W-:Y:S02]  /*18a90*/  SHF.R.U64 R3, R3, 0x3, RZ ;  /* 0x0000000303037819 */ /* 0x000fe400000012ff */
[----:B------:R-:W-:Y:S01]  /*18aa0*/  LOP3.LUT R8, R11, R8, RZ, 0x3c, !PT ;  /* 0x000000080b087212 */ /* 0x000fe200078e3cff */
[----:B------:R-:W-:Y:S01]  /*18ab0*/  @!P5 STG.E desc[UR40][R40.64], R4 ;  /* 0x000000042800d986 */ /* 0x000fe2000c101928 */
[----:B------:R-:W-:-:S03]  /*18ac0*/  LOP3.LUT R36, R3, R6, RZ, 0x3c, !PT ;  /* 0x0000000603247212 */ /* 0x000fc600078e3cff */
[----:B------:R0:W-:Y:S04]  /*18ad0*/  @!P0 STG.E desc[UR40][R40.64+0x20], R5 ;  /* 0x0000200528008986 */ /* 0x0001e8000c101928 */
[----:B------:R-:W5:Y:S04]  /*18ae0*/  LD.E.128 R8, desc[UR40][R8.64] ;  /* 0x0000002808087980 */ /* 0x000f68000c101d00 */
[----:B------:R-:W5:Y:S04]  /*18af0*/  LD.E.128 R12, desc[UR40][R12.64] ;  /* 0x000000280c0c7980 */ /* 0x000f68000c101d00 */
[----:B------:R-:W5:Y:S04]  /*18b00*/  LD.E.128 R24, desc[UR40][R24.64] ;  /* 0x0000002818187980 */ /* 0x000f68000c101d00 */
[----:B------:R-:W5:Y:S04]  /*18b10*/  LD.E.128 R28, desc[UR40][R28.64] ;  /* 0x000000281c1c7980 */ /* 0x000f68000c101d00 */
[----:B------:R-:W5:Y:S04]  /*18b20*/  LD.E.128 R32, desc[UR40][R32.64] ;  /* 0x0000002820207980 */ /* 0x000f68000c101d00 */
[----:B------:R-:W5:Y:S01]  /*18b30*/  LD.E.128 R36, desc[UR40][R36.64] ;  /* 0x0000002824247980 */ /* 0x000f62000c101d00 */
[----:B------:R-:W-:Y:S01]  /*18b40*/  SHF.R.S32.HI R21, RZ, 0x1f, R0 ;  /* 0x0000001fff157819 */ /* 0x000fe20000011400 */
[----:B------:R-:W-:Y:S01]  /*18b50*/  IMAD R6, R7, UR4, RZ ;  /* 0x0000000407067c24 */ /* 0x000fe2000f8e02ff */
[----:B------:R-:W-:Y:S01]  /*18b60*/  @!PT LDS RZ, [RZ] ;  /* 0x00000000fffff984 */ /* 0x000fe20000000800 */
[----:B------:R-:W-:Y:S01]  /*18b70*/  @!PT LDS RZ, [RZ] ;  /* 0x00000000fffff984 */ /* 0x000fe20000000800 */
[----:B------:R-:W-:Y:S01]  /*18b80*/  @!PT LDS RZ, [RZ] ;  /* 0x00000000fffff984 */ /* 0x000fe20000000800 */
[----:B------:R-:W-:Y:S01]  /*18b90*/  @!PT LDS RZ, [RZ] ;  /* 0x00000000fffff984 */ /* 0x000fe20000000800 */
[----:B------:R1:W-:Y:S06]  /*18ba0*/  MEMBAR.ALL.CTA ;  /* 0x0000000000007992 */ /* 0x0003ec0000008000 */
[----:B-1----:R-:W1:Y:S01]  /*18bb0*/  FENCE.VIEW.ASYNC.S ;  /* 0x00000000000073c6 */ /* 0x002e620000000000 */
[----:B------:R-:W-:-:S02]  /*18bc0*/  VIADD R3, R17, 0x19c20 ;  /* 0x00019c2011037836 */ /* 0x000fc40000000000 */
[----:B0-----:R-:W-:-:S03]  /*18bd0*/  IMAD.WIDE.U32 R4, R43, UR4, R20 ;  /* 0x000000042b047c25 */ /* 0x001fc6000f8e0014 */
[----:B------:R-:W-:Y:S01]  /*18be0*/  PRMT R3, RZ, 0x654, R3 ;  /* 0x00000654ff037816 */ /* 0x000fe20000000003 */
[----:B------:R-:W-:Y:S01]  /*18bf0*/  IMAD R43, R43, UR5, R6 ;  /* 0x000000052b2b7c24 */ /* 0x000fe2000f8e0206 */
[----:B------:R-:W-:Y:S01]  /*18c00*/  ULDC.64 UR4, c[0x0][0xae0] ;  /* 0x0002b80000047ab9 */ /* 0x000fe20000000a00 */
[----:B------:R-:W-:Y:S02]  /*18c10*/  IMAD R21, R47, -0xc0, R42 ;  /* 0xffffff402f157824 */ /* 0x000fe400078e022a */
[----:B------:R-:W-:Y:S02]  /*18c20*/  IMAD.IADD R5, R5, 0x1, R43 ;  /* 0x0000000105057824 */ /* 0x000fe400078e022b */
[----:B------:R-:W-:Y:S01]  /*18c30*/  IMAD R7, R44, UR4, RZ ;  /* 0x000000042c077c24 */ /* 0x000fe2000f8e02ff */
[C---:B------:R-:W-:Y:S01]  /*18c40*/  ISETP.GE.AND P0, PT, R2.reuse, R21, PT ;  /* 0x000000150200720c */ /* 0x040fe20003f06270 */
[----:B------:R-:W-:Y:S02]  /*18c50*/  VIADD R6, R2, 0x60 ;  /* 0x0000006002067836 */ /* 0x000fe40000000000 */
[----:B------:R-:W-:-:S02]  /*18c60*/  IMAD R7, R48, UR5, R7 ;  /* 0x0000000530077c24 */ /* 0x000fc4000f8e0207 */
[----:B------:R-:W-:Y:S01]  /*18c70*/  IMAD.WIDE.U32 R4, R48, UR4, R4 ;  /* 0x0000000430047c25 */ /* 0x000fe2000f8e0004 */
[----:B------:R-:W-:Y:S01]  /*18c80*/  ULDC.64 UR4, c[0x0][0xae8] ;  /* 0x0002ba0000047ab9 */ /* 0x000fe20000000a00 */
[----:B------:R-:W-:Y:S02]  /*18c90*/  ISETP.GE.AND P3, PT, R6, R21, PT ;  /* 0x000000150600720c */ /* 0x000fe40003f66270 */
[----:B------:R-:W-:Y:S01]  /*18ca0*/  IMAD R6, R46, UR4, RZ ;  /* 0x000000042e067c24 */ /* 0x000fe2000f8e02ff */
[----:B-1----:R0:W-:Y:S01]  /*18cb0*/  SYNCS.ARRIVE.TRANS64.RED.A1T0 RZ, [R3+URZ], RZ ;  /* 0x000000ff03ff79a7 */ /* 0x0021e2000810043f */
[----:B------:R-:W-:Y:S02]  /*18cc0*/  IMAD.IADD R5, R5, 0x1, R7 ;  /* 0x0000000105057824 */ /* 0x000fe400078e0207 */
[C---:B------:R-:W-:Y:S02]  /*18cd0*/  IMAD R21, R45.reuse, UR5, R6 ;  /* 0x000000052d157c24 */ /* 0x040fe4000f8e0206 */
[----:B------:R-:W-:Y:S01]  /*18ce0*/  IMAD.WIDE.U32 R6, R45, UR4, R4 ;  /* 0x000000042d067c25 */ /* 0x000fe2000f8e0004 */
[----:B0-----:R-:W-:-:S03]  /*18cf0*/  SHF.R.S32.HI R3, RZ, 0x1f, R2 ;  /* 0x0000001fff037819 */ /* 0x001fc60000011402 */
[----:B------:R-:W-:Y:S02]  /*18d00*/  IMAD.IADD R41, R7, 0x1, R21 ;  /* 0x0000000107297824 */ /* 0x000fe400078e0215 */
[----:B------:R-:W-:Y:S01]  /*18d10*/  IMAD.WIDE R4, R47, 0xc0, R2 ;  /* 0x000000c02f047825 */ /* 0x000fe200078e0202 */
[----:B------:R-:W-:Y:S06]  /*18d20*/  @P0 BRA `(.L_x_1268) ;  /* 0x00000000004c0947 */ /* 0x000fec0003800000 */
[C---:B------:R-:W-:Y:S01]  /*18d30*/  VIADD R2, R0.reuse, 0x20 ;  /* 0x0000002000027836 */ /* 0x040fe20000000000 */
[----:B------:R-:W-:Y:S01]  /*18d40*/  ULDC UR4, c[0x0][0xa8c] ;  /* 0x0002a30000047ab9 */ /* 0x000fe20000000800 */
[----:B------:R-:W-:Y:S01]  /*18d50*/  ULDC.64 UR6, c[0x0][0xad8] ;  /* 0x0002b60000067ab9 */ /* 0x000fe20000000a00 */
        /* <DEDUP_REMOVED lines=16> */
.L_x_1268:
[----:B------:R-:W-:Y:S05]  /*18e60*/  BSYNC B1 ;  /* 0x0000000000017941 */ /* 0x000fea0003800000 */
.L_x_1267:
[----:B------:R-:W-:Y:S05]  /*18e70*/  @P3 BRA `(.L_x_1269) ;  /* 0x0000000800443947 */ /* 0x000fea0003800000 */
[----:B------:R-:W-:Y:S01]  /*18e80*/  IADD3 R7, P0, R4, 0x60, RZ ;  /* 0x0000006004077810 */ /* 0x000fe20007f1e0ff */
        /* <DEDUP_REMOVED lines=9> */
[C---:B------:R-:W-:Y:S01]  /*18f20*/  ISETP.GE.AND P1, PT, R0.reuse, UR4, PT ;  /* 0x0000000400007c0c */ /* 0x040fe2000bf26270 */
        /* <DEDUP_REMOVED lines=12> */
.L_x_1265:
[----:B------:R-:W2:Y:S01]  /*18ff0*/  LDL R10, [R1+0x50] ;  /* 0x00005000010a7983 */ /* 0x000ea20000100800 */
[----:B------:R-:W-:Y:S01]  /*19000*/  ULDC.64 UR4, c[0x0][0xbd8] ;  /* 0x0002f60000047ab9 */ /* 0x000fe20000000a00 */
[----:B------:R-:W2:Y:S01]  /*19010*/  LDC.64 R4, c[0x0][0xbd8] ;  /* 0x0002f600ff047b82 */ /* 0x000ea20000000a00 */
[----:B------:R-:W-:Y:S01]  /*19020*/  ISETP.NE.U32.AND P0, PT, RZ, UR4, PT ;  /* 0x00000004ff007c0c */ /* 0x000fe2000bf05070 */
[----:B------:R-:W-:-:S03]  /*19030*/  IMAD.MOV.U32 R9, RZ, RZ, RZ ;  /* 0x000000ffff097224 */ /* 0x000fc600078e00ff */
[----:B------:R-:W-:Y:S01]  /*19040*/  ISETP.NE.AND.EX P0, PT, RZ, UR5, PT, P0 ;  /* 0x00000005ff007c0c */ /* 0x000fe2000bf05300 */
[----:B------:R-:W-:Y:S02]  /*19050*/  ULDC.64 UR4, c[0x0][0xbe0] ;  /* 0x0002f80000047ab9 */ /* 0x000fe40000000a00 */
[----:B------:R-:W-:-:S04]  /*19060*/  ISETP.NE.U32.AND P1, PT, RZ, UR4, PT ;  /* 0x00000004ff007c0c */ /* 0x000fc8000bf25070 */
[----:B------:R-:W-:-:S13]  /*19070*/  ISETP.NE.AND.EX P1, PT, RZ, UR5, PT, P1 ;  /* 0x00000005ff007c0c */ /* 0x000fda000bf25310 */
[----:B------:R-:W1:Y:S01]  /*19080*/  @P1 LDC.64 R6, c[0x0][0xbe0] ;  /* 0x0002f800ff061b82 */ /* 0x000e620000000a00 */
[----:B------:R-:W-:Y:S02]  /*19090*/  ULDC UR4, c[0x0][0xa88] ;  /* 0x0002a20000047ab9 */ /* 0x000fe40000000800 */
[----:B------:R-:W-:Y:S02]  /*190a0*/  IMAD.U32 R8, RZ, RZ, UR4 ;  /* 0x00000004ff087e24 */ /* 0x000fe4000f8e00ff */
[----:B--2---:R-:W-:-:S04]  /*190b0*/  IMAD.WIDE R4, R10, 0x4, R4 ;  /* 0x000000040a047825 */ /* 0x004fc800078e0204 */
[----:B-1----:R-:W-:Y:S01]  /*190c0*/  @P1 IMAD.WIDE R6, R10, 0x4, R6 ;  /* 0x000000040a061825 */ /* 0x002fe200078e0206 */
[----:B------:R1:W5:Y:S04]  /*190d0*/  @P0 LDG.E R9, desc[UR40][R4.64] ;  /* 0x0000002804090981 */ /* 0x000368000c1e1900 */
[----:B------:R1:W5:Y:S01]  /*190e0*/  @P1 LDG.E R8, desc[UR40][R6.64] ;  /* 0x0000002806081981 */ /* 0x000362000c1e1900 */
[----:B------:R-:W-:Y:S01]  /*190f0*/  ISETP.GT.AND P2, PT, R57, 0xbf, PT ;  /* 0x000000bf3900780c */ /* 0x000fe20003f44270 */
[----:B------:R-:W-:-:S12]  /*19100*/  @P1 BRA `(.L_x_1270) ;  /* 0x0000000000101947 */ /* 0x000fd80003800000 */
[----:B------:R-:W-:Y:S05]  /*19110*/  @!P0 BRA `(.L_x_1270) ;  /* 0x00000000000c8947 */ /* 0x000fea0003800000 */
[----:B-1----:R-:W2:Y:S04]  /*19120*/  LDG.E R7, desc[UR40][R4.64] ;  /* 0x0000002804077981 */ /* 0x002ea8000c1e1900 */
[----:B-----5:R-:W2:Y:S02]  /*19130*/  LDG.E R8, desc[UR40][R4.64+0x4] ;  /* 0x0000042804087981 */ /* 0x020ea4000c1e1900 */
[----:B--2---:R-:W-:-:S07]  /*19140*/  IMAD.IADD R8, R8, 0x1, -R7 ;  /* 0x0000000108087824 */ /* 0x004fce00078e0a07 */
.L_x_1270:
[----:B------:R-:W2:Y:S04]  /*19150*/  LDL R20, [R1+0x4c] ;  /* 0x00004c0001147983 */ /* 0x000ea80000100800 */
[----:B------:R3:W5:Y:S01]  /*19160*/  LDL R14, [R1+0x58] ;  /* 0x00005800010e7983 */ /* 0x0007620000100800 */
[----:B-1----:R-:W-:Y:S01]  /*19170*/  SHF.R.S32.HI R4, RZ, 0x1f, R10 ;  /* 0x0000001fff047819 */ /* 0x002fe2000001140a */
[----:B------:R-:W-:Y:S01]  /*19180*/  BSSY B1, `(.L_x_1271) ;  /* 0x000001d000017945 */ /* 0x000fe20003800000 */
[----:B------:R-:W-:Y:S02]  /*19190*/  SEL R13, R10, RZ, !P0 ;  /* 0x000000ff0a0d7207 */ /* 0x000fe40004000000 */
[----:B------:R-:W-:Y:S02]  /*191a0*/  SHF.R.S32.HI R15, RZ, 0x1f, R0 ;  /* 0x0000001fff0f7819 */ /* 0x000fe40000011400 */
[----:B------:R-:W-:-:S02]  /*191b0*/  SEL R12, R4, RZ, !P0 ;  /* 0x000000ff040c7207 */ /* 0x000fc40004000000 */
[----:B-----5:R-:W-:Y:S02]  /*191c0*/  SHF.R.S32.HI R10, RZ, 0x1f, R9 ;  /* 0x0000001fff0a7819 */ /* 0x020fe40000011409 */
[----:B--2---:R-:W-:Y:S01]  /*191d0*/  SHF.R.S32.HI R11, RZ, 0x1f, R20 ;  /* 0x0000001fff0b7819 */ /* 0x004fe20000011414 */
[----:B---3--:R-:W-:Y:S06]  /*191e0*/  @P2 BRA `(.L_x_1272) ;  /* 0x0000000000582947 */ /* 0x008fec0003800000 */
[----:B------:R-:W1:Y:S02]  /*191f0*/  S2R R5, SR_TID.X ;  /* 0x0000000000057919 */ /* 0x000e640000002100 */
[----:B-1----:R-:W-:-:S04]  /*19200*/  IMAD R4, R14, 0xc0, R5 ;  /* 0x000000c00e047824 */ /* 0x002fc800078e0205 */
[----:B------:R-:W-:-:S05]  /*19210*/  VIADD R5, R4, 0xffffff80 ;  /* 0xffffff8004057836 */ /* 0x000fca0000000000 */
[----:B------:R-:W-:-:S13]  /*19220*/  ISETP.GE.AND P0, PT, R5, R8, PT ;  /* 0x000000080500720c */ /* 0x000fda0003f06270 */
[----:B------:R-:W-:Y:S05]  /*19230*/  @P0 BRA `(.L_x_1272) ;  /* 0x0000000000440947 */ /* 0x000fea0003800000 */
[----:B------:R-:W-:Y:S01]  /*19240*/  IADD3 R4, P0, R5, R9, RZ ;  /* 0x0000000905047210 */ /* 0x000fe20007f1e0ff */
        /* <DEDUP_REMOVED lines=16> */
.L_x_1272:
[----:B------:R-:W-:Y:S05]  /*19350*/  BSYNC B1 ;  /* 0x0000000000017941 */ /* 0x000fea0003800000 */
.L_x_1271:
[----:B------:R-:W-:Y:S01]  /*19360*/  ULDC.64 UR4, c[0x0][0xaa0] ;  /* 0x0002a80000047ab9 */ /* 0x000fe20000000a00 */
[----:B------:R-:W-:Y:S01]  /*19370*/  IMAD.MOV.U32 R4, RZ, RZ, R0 ;  /* 0x000000ffff047224 */ /* 0x000fe200078e0000 */
[----:B------:R-:W-:Y:S01]  /*19380*/  BSSY B1, `(.L_x_1273) ;  /* 0x000002a000017945 */ /* 0x000fe20003800000 */
[----:B-1----:R-:W-:Y:S02]  /*19390*/  IMAD.MOV.U32 R5, RZ, RZ, R15 ;  /* 0x000000ffff057224 */ /* 0x002fe400078e000f */
[----:B------:R-:W-:Y:S02]  /*193a0*/  IMAD R6, R10, UR4, RZ ;  /* 0x000000040a067c24 */ /* 0x000fe4000f8e02ff */
[----:B------:R-:W-:-:S04]  /*193b0*/  IMAD.WIDE.U32 R4, R9, UR4, R4 ;  /* 0x0000000409047c25 */ /* 0x000fc8000f8e0004 */
[----:B------:R-:W-:Y:S01]  /*193c0*/  IMAD R9, R9, UR5, R6 ;  /* 0x0000000509097c24 */ /* 0x000fe2000f8e0206 */
[----:B------:R-:W-:Y:S01]  /*193d0*/  ULDC.64 UR4, c[0x0][0xae0] ;  /* 0x0002b80000047ab9 */ /* 0x000fe20000000a00 */
[----:B------:R-:W-:Y:S02]  /*193e0*/  IMAD R7, R14, -0xc0, R8 ;  /* 0xffffff400e077824 */ /* 0x000fe400078e0208 */
[----:B------:R-:W-:Y:S02]  /*193f0*/  IMAD R3, R11, UR4, RZ ;  /* 0x000000040b037c24 */ /* 0x000fe4000f8e02ff */
[----:B------:R-:W-:Y:S01]  /*19400*/  IMAD.IADD R5, R5, 0x1, R9 ;  /* 0x0000000105057824 */ /* 0x000fe200078e0209 */
[C---:B------:R-:W-:Y:S01]  /*19410*/  ISETP.GE.AND P0, PT, R2.reuse, R7, PT ;  /* 0x000000070200720c */ /* 0x040fe20003f06270 */
[----:B------:R-:W-:Y:S02]  /*19420*/  VIADD R6, R2, 0x60 ;  /* 0x0000006002067836 */ /* 0x000fe40000000000 */
[----:B------:R-:W-:-:S02]  /*19430*/  IMAD R3, R20, UR5, R3 ;  /* 0x0000000514037c24 */ /* 0x000fc4000f8e0203 */
[----:B------:R-:W-:Y:S01]  /*19440*/  IMAD.WIDE.U32 R4, R20, UR4, R4 ;  /* 0x0000000414047c25 */ /* 0x000fe2000f8e0004 */
[----:B------:R-:W-:Y:S01]  /*19450*/  ULDC.64 UR4, c[0x0][0xae8] ;  /* 0x0002ba0000047ab9 */ /* 0x000fe20000000a00 */
[----:B------:R-:W-:Y:S02]  /*19460*/  ISETP.GE.AND P1, PT, R6, R7, PT ;  /* 0x000000070600720c */ /* 0x000fe40003f26270 */
[----:B------:R-:W-:Y:S01]  /*19470*/  IMAD.IADD R5, R5, 0x1, R3 ;  /* 0x0000000105057824 */ /* 0x000fe200078e0203 */
[----:B------:R-:W-:Y:S01]  /*19480*/  SHF.R.S32.HI R3, RZ, 0x1f, R2 ;  /* 0x0000001fff037819 */ /* 0x000fe20000011402 */
[----:B------:R-:W-:Y:S02]  /*19490*/  IMAD R6, R12, UR4, RZ ;  /* 0x000000040c067c24 */ /* 0x000fe4000f8e02ff */
[----:B------:R-:W-:-:S04]  /*194a0*/  IMAD.WIDE.U32 R4, R13, UR4, R4 ;  /* 0x000000040d047c25 */ /* 0x000fc8000f8e0004 */
[----:B------:R-:W-:Y:S02]  /*194b0*/  IMAD R9, R13, UR5, R6 ;  /* 0x000000050d097c24 */ /* 0x000fe4000f8e0206 */
[----:B------:R-:W-:-:S04]  /*194c0*/  IMAD.WIDE R6, R14, 0xc0, R2 ;  /* 0x000000c00e067825 */ /* 0x000fc800078e0202 */
[----:B------:R-:W-:Y:S01]  /*194d0*/  IMAD.IADD R11, R5, 0x1, R9 ;  /* 0x00000001050b7824 */ /* 0x000fe200078e0209 */
        /* <DEDUP_REMOVED lines=20> */
.L_x_1274:
[----:B------:R-:W-:Y:S05]  /*19620*/  BSYNC B1 ;  /* 0x0000000000017941 */ /* 0x000fea0003800000 */
.L_x_1273:
[----:B------:R-:W-:Y:S05]  /*19630*/  @P1 BRA `(.L_x_1269) ;  /* 0x0000000000541947 */ /* 0x000fea0003800000 */
[----:B------:R-:W-:Y:S01]  /*19640*/  IADD3 R5, P0, R6, 0x60, RZ ;  /* 0x0000006006057810 */ /* 0x000fe20007f1e0ff */
[----:B------:R-:W-:Y:S01]  /*19650*/  ULDC UR4, c[0x0][0xa8c] ;  /* 0x0002a30000047ab9 */ /* 0x000fe20000000800 */
[----:B------:R-:W-:Y:S01]  /*19660*/  IMAD.MOV.U32 R2, RZ, RZ, R4 ;  /* 0x000000ffff027224 */ /* 0x000fe200078e0004 */
[----:B------:R-:W-:Y:S01]  /*19670*/  ULDC.64 UR6, c[0x0][0xad8] ;  /* 0x0002b60000067ab9 */ /* 0x000fe20000000a00 */
[----:B------:R-:W-:Y:S01]  /*19680*/  IMAD.MOV.U32 R3, RZ, RZ, R11 ;  /* 0x000000ffff037224 */ /* 0x000fe200078e000b */
[C---:B------:R-:W-:Y:S01]  /*19690*/  ISETP.GE.AND P1, PT, R0.reuse, UR4, PT ;  /* 0x0000000400007c0c */ /* 0x040fe2000bf26270 */
[----:B------:R-:W-:Y:S02]  /*196a0*/  IMAD.X R6, RZ, RZ, R7, P0 ;  /* 0x000000ffff067224 */ /* 0x000fe400000e0607 */
[----:B------:R-:W-:Y:S02]  /*196b0*/  VIADD R4, R0, 0x20 ;  /* 0x0000002000047836 */ /* 0x000fe40000000000 */
[----:B------:R-:W-:-:S02]  /*196c0*/  IMAD R6, R6, UR6, RZ ;  /* 0x0000000606067c24 */ /* 0x000fc4000f8e02ff */
[----:B------:R-:W-:Y:S01]  /*196d0*/  VIADD R0, R0, 0x40 ;  /* 0x0000004000007836 */ /* 0x000fe20000000000 */
[----:B------:R-:W-:Y:S01]  /*196e0*/  ISETP.GE.AND P2, PT, R4, UR4, PT ;  /* 0x0000000404007c0c */ /* 0x000fe2000bf46270 */
        /* <DEDUP_REMOVED lines=10> */
.L_x_1269:
[----:B------:R-:W-:Y:S05]  /*19790*/  BSYNC B0 ;  /* 0x0000000000007941 */ /* 0x000fea0003800000 */
.L_x_1264:
[----:B------:R-:W4:Y:S01]  /*197a0*/  LDL R0, [R1+0x2c] ;  /* 0x00002c0001007983 */ /* 0x000f220000100800 */
[----:B------:R-:W-:Y:S02]  /*197b0*/  ULDC UR4, c[0x0][0xc14] ;  /* 0x0003050000047ab9 */ /* 0x000fe40000000800 */
[----:B----4-:R-:W-:-:S13]  /*197c0*/  ISETP.GE.AND P0, PT, R0, UR4, PT ;  /* 0x0000000400007c0c */ /* 0x010fda000bf06270 */
[----:B------:R-:W-:Y:S05]  /*197d0*/  @!P0 BRA `(.L_x_1275) ;  /* 0xfffffe7400e08947 */ /* 0x000fea000383ffff */
[----:B------:R-:W-:Y:S05]  /*197e0*/  BRA `(.L_x_1077) ;  /* 0x0000006800fc7947 */ /* 0x000fea0003800000 */
.L_x_1075:
[----:B------:R-:W-:-:S08]  /*197f0*/  NOP ;  /* 0x0000000000007918 */ /* 0x000fd00000000000 */
[----:B0-----:R-:W0:-:S00]  /*19800*/  USETMAXREG.DEALLOC.CTAPOOL 0x20 ;  /* 0x00000020000079c8 */ /* 0x001e0000080e0500 */
        /* <DEDUP_REMOVED lines=11> */
[----:B------:R-:W0:Y:S01]  /*198c0*/  LDS.128 R24, [UR4+0x19cd0] ;  /* 0x019cd004ff187984 */ /* 0x000e220008000c00 */
[----:B------:R-:W-:Y:S06]  /*198d0*/  BAR.ARV 0x4, 0x200 ;  /* 0x0108000000007b1d */ /* 0x000fec0000002000 */
[----:B------:R-:W-:Y:S05]  /*198e0*/  BRA `(.L_x_1277) ;  /* 0x0000000800847947 */ /* 0x000fea0003800000 */
.L_x_1276:
[----:B------:R-:W0:Y:S01]  /*198f0*/  S2R R2, SR_TID.X ;  /* 0x0000000000027919 */ /* 0x000e220000002100 */
[----:B------:R-:W-:Y:S01]  /*19900*/  ULDC UR4, c[0x0][0xc14] ;  /* 0x0003050000047ab9 */ /* 0x000fe20000000800 */
[----:B------:R-:W1:Y:S01]  /*19910*/  S2UR UR6, SR_CTAID.X ;  /* 0x00000000000679c3 */ /* 0x000e620000002500 */
[----:B------:R-:W-:Y:S01]  /*19920*/  ULDC UR5, c[0x0][0xc10] ;  /* 0x0003040000057ab9 */ /* 0x000fe20000000800 */
        /* <DEDUP_REMOVED lines=31> */
[----:B-1----:R-:W-:-:S13]  /*19b20*/  ISETP.GT.AND P6, PT, R6, UR6, PT ;  /* 0x0000000606007c0c */ /* 0x002fda000bfc4270 */
[----:B------:R-:W-:Y:S05]  /*19b30*/  @P6 BRA `(.L_x_1278) ;  /* 0x00000000009c6947 */ /* 0x000fea0003800000 */
[----:B------:R-:W0:Y:S01]  /*19b40*/  LDC R7, c[0x0][0xc14] ;  /* 0x00030500ff077b82 */ /* 0x000e220000000800 */
[----:B------:R-:W-:Y:S01]  /*19b50*/  IMAD.MOV.U32 R6, RZ, RZ, R3 ;  /* 0x000000ffff067224 */ /* 0x000fe200078e0003 */
[----:B------:R-:W-:Y:S01]  /*19b60*/  UMOV UR4, URZ ;  /* 0x0000003f00047c82 */ /* 0x000fe20008000000 */
[----:B------:R-:W-:Y:S01]  /*19b70*/  ULDC UR7, c[0x0][0xc14] ;  /* 0x0003050000077ab9 */ /* 0x000fe20000000800 */
[----:B------:R-:W-:-:S05]  /*19b80*/  ULDC UR5, c[0x0][0xc10] ;  /* 0x0003040000057ab9 */ /* 0x000fca0000000800 */
.L_x_1282:
        /* <DEDUP_REMOVED lines=12> */
.L_x_1281:
[----:B------:R-:W-:Y:S05]  /*19c50*/  BSYNC B0 ;  /* 0x0000000000007941 */ /* 0x000fea0003800000 */
.L_x_1280:
        /* <DEDUP_REMOVED lines=21> */
.L_x_1278:
[----:B------:R-:W-:-:S04]  /*19db0*/  IMAD.IADD R10, R6, 0x1, -R3 ;  /* 0x00000001060a7824 */ /* 0x000fc800078e0a03 */
[----:B------:R-:W-:-:S05]  /*19dc0*/  IMAD R2, R7, UR5, R10 ;  /* 0x0000000507027c24 */ /* 0x000fca000f8e020a */
[----:B------:R-:W-:Y:S02]  /*19dd0*/  ISETP.GT.AND P0, PT, R2, UR6, PT ;  /* 0x0000000602007c0c */ /* 0x000fe4000bf04270 */
[----:B------:R-:W0:Y:S11]  /*19de0*/  LDC.64 R2, c[0x0][0xc68] ;  /* 0x00031a00ff027b82 */ /* 0x000e360000000a00 */
[----:B------:R-:W-:-:S04]  /*19df0*/  VOTE.ANY R11, PT, !P0 ;  /* 0x00000000000b7806 */ /* 0x000fc800040e0100 */
[----:B------:R-:W1:Y:S02]  /*19e00*/  POPC R15, R11 ;  /* 0x0000000b000f7309 */ /* 0x000e640000000000 */
[----:B-1----:R-:W-:-:S04]  /*19e10*/  VIADD R27, R15, UR4 ;  /* 0x000000040f1b7c36 */ /* 0x002fc80008000000 */
[----:B0-----:R-:W-:-:S05]  /*19e20*/  IMAD.WIDE R2, R27, 0x4, R2 ;  /* 0x000000041b027825 */ /* 0x001fca00078e0202 */
[----:B------:R-:W2:Y:S01]  /*19e30*/  LDG.E R9, desc[UR40][R2.64] ;  /* 0x0000002802097981 */ /* 0x000ea2000c1e1900 */
[----:B------:R-:W-:-:S03]  /*19e40*/  ISETP.NE.AND P0, PT, R11, RZ, PT ;  /* 0x000000ff0b00720c */ /* 0x000fc60003f05270 */
        /* <DEDUP_REMOVED lines=11> */
.L_x_1283:
[----:B-1----:R-:W-:Y:S01]  /*19f00*/  IMAD R24, R24, UR5, R10 ;  /* 0x0000000518187c24 */ /* 0x002fe2000f8e020a */
[----:B------:R-:W-:Y:S01]  /*19f10*/  IABS R10, R6 ;  /* 0x00000006000a7213 */ /* 0x000fe20000000000 */
[----:B------:R-:W-:Y:S02]  /*19f20*/  IMAD R11, R11, R8, RZ ;  /* 0x000000080b0b7224 */ /* 0x000fe400078e02ff */
[----:B------:R-:W-:Y:S01]  /*19f30*/  IMAD.MOV.U32 R2, RZ, RZ, RZ ;  /* 0x000000ffff027224 */ /* 0x000fe200078e00ff */
[----:B0-----:R-:W-:Y:S01]  /*19f40*/  IADD3 R7, -R24, UR6, RZ ;  /* 0x0000000618077c10 */ /* 0x001fe2000fffe1ff */
[----:B------:R-:W-:Y:S02]  /*19f50*/  IMAD.MOV R10, RZ, RZ, -R10 ;  /* 0x000000ffff0a7224 */ /* 0x000fe400078e0a0a */
[----:B------:R-:W-:Y:S01]  /*19f60*/  IMAD.HI.U32 R2, R3, R11, R2 ;  /* 0x0000000b03027227 */ /* 0x000fe200078e0002 */
[----:B------:R-:W-:-:S05]  /*19f70*/  IABS R3, R7 ;  /* 0x0000000700037213 */ /* 0x000fca0000000000 */
        /* <DEDUP_REMOVED lines=12> */
[----:B------:R-:W-:Y:S02]  /*1a040*/  IMAD R8, R9, R2, RZ ;  /* 0x0000000209087224 */ /* 0x000fe400078e02ff */
[----:B------:R-:W-:Y:S02]  /*1a050*/  IMAD.MOV R2, RZ, RZ, -R2 ;  /* 0x000000ffff027224 */ /* 0x000fe400078e0a02 */
[----:B------:R-:W-:Y:S02]  /*1a060*/  IMAD.MOV R10, RZ, RZ, -R8 ;  /* 0x000000ffff0a7224 */ /* 0x000fe400078e0a08 */
[----:B------:R-:W-:Y:S02]  /*1a070*/  IMAD R6, R6, R2, R7 ;  /* 0x0000000206067224 */ /* 0x000fe400078e0207 */
[----:B------:R-:W-:Y:S01]  /*1a080*/  IMAD.MOV.U32 R2, RZ, RZ, RZ ;  /* 0x000000ffff027224 */ /* 0x000fe200078e00ff */
[----:B------:R-:W-:-:S04]  /*1a090*/  VIADDMNMX R9, R10, UR5, R9, PT ;  /* 0x000000050a097c46 */ /* 0x000fc8000b800109 */
        /* <DEDUP_REMOVED lines=20> */
[----:B------:R-:W-:-:S06]  /*1a1e0*/  IMAD.IADD R3, R6, 0x1, R8 ;  /* 0x0000000106037824 */ /* 0x000fcc00078e0208 */
[----:B------:R-:W-:-:S06]  /*1a1f0*/  @P0 VIADD R2, R2, 0x1 ;  /* 0x0000000102020836 */ /* 0x000fcc0000000000 */
[----:B------:R-:W-:Y:S01]  /*1a200*/  @!P2 IMAD.MOV R2, RZ, RZ, -R2 ;  /* 0x000000ffff02a224 */ /* 0x000fe200078e0a02 */
[----:B------:R-:W-:Y:S01]  /*1a210*/  @!P1 LOP3.LUT R2, RZ, R9, RZ, 0x33, !PT ;  /* 0x00000009ff029212 */ /* 0x000fe200078e33ff */
[----:B------:R-:W-:-:S03]  /*1a220*/  IMAD.MOV R9, RZ, RZ, -R9 ;  /* 0x000000ffff097224 */ /* 0x000fc600078e0a09 */
[----:B------:R-:W-:Y:S01]  /*1a230*/  LOP3.LUT R25, RZ, R2, RZ, 0x33, !PT ;  /* 0x00000002ff197212 */ /* 0x000fe200078e33ff */
[----:B------:R-:W-:-:S04]  /*1a240*/  IMAD R26, R2, R9, R3 ;  /* 0x00000009021a7224 */ /* 0x000fc800078e0203 */
[----:B------:R-:W-:Y:S01]  /*1a250*/  IMAD.IADD R25, R4, 0x1, R25 ;  /* 0x0000000104197824 */ /* 0x000fe200078e0219 */
[----:B------:R-:W-:Y:S06]  /*1a260*/  BRA `(.L_x_1284) ;  /* 0x00000000000c7947 */ /* 0x000fec0003800000 */
.L_x_1279:
[----:B------:R-:W-:Y:S02]  /*1a270*/  IMAD.MOV.U32 R25, RZ, RZ, RZ ;  /* 0x000000ffff197224 */ /* 0x000fe400078e00ff */
[----:B------:R-:W-:Y:S02]  /*1a280*/  IMAD.U32 R24, RZ, RZ, UR6 ;  /* 0x00000006ff187e24 */ /* 0x000fe4000f8e00ff */
[----:B------:R-:W-:-:S07]  /*1a290*/  IMAD.MOV.U32 R26, RZ, RZ, RZ ;  /* 0x000000ffff1a7224 */ /* 0x000fce00078e00ff */
.L_x_1284:
[----:B------:R-:W-:-:S13]  /*1a2a0*/  ISETP.NE.AND P0, PT, R5, RZ, PT ;  /* 0x000000ff0500720c */ /* 0x000fda0003f05270 */
[----:B------:R-:W0:Y:S01]  /*1a2b0*/  @!P0 S2R R3, SR_CgaCtaId ;  /* 0x0000000000038919 */ /* 0x000e220000008800 */
[----:B------:R-:W-:-:S04]  /*1a2c0*/  @!P0 MOV R2, 0x400 ;  /* 0x0000040000028802 */ /* 0x000fc80000000f00 */
[----:B0-----:R-:W-:-:S05]  /*1a2d0*/  @!P0 LEA R2, R3, R2, 0x18 ;  /* 0x0000000203028211 */ /* 0x001fca00078ec0ff */
[----:B------:R1:W-:Y:S01]  /*1a2e0*/  @!P0 STS.128 [R2+0x19cd0], R24 ;  /* 0x019cd01802008388 */ /* 0x0003e20000000c00 */
[----:B------:R-:W-:Y:S06]  /*1a2f0*/  BAR.ARV 0x5, 0x200 ;  /* 0x0148000000007b1d */ /* 0x000fec0000002000 */
.L_x_1277:
[----:B------:R2:W-:Y:S01]  /*1a300*/  STL [R1+0x14], RZ ;  /* 0x000014ff01007387 */ /* 0x0005e20000100800 */
[----:B------:R-:W-:Y:S01]  /*1a310*/  ULDC UR4, c[0x0][0xc14] ;  /* 0x0003050000047ab9 */ /* 0x000fe20000000800 */
[----:B------:R-:W-:Y:S01]  /*1a320*/  IMAD.MOV.U32 R19, RZ, RZ, 0x1 ;  /* 0x00000001ff137424 */ /* 0x000fe200078e00ff */
[----:B0-----:R-:W-:Y:S01]  /*1a330*/  ISETP.GE.AND P0, PT, R27, UR4, PT ;  /* 0x000000041b007c0c */ /* 0x001fe2000bf06270 */
[----:B------:R-:W-:-:S12]  /*1a340*/  IMAD.MOV.U32 R17, RZ, RZ, RZ ;  /* 0x000000ffff117224 */ /* 0x000fd800078e00ff */
[----:B--2---:R-:W-:Y:S05]  /*1a350*/  @P0 BRA `(.L_x_1285) ;  /* 0x0000005c00280947 */ /* 0x004fea0003800000 */
[----:B------:R-:W2:Y:S01]  /*1a360*/  LDL R8, [R1+0x18] ;  /* 0x0000180001087983 */ /* 0x000ea20000100800 */
[----:B------:R-:W0:Y:S01]  /*1a370*/  S2R R10, SR_TID.X ;  /* 0x00000000000a7919 */ /* 0x000e220000002100 */
[----:B------:R-:W3:Y:S01]  /*1a380*/  S2R R6, SR_TID.X ;  /* 0x0000000000067919 */ /* 0x000ee20000002100 */
[----:B------:R-:W-:Y:S01]  /*1a390*/  IMAD.SHL.U32 R9, R0, 0x800, RZ ;  /* 0x0000080000097824 */ /* 0x000fe200078e00ff */
[----:B0-----:R-:W-:Y:S01]  /*1a3a0*/  SHF.R.U32.HI R4, RZ, 0x1, R10 ;  /* 0x00000001ff047819 */ /* 0x001fe2000001160a */
[----:B-1----:R-:W-:-:S03]  /*1a3b0*/  IMAD.SHL.U32 R2, R10, 0x20, RZ ;  /* 0x000000200a027824 */ /* 0x002fc600078e00ff */
[----:B------:R-:W-:Y:S02]  /*1a3c0*/  LOP3.LUT R5, R4, 0x20, RZ, 0xc0, !PT ;  /* 0x0000002004057812 */ /* 0x000fe400078ec0ff */
[----:B---3--:R-:W-:Y:S01]  /*1a3d0*/  LOP3.LUT R6, R6, 0x7f, RZ, 0xc0, !PT ;  /* 0x0000007f06067812 */ /* 0x008fe200078ec0ff */
[----:B------:R-:W-:Y:S01]  /*1a3e0*/  IMAD.SHL.U32 R0, R10, 0x80, RZ ;  /* 0x000000800a007824 */ /* 0x000fe200078e00ff */
        /* <DEDUP_REMOVED lines=8> */
[----:B------:R-:W-:Y:S02]  /*1a470*/  LOP3.LUT R0, R0, 0x400, RZ, 0xc0, !PT ;  /* 0x0000040000007812 */ /* 0x000fe400078ec0ff */
[----:B------:R-:W-:Y:S02]  /*1a480*/  LOP3.LUT R2, R2, 0x400, R5, 0xf8, !PT ;  /* 0x0000040002027812 */ /* 0x000fe400078ef805 */
[----:B------:R-:W-:Y:S02]  /*1a490*/  LOP3.LUT R3, R3, 0x10, R6, 0x78, !PT ;  /* 0x0000001003037812 */ /* 0x000fe400078e7806 */
[----:B------:R-:W-:Y:S02]  /*1a4a0*/  LOP3.LUT R0, R0, 0x800, R9, 0xf8, !PT ;  /* 0x0000080000007812 */ /* 0x000fe400078ef809 */
[----:B------:R-:W-:Y:S02]  /*1a4b0*/  LOP3.LUT R7, R7, 0x70, R4, 0x78, !PT ;  /* 0x0000007007077812 */ /* 0x000fe400078e7804 */
[----:B------:R-:W-:-:S02]  /*1a4c0*/  LOP3.LUT R2, R2, R3, RZ, 0xfc, !PT ;  /* 0x0000000302027212 */ /* 0x000fc400078efcff */
[----:B------:R-:W-:Y:S01]  /*1a4d0*/  LOP3.LUT R29, R0, R7, RZ, 0xfc, !PT ;  /* 0x00000007001d7212 */ /* 0x000fe200078efcff */
[----:B------:R-:W-:Y:S01]  /*1a4e0*/  IMAD.MOV.U32 R0, RZ, RZ, 0x40 ;  /* 0x00000040ff007424 */ /* 0x000fe200078e00ff */
[----:B------:R-:W-:Y:S01]  /*1a4f0*/  LOP3.LUT P0, RZ, R10, 0x4, RZ, 0xc0, !PT ;  /* 0x000000040aff7812 */ /* 0x000fe2000780c0ff */
[----:B------:R0:W-:Y:S03]  /*1a500*/  STL [R1+0x4], R2 ;  /* 0x0000040201007387 */ /* 0x0001e60000100800 */
[----:B------:R-:W-:Y:S01]  /*1a510*/  SEL R0, R0, 0xffffffc0, !P0 ;  /* 0xffffffc000007807 */ /* 0x000fe20004000000 */
[----:B------:R-:W-:Y:S01]  /*1a520*/  BSSY B7, `(.L_x_1285) ;  /* 0x00005ad000077945 */ /* 0x000fe20003800000 */
[----:B------:R-:W-:Y:S02]  /*1a530*/  IMAD.MOV.U32 R22, RZ, RZ, 0x1 ;  /* 0x00000001ff167424 */ /* 0x000fe400078e00ff */
[----:B------:R-:W-:-:S02]  /*1a540*/  IMAD.MOV.U32 R18, RZ, RZ, RZ ;  /* 0x000000ffff127224 */ /* 0x000fc400078e00ff */
[----:B------:R-:W-:Y:S02]  /*1a550*/  IMAD.MOV.U32 R17, RZ, RZ, RZ ;  /* 0x000000ffff117224 */ /* 0x000fe400078e00ff */
[----:B------:R-:W-:Y:S01]  /*1a560*/  IMAD.MOV.U32 R19, RZ, RZ, 0x1 ;  /* 0x00000001ff137424 */ /* 0x000fe200078e00ff */
[----:B------:R-:W-:Y:S01]  /*1a570*/  ULDC.64 UR38, c[0x0][0x198] ;  /* 0x0000660000267ab9 */ /* 0x000fe20000000a00 */
[----:B------:R-:W-:Y:S01]  /*1a580*/  ULDC UR36, c[0x0][0xc] ;  /* 0x0000030000247ab9 */ /* 0x000fe20000000800 */
[C---:B--2---:R-:W-:Y:S02]  /*1a590*/  LOP3.LUT R3, R8.reuse, 0x1, RZ, 0xfc, !PT ;  /* 0x0000000108037812 */ /* 0x044fe400078efcff */
[----:B0-----:R-:W-:-:S03]  /*1a5a0*/  LOP3.LUT R2, R8, 0x2, RZ, 0xfc, !PT ;  /* 0x0000000208027812 */ /* 0x001fc600078efcff */
[----:B------:R0:W-:Y:S04]  /*1a5b0*/  STL [R1+0x24], R3 ;  /* 0x0000240301007387 */ /* 0x0001e80000100800 */
[----:B------:R0:W-:Y:S04]  /*1a5c0*/  STL [R1+0xc], R2 ;  /* 0x00000c0201007387 */ /* 0x0001e80000100800 */
[----:B------:R0:W-:Y:S04]  /*1a5d0*/  STL [R1+0x14], RZ ;  /* 0x000014ff01007387 */ /* 0x0001e80000100800 */
[----:B------:R0:W-:Y:S02]  /*1a5e0*/  STL [R1], R0 ;  /* 0x0000000001007387 */ /* 0x0001e40000100800 */
.L_x_1412:
[----:B------:R-:W-:Y:S05]  /*1a5f0*/  YIELD ;  /* 0x0000000000007946 */ /* 0x000fea0003800000 */
[----:B------:R-:W-:Y:S01]  /*1a600*/  ULDC.64 UR4, c[0x0][0xa28] ;  /* 0x00028a0000047ab9 */ /* 0x000fe20000000a00 */
[----:B0-----:R-:W-:Y:S01]  /*1a610*/  IMAD.MOV.U32 R9, RZ, RZ, RZ ;  /* 0x000000ffff097224 */ /* 0x001fe200078e00ff */
[----:B------:R-:W-:Y:S01]  /*1a620*/  ISETP.NE.U32.AND P0, PT, RZ, UR4, PT ;  /* 0x00000004ff007c0c */ /* 0x000fe2000bf05070 */
[----:B-1----:R-:W1:Y:S01]  /*1a630*/  LDC.64 R10, c[0x0][0xa00] ;  /* 0x00028000ff0a7b82 */ /* 0x002e620000000a00 */
[----:B------:R-:W-:Y:S01]  /*1a640*/  ULDC.64 UR6, c[0x0][0xa08] ;  /* 0x0002820000067ab9 */ /* 0x000fe20000000a00 */
[----:B------:R-:W-:Y:S01]  /*1a650*/  ULDC.64 UR8, c[0x0][0xa10] ;  /* 0x0002840000087ab9 */ /* 0x000fe20000000a00 */
[----:B------:R-:W-:Y:S01]  /*1a660*/  ISETP.NE.AND.EX P0, PT, RZ, UR5, PT, P0 ;  /* 0x00000005ff007c0c */ /* 0x000fe2000bf05300 */
[----:B------:R-:W-:-:S04]  /*1a670*/  ULDC.64 UR4, c[0x0][0xa18] ;  /* 0x0002860000047ab9 */ /* 0x000fc80000000a00 */
[----:B------:R-:W2:Y:S08]  /*1a680*/  LDC.64 R4, c[0x0][0xa08] ;  /* 0x00028200ff047b82 */ /* 0x000eb00000000a00 */
[----:B0-----:R-:W0:Y:S02]  /*1a690*/  @P0 LDC.64 R2, c[0x0][0xa28] ;  /* 0x00028a00ff020b82 */ /* 0x001e240000000a00 */
[----:B0-----:R-:W-:-:S05]  /*1a6a0*/  @P0 IMAD.WIDE R2, R27, 0x4, R2 ;  /* 0x000000041b020825 */ /* 0x001fca00078e0202 */
[----:B------:R0:W5:Y:S01]  /*1a6b0*/  @P0 LDG.E R9, desc[UR40][R2.64] ;  /* 0x0000002802090981 */ /* 0x000162000c1e1900 */
[----:B------:R-:W-:Y:S01]  /*1a6c0*/  ISETP.NE.U32.AND P0, PT, RZ, UR4, PT ;  /* 0x00000004ff007c0c */ /* 0x000fe2000bf05070 */
[----:B------:R-:W-:Y:S01]  /*1a6d0*/  IMAD.MOV.U32 R0, RZ, RZ, RZ ;  /* 0x000000ffff007224 */ /* 0x000fe200078e00ff */
[----:B------:R-:W-:Y:S01]  /*1a6e0*/  ISETP.NE.U32.AND P2, PT, RZ, UR6, PT ;  /* 0x00000006ff007c0c */ /* 0x000fe2000bf45070 */
[----:B-1----:R-:W-:Y:S01]  /*1a6f0*/  IMAD.WIDE R10, R27, 0x4, R10 ;  /* 0x000000041b0a7825 */ /* 0x002fe200078e020a */
[----:B------:R-:W-:Y:S01]  /*1a700*/  ISETP.NE.AND.EX P0, PT, RZ, UR5, PT, P0 ;  /* 0x00000005ff007c0c */ /* 0x000fe2000bf05300 */
[----:B------:R-:W-:Y:S01]  /*1a710*/  ULDC.64 UR4, c[0x0][0xa00] ;  /* 0x0002800000047ab9 */ /* 0x000fe20000000a00 */
[----:B------:R-:W-:Y:S01]  /*1a720*/  ISETP.NE.U32.AND P4, PT, RZ, UR8, PT ;  /* 0x00000008ff007c0c */ /* 0x000fe2000bf85070 */
[----:B------:R-:W-:Y:S01]  /*1a730*/  IMAD.MOV.U32 R28, RZ, RZ, RZ ;  /* 0x000000ffff1c7224 */ /* 0x000fe200078e00ff */
[----:B------:R-:W-:Y:S01]  /*1a740*/  ISETP.NE.U32.AND P1, PT, RZ, UR4, PT ;  /* 0x00000004ff007c0c */ /* 0x000fe2000bf25070 */
[----:B0-----:R-:W0:Y:S01]  /*1a750*/  LDC.64 R2, c[0x0][0xa10] ;  /* 0x00028400ff027b82 */ /* 0x001e220000000a00 */
[----:B------:R-:W-:-:S02]  /*1a760*/  IMAD.MOV.U32 R6, RZ, RZ, RZ ;  /* 0x000000ffff067224 */ /* 0x000fc400078e00ff */
[----:B------:R-:W-:Y:S01]  /*1a770*/  ISETP.NE.AND.EX P3, PT, RZ, UR5, PT, P1 ;  /* 0x00000005ff007c0c */ /* 0x000fe2000bf65310 */
[----:B--2---:R-:W-:Y:S01]  /*1a780*/  IMAD.WIDE R4, R27, 0x4, R4 ;  /* 0x000000041b047825 */ /* 0x004fe200078e0204 */
[----:B------:R-:W-:Y:S02]  /*1a790*/  ISETP.NE.AND.EX P1, PT, RZ, UR7, PT, P2 ;  /* 0x00000007ff007c0c */ /* 0x000fe4000bf25320 */
[----:B------:R-:W-:Y:S01]  /*1a7a0*/  ISETP.NE.AND.EX P2, PT, RZ, UR9, PT, P4 ;  /* 0x00000009ff007c0c */ /* 0x000fe2000bf45340 */
[----:B------:R-:W1:Y:S01]  /*1a7b0*/  @P0 LDC.64 R12, c[0x0][0xa18] ;  /* 0x00028600ff0c0b82 */ /* 0x000e620000000a00 */
[----:B------:R-:W-:Y:S02]  /*1a7c0*/  ULDC UR4, c[0x0][0x288] ;  /* 0x0000a20000047ab9 */ /* 0x000fe40000000800 */
[----:B------:R-:W-:Y:S01]  /*1a7d0*/  IMAD.U32 R7, RZ, RZ, UR4 ;  /* 0x00000004ff077e24 */ /* 0x000fe2000f8e00ff */
[----:B------:R-:W-:-:S04]  /*1a7e0*/  ULDC.64 UR4, c[0x0][0x3f8] ;  /* 0x0000fe0000047ab9 */ /* 0x000fc80000000a00 */
[----:B------:R-:W2:Y:S04]  /*1a7f0*/  @P3 LDG.E R0, desc[UR40][R10.64] ;  /* 0x000000280a003981 */ /* 0x000ea8000c1e1900 */
[----:B------:R3:W5:Y:S01]  /*1a800*/  @P1 LDG.E R28, desc[UR40][R4.64] ;  /* 0x00000028041c1981 */ /* 0x000762000c1e1900 */
[----:B0-----:R-:W-:-:S05]  /*1a810*/  IMAD.WIDE R2, R27, 0x4, R2 ;  /* 0x000000041b027825 */ /* 0x001fca00078e0202 */
[----:B------:R3:W5:Y:S01]  /*1a820*/  @P2 LDG.E R6, desc[UR40][R2.64] ;  /* 0x0000002802062981 */ /* 0x000762000c1e1900 */
[----:B-1----:R-:W-:-:S05]  /*1a830*/  @P0 IMAD.WIDE R12, R27, 0x4, R12 ;  /* 0x000000041b0c0825 */ /* 0x002fca00078e020c */
[----:B------:R3:W5:Y:S01]  /*1a840*/  @P0 LDG.E R7, desc[UR40][R12.64] ;  /* 0x000000280c070981 */ /* 0x000762000c1e1900 */
[----:B------:R-:W-:-:S03]  /*1a850*/  UISETP.NE.U32.AND UP0, UPT, UR4, URZ, UPT ;  /* 0x0000003f0400728c */ /* 0x000fc6000bf05070 */
[----:B------:R-:W-:Y:S01]  /*1a860*/  ULDC UR4, c[0x0][0x404] ;  /* 0x0001010000047ab9 */ /* 0x000fe20000000800 */
[----:B------:R-:W-:-:S03]  /*1a870*/  UISETP.NE.AND.EX UP0, UPT, UR5, URZ, UPT, UP0 ;  /* 0x0000003f0500728c */ /* 0x000fc6000bf05300 */
[----:B------:R-:W-:Y:S01]  /*1a880*/  ULDC UR5, c[0x0][0x2e0] ;  /* 0x0000b80000057ab9 */ /* 0x000fe20000000800 */
[----:B------:R-:W-:-:S04]  /*1a890*/  USEL UR4, UR4, 0x1, UP0 ;  /* 0x0000000104047887 */ /* 0x000fc80008000000 */
[----:B------:R-:W-:-:S03]  /*1a8a0*/  UIMAD UR4, UR4, UR5, URZ ;  /* 0x00000005040472a4 */ /* 0x000fc6000f8e023f */
[----:B------:R-:W-:Y:S02]  /*1a8b0*/  ULDC UR5, c[0x0][0x338] ;  /* 0x0000ce0000057ab9 */ /* 0x000fe40000000800 */
[----:B------:R-:W-:Y:S01]  /*1a8c0*/  IMAD.U32 R8, RZ, RZ, UR5 ;  /* 0x00000005ff087e24 */ /* 0x000fe2000f8e00ff */
[----:B--2---:R0:W-:Y:S02]  /*1a8d0*/  STL [R1+0x20], R0 ;  /* 0x0000200001007387 */ /* 0x0041e40000100800 */
[----:B0-----:R-:W-:Y:S01]  /*1a8e0*/  IMAD.U32 R0, RZ, RZ, UR4 ;  /* 0x00000004ff007e24 */ /* 0x001fe2000f8e00ff */
[----:B---3--:R-:W-:Y:S06]  /*1a8f0*/  @P0 BRA `(.L_x_1286) ;  /* 0x0000000000100947 */ /* 0x008fec0003800000 */
[----:B------:R-:W-:Y:S05]  /*1a900*/  @!P3 BRA `(.L_x_1286) ;  /* 0x00000000000cb947 */ /* 0x000fea0003800000 */
[----:B-----5:R-:W2:Y:S04]  /*1a910*/  LDG.E R7, desc[UR40][R10.64] ;  /* 0x000000280a077981 */ /* 0x020ea8000c1e1900 */
[----:B------:R-:W2:Y:S02]  /*1a920*/  LDG.E R10, desc[UR40][R10.64+0x4] ;  /* 0x000004280a0a7981 */ /* 0x000ea4000c1e1900 */
[----:B--2---:R-:W-:-:S07]  /*1a930*/  IMAD.IADD R7, R10, 0x1, -R7 ;  /* 0x000000010a077824 */ /* 0x004fce00078e0a07 */
.L_x_1286:
[----:B------:R-:W-:Y:S01]  /*1a940*/  ULDC.64 UR4, c[0x0][0xa20] ;  /* 0x0002880000047ab9 */ /* 0x000fe20000000a00 */
[----:B-----5:R-:W-:Y:S01]  /*1a950*/  IMAD.IADD R28, R28, 0x1, R9 ;  /* 0x000000011c1c7824 */ /* 0x020fe200078e0209 */
[----:B------:R-:W-:-:S04]  /*1a960*/  ISETP.NE.U32.AND P0, PT, RZ, UR4, PT ;  /* 0x00000004ff007c0c */ /* 0x000fc8000bf05070 */
[----:B------:R-:W-:-:S13]  /*1a970*/  ISETP.NE.AND.EX P0, PT, RZ, UR5, PT, P0 ;  /* 0x00000005ff007c0c */ /* 0x000fda000bf05300 */
[----:B------:R-:W-:Y:S05]  /*1a980*/  @!P0 BRA `(.L_x_1287) ;  /* 0x0000000000108947 */ /* 0x000fea0003800000 */
[----:B------:R-:W0:Y:S02]  /*1a990*/  LDC.64 R4, c[0x0][0xa20] ;  /* 0x00028800ff047b82 */ /* 0x000e240000000a00 */
[----:B0-----:R-:W-:-:S05]  /*1a9a0*/  IMAD.WIDE R4, R27, 0x4, R4 ;  /* 0x000000041b047825 */ /* 0x001fca00078e0204 */
[----:B------:R0:W5:Y:S01]  /*1a9b0*/  LDG.E R0, desc[UR40][R4.64] ;  /* 0x0000002804007981 */ /* 0x000162000c1e1900 */
[----:B------:R-:W-:Y:S05]  /*1a9c0*/  BRA `(.L_x_1288) ;  /* 0x0000000000107947 */ /* 0x000fea0003800000 */
.L_x_1287:
[----:B------:R-:W-:Y:S05]  /*1a9d0*/  @!P1 BRA `(.L_x_1288) ;  /* 0x00000000000c9947 */ /* 0x000fea0003800000 */
[----:B------:R-:W2:Y:S04]  /*1a9e0*/  LDG.E R0, desc[UR40][R4.64] ;  /* 0x0000002804007981 */ /* 0x000ea8000c1e1900 */
[----:B------:R-:W2:Y:S02]  /*1a9f0*/  LDG.E R11, desc[UR40][R4.64+0x4] ;  /* 0x00000428040b7981 */ /* 0x000ea4000c1e1900 */
[----:B--2---:R-:W-:-:S07]  /*1aa00*/  IMAD.IADD R0, R11, 0x1, -R0 ;  /* 0x000000010b007824 */ /* 0x004fce00078e0a00 */
.L_x_1288:
[----:B0-----:R-:W2:Y:S04]  /*1aa10*/  @P2 LDG.E R4, desc[UR40][R2.64] ;  /* 0x0000002802042981 */ /* 0x001ea8000c1e1900 */
[----:B------:R0:W2:Y:S01]  /*1aa20*/  @P2 LDG.E R5, desc[UR40][R2.64+0x4] ;  /* 0x0000042802052981 */ /* 0x0000a2000c1e1900 */
[----:B-----5:R-:W-:Y:S02]  /*1aa30*/  IMAD.IADD R9, R0, 0x1, -R9 ;  /* 0x0000000100097824 */ /* 0x020fe400078e0a09 */
[----:B------:R-:W-:-:S05]  /*1aa40*/  IMAD R0, R25, 0xc0, RZ ;  /* 0x000000c019007824 */ /* 0x000fca00078e02ff */
[----:B------:R-:W-:Y:S01]  /*1aa50*/  IADD3 R0, -R7, 0xc0, R0 ;  /* 0x000000c007007810 */ /* 0x000fe20007ffe100 */
[----:B0-----:R-:W0:Y:S02]  /*1aa60*/  LDC.64 R2, c[0x0][0x9e0] ;  /* 0x00027800ff027b82 */ /* 0x001e240000000a00 */
[----:B0-----:R-:W-:Y:S01]  /*1aa70*/  ISETP.GE.AND P1, PT, R3, 0x1, PT ;  /* 0x000000010300780c */ /* 0x001fe20003f26270 */
[----:B--2---:R-:W-:-:S04]  /*1aa80*/  @P2 IMAD.IADD R8, R5, 0x1, -R4 ;  /* 0x0000000105082824 */ /* 0x004fc800078e0a04 */
[----:B------:R-:W-:-:S04]  /*1aa90*/  IMAD.IADD R10, R9, 0x1, R8 ;  /* 0x00000001090a7824 */ /* 0x000fc800078e0208 */
[C---:B------:R-:W-:Y:S02]  /*1aaa0*/  VIADD R20, R10.reuse, 0x7f ;  /* 0x0000007f0a147836 */ /* 0x040fe40000000000 */
[----:B------:R-:W-:-:S03]  /*1aab0*/  IMAD.IADD R0, R10, 0x1, R0 ;  /* 0x000000010a007824 */ /* 0x000fc600078e0200 */
[----:B------:R-:W-:Y:S01]  /*1aac0*/  SHF.R.S32.HI R5, RZ, 0x1f, R20 ;  /* 0x0000001fff057819 */ /* 0x000fe20000011414 */
[----:B------:R-:W-:-:S03]  /*1aad0*/  IMAD.IADD R2, R0, 0x1, R2 ;  /* 0x0000000100027824 */ /* 0x000fc600078e0202 */
[----:B------:R-:W-:-:S04]  /*1aae0*/  LEA.HI R20, R5, R20, RZ, 0x7 ;  /* 0x0000001405147211 */ /* 0x000fc800078f38ff */
[----:B------:R-:W-:Y:S01]  /*1aaf0*/  SHF.R.S32.HI R20, RZ, 0x7, R20 ;  /* 0x00000007ff147819 */ /* 0x000fe20000011414 */
        /* <DEDUP_REMOVED lines=12> */
.L_x_1291:
[----:B------:R-:W-:-:S13]  /*1abc0*/  ISETP.NE.AND P0, PT, R3, 0x1, PT ;  /* 0x000000010300780c */ /* 0x000fda0003f05270 */
[----:B------:R-:W0:Y:S02]  /*1abd0*/  @P0 LDC.64 R4, c[0x0][0x9e8] ;  /* 0x00027a00ff040b82 */ /* 0x000e240000000a00 */
[----:B0-----:R-:W-:-:S05]  /*1abe0*/  @P0 IMAD.HI.U32 R4, R11, R4, RZ ;  /* 0x000000040b040227 */ /* 0x001fca00078e00ff */
[----:B------:R-:W-:-:S07]  /*1abf0*/  @P0 SHF.R.U32.HI R11, RZ, R5, R4 ;  /* 0x00000005ff0b0219 */ /* 0x000fce0000011604 */
.L_x_1292:
[----:B------:R-:W-:Y:S05]  /*1ac00*/  BSYNC B0 ;  /* 0x0000000000007941 */ /* 0x000fea0003800000 */
.L_x_1290:
[----:B------:R-:W-:-:S05]  /*1ac10*/  IMAD R11, R11, R3, R3 ;  /* 0x000000030b0b7224 */ /* 0x000fca00078e0203 */
[----:B------:R-:W-:-:S07]  /*1ac20*/  VIMNMX R2, R2, R11, PT ;  /* 0x0000000b02027248 */ /* 0x000fce0003fe0100 */
.L_x_1289:
        /* <DEDUP_REMOVED lines=15> */
.L_x_1295:
[----:B------:R-:W-:Y:S01]  /*1ad20*/  ISETP.NE.AND P0, PT, R3, 0x1, PT ;  /* 0x000000010300780c */ /* 0x000fe20003f05270 */
[----:B------:R-:W-:-:S12]  /*1ad30*/  IMAD.MOV.U32 R11, RZ, RZ, R7 ;  /* 0x000000ffff0b7224 */ /* 0x000fd800078e0007 */
[----:B------:R-:W0:Y:S02]  /*1ad40*/  @P0 LDC.64 R4, c[0x0][0x9e8] ;  /* 0x00027a00ff040b82 */ /* 0x000e240000000a00 */
[----:B0-----:R-:W-:-:S05]  /*1ad50*/  @P0 IMAD.HI.U32 R4, R7, R4, RZ ;  /* 0x0000000407040227 */ /* 0x001fca00078e00ff */
[----:B------:R-:W-:-:S07]  /*1ad60*/  @P0 SHF.R.U32.HI R11, RZ, R5, R4 ;  /* 0x00000005ff0b0219 */ /* 0x000fce0000011604 */
.L_x_1296:
[----:B------:R-:W-:Y:S05]  /*1ad70*/  BSYNC B0 ;  /* 0x0000000000007941 */ /* 0x000fea0003800000 */
.L_x_1294:
[----:B------:R-:W-:-:S05]  /*1ad80*/  IMAD R3, R11, R3, RZ ;  /* 0x000000030b037224 */ /* 0x000fca00078e02ff */
[----:B------:R-:W-:-:S07]  /*1ad90*/  VIMNMX R10, R10, R3, !PT ;  /* 0x000000030a0a7248 */ /* 0x000fce0007fe0100 */
.L_x_1293:
[----:B------:R-:W-:Y:S01]  /*1ada0*/  VIADD R2, R2, 0x7f ;  /* 0x0000007f02027836 */ /* 0x000fe20000000000 */
[----:B------:R-:W-:Y:S04]  /*1adb0*/  BSSY B0, `(.L_x_1297) ;  /* 0x0000163000007945 */ /* 0x000fe80003800000 */
[----:B------:R-:W-:-:S04]  /*1adc0*/  SHF.R.S32.HI R3, RZ, 0x1f, R2 ;  /* 0x0000001fff037819 */ /* 0x000fc80000011402 */
[----:B------:R-:W-:Y:S02]  /*1add0*/  LEA.HI R3, R3, R2, RZ, 0x7 ;  /* 0x0000000203037211 */ /* 0x000fe400078f38ff */
[----:B------:R-:W-:Y:S02]  /*1ade0*/  SHF.R.S32.HI R2, RZ, 0x1f, R10 ;  /* 0x0000001fff027819 */ /* 0x000fe4000001140a */
[----:B------:R-:W-:Y:S02]  /*1adf0*/  SHF.R.S32.HI R3, RZ, 0x7, R3 ;  /* 0x00000007ff037819 */ /* 0x000fe40000011403 */
[----:B------:R-:W-:Y:S02]  /*1ae00*/  LEA.HI R2, R2, R10, RZ, 0x7 ;  /* 0x0000000a02027211 */ /* 0x000fe400078f38ff */
[----:B------:R-:W-:Y:S02]  /*1ae10*/  VIMNMX R4, R20, R3, PT ;  /* 0x0000000314047248 */ /* 0x000fe40003fe0100 */
[----:B------:R-:W-:-:S04]  /*1ae20*/  SHF.R.S32.HI R2, RZ, 0x7, R2 ;  /* 0x00000007ff027819 */ /* 0x000fc80000011402 */
[----:B------:R-:W-:-:S05]  /*1ae30*/  VIMNMX R2, RZ, R2, !PT ;  /* 0x00000002ff027248 */ /* 0x000fca0007fe0100 */
        /* <DEDUP_REMOVED lines=10> */
[----:B------:R-:W-:Y:S02]  /*1aee0*/  @P0 SHF.R.S32.HI R4, RZ, 0x7, R2 ;  /* 0x00000007ff040819 */ /* 0x000fe40000011402 */
[----:B------:R-:W-:Y:S02]  /*1aef0*/  PLOP3.LUT P0, PT, PT, PT, PT, 0x80, 0x0 ;  /* 0x000000000000781c */ /* 0x000fe40003f0f070 */
[----:B------:R-:W-:-:S13]  /*1af00*/  ISETP.GT.AND P1, PT, R4, R5, PT ;  /* 0x000000050400720c */ /* 0x000fda0003f24270 */
[----:B------:R-:W-:Y:S05]  /*1af10*/  @!P1 BRA `(.L_x_1298) ;  /* 0x0000001400309947 */ /* 0x000fea0003800000 */
[----:B------:R-:W0:Y:S01]  /*1af20*/  LDC R2, c[0x0][0x428] ;  /* 0x00010a00ff027b82 */ /* 0x000e220000000800 */
[----:B------:R-:W-:Y:S01]  /*1af30*/  UMOV UR4, 0xffffffff ;  /* 0xffffffff00047882 */ /* 0x000fe20000000000 */
[----:B0-----:R-:W-:-:S13]  /*1af40*/  ISETP.NE.AND P0, PT, R2, 0x1, PT ;  /* 0x000000010200780c */ /* 0x001fda0003f05270 */
[----:B------:R-:W0:Y:S08]  /*1af50*/  @P0 LDC R3, c[0x0][0x42c] ;  /* 0x00010b00ff030b82 */ /* 0x000e300000000800 */
[----:B------:R-:W1:Y:S01]  /*1af60*/  @P0 LDC R2, c[0x0][0x430] ;  /* 0x00010c00ff020b82 */ /* 0x000e620000000800 */
[----:B0-----:R-:W-:-:S04]  /*1af70*/  @P0 IMAD.HI.U32 R8, R26, R3, RZ ;  /* 0x000000031a080227 */ /* 0x001fc800078e00ff */
[----:B------:R-:W-:Y:S01]  /*1af80*/  IMAD.MOV.U32 R3, RZ, RZ, R26 ;  /* 0x000000ffff037224 */ /* 0x000fe200078e001a */
[----:B-1----:R-:W-:Y:S02]  /*1af90*/  @P0 SHF.R.U32.HI R3, RZ, R2, R8 ;  /* 0x00000002ff030219 */ /* 0x002fe40000011608 */
[----:B------:R-:W-:Y:S01]  /*1afa0*/  SEL R2, R27, RZ, !P2 ;  /* 0x000000ff1b027207 */ /* 0x000fe20005000000 */
[----:B------:R-:W-:Y:S06]  /*1afb0*/  BRA.DIV UR4, `(.L_x_1299) ;  /* 0x0000005e04607947 */ /* 0x000fec000b800000 */
[----:B------:R-:W0:Y:S02]  /*1afc0*/  S2R R8, SR_TID.X ;  /* 0x0000000000087919 */ /* 0x000e240000002100 */
[----:B0-----:R-:W-:-:S04]  /*1afd0*/  SHF.R.U32.HI R8, RZ, 0x5, R8 ;  /* 0x00000005ff087819 */ /* 0x001fc80000011608 */
[----:B------:R-:W-:-:S05]  /*1afe0*/  LOP3.LUT R8, R8, 0x3, RZ, 0xc0, !PT ;  /* 0x0000000308087812 */ /* 0x000fca00078ec0ff */
[----:B------:R0:W1:Y:S02]  /*1aff0*/  SHFL.IDX PT, R14, R8, RZ, 0x1f ;  /* 0x00001fff080e7589 */ /* 0x00006400000e0000 */
.L_x_1459:
[----:B-1----:R-:W-:Y:S02]  /*1b000*/  ISETP.NE.AND P0, PT, R14, RZ, PT ;  /* 0x000000ff0e00720c */ /* 0x002fe40003f05270 */
[----:B------:R-:W-:-:S11]  /*1b010*/  PLOP3.LUT P6, PT, PT, PT, PT, 0x8, 0x0 ;  /* 0x000000000000781c */ /* 0x000fd60003fce170 */
[----:B------:R-:W-:Y:S05]  /*1b020*/  @P0 BRA `(.L_x_1300) ;  /* 0x00000000000c0947 */ /* 0x000fea0003800000 */
[----:B------:R-:W-:-:S03]  /*1b030*/  UMOV UR4, 0xffffffff ;  /* 0xffffffff00047882 */ /* 0x000fc60000000000 */
[----:B------:R-:W-:Y:S05]  /*1b040*/  BRA.DIV UR4, `(.L_x_1301) ;  /* 0x0000005e04707947 */ /* 0x000fea000b800000 */
[----:B------:R-:W-:-:S13]  /*1b050*/  ELECT P6, URZ, PT ;  /* 0x00000000003f782f */ /* 0x000fda00038c0000 */
.L_x_1300:
[----:B0-----:R-:W2:Y:S01]  /*1b060*/  LDL R8, [R1+0x14] ;  /* 0x0000140001087983 */ /* 0x001ea20000100800 */
[----:B------:R-:W-:Y:S01]  /*1b070*/  BSSY B1, `(.L_x_1302) ;  /* 0x000000b000017945 */ /* 0x000fe20003800000 */
[----:B------:R-:W0:Y:S01]  /*1b080*/  S2R R13, SR_CgaCtaId ;  /* 0x00000000000d7919 */ /* 0x000e220000008800 */
[----:B--2---:R-:W-:-:S05]  /*1b090*/  VIADD R8, R8, 0x1 ;  /* 0x0000000108087836 */ /* 0x004fca0000000000 */
[----:B------:R-:W-:-:S04]  /*1b0a0*/  LEA.HI R9, R8, R8, RZ, 0x1 ;  /* 0x0000000808097211 */ /* 0x000fc800078f08ff */
[----:B------:R-:W-:-:S05]  /*1b0b0*/  LOP3.LUT R9, R9, 0xfffffffe, RZ, 0xc0, !PT ;  /* 0xfffffffe09097812 */ /* 0x000fca00078ec0ff */
[----:B------:R-:W-:Y:S01]  /*1b0c0*/  IMAD.IADD R8, R8, 0x1, -R9 ;  /* 0x0000000108087824 */ /* 0x000fe200078e0a09 */
[----:B------:R-:W-:-:S04]  /*1b0d0*/  MOV R9, 0x400 ;  /* 0x0000040000097802 */ /* 0x000fc80000000f00 */
[----:B0-----:R-:W-:Y:S02]  /*1b0e0*/  LEA R13, R13, R9, 0x18 ;  /* 0x000000090d0d7211 */ /* 0x001fe400078ec0ff */
[----:B------:R-:W-:-:S04]  /*1b0f0*/  SHF.L.U32 R8, R8, 0x1f, RZ ;  /* 0x0000001f08087819 */ /* 0x000fc800000006ff */
[----:B------:R-:W0:Y:S02]  /*1b100*/  SYNCS.PHASECHK.TRANS64.TRYWAIT P0, [R13+URZ+0x19c20], R8 ;  /* 0x019c20080d0075a7 */ /* 0x000e24000800017f */
[----:B0-----:R-:W-:Y:S05]  /*1b110*/  @!P0 BRA `(.L_x_1303) ;  /* 0x0000005c005c8947 */ /* 0x001fea0003800000 */
.L_x_1462:
[----:B------:R-:W-:Y:S05]  /*1b120*/  BSYNC B1 ;  /* 0x0000000000017941 */ /* 0x000fea0003800000 */
.L_x_1302:
        /* <DEDUP_REMOVED lines=10> */
.L_x_1463:
[----:B------:R-:W-:Y:S05]  /*1b1d0*/  BSYNC B2 ;  /* 0x0000000000027941 */ /* 0x000fea0003800000 */
.L_x_1306:
        /* <DEDUP_REMOVED lines=9> */
.L_x_1309:
[----:B------:R-:W-:Y:S05]  /*1b270*/  BSYNC B2 ;  /* 0x0000000000027941 */ /* 0x000fea0003800000 */
.L_x_1308:
[----:B0-----:R-:W-:Y:S01]  /*1b280*/  IMAD.MOV.U32 R8, RZ, RZ, RZ ;  /* 0x000000ffff087224 */ /* 0x001fe200078e00ff */
[----:B------:R-:W-:Y:S01]  /*1b290*/  UIADD3 UR4, UP0, UR38, 0x570, URZ ;  /* 0x0000057026047890 */ /* 0x000fe2000ff1e03f */
[----:B------:R-:W-:Y:S01]  /*1b2a0*/  IMAD R9, R4, 0x80, R6 ;  /* 0x0000008004097824 */ /* 0x000fe200078e0206 */
[----:B------:R-:W-:Y:S01]  /*1b2b0*/  PLOP3.LUT P0, PT, PT, PT, PT, 0x80, 0x0 ;  /* 0x000000000000781c */ /* 0x000fe20003f0f070 */
[----:B------:R-:W-:Y:S01]  /*1b2c0*/  IMAD R10, R18, 0x3000, R13 ;  /* 0x00003000120a7824 */ /* 0x000fe200078e020d */
[----:B------:R-:W-:Y:S01]  /*1b2d0*/  R2UR UR10, R8 ;  /* 0x00000000080a72ca */ /* 0x000fe200000e0000 */
[----:B------:R-:W-:Y:S01]  /*1b2e0*/  VIADD R9, R9, 0xffffff80 ;  /* 0xffffff8009097836 */ /* 0x000fe20000000000 */
[----:B------:R-:W-:Y:S01]  /*1b2f0*/  UIADD3.X UR5, URZ, UR39, URZ, UP0, !UPT ;  /* 0x000000273f057290 */ /* 0x000fe200087fe43f */
[----:B------:R-:W-:Y:S01]  /*1b300*/  VIADD R8, R12, 0x19c90 ;  /* 0x00019c900c087836 */ /* 0x000fe20000000000 */
[----:B------:R-:W-:Y:S01]  /*1b310*/  UMOV UR6, 0x0 ;  /* 0x0000000000067882 */ /* 0x000fe20000000000 */
[----:B------:R-:W-:Y:S01]  /*1b320*/  VIADD R14, R10, 0x13800 ;  /* 0x000138000a0e7836 */ /* 0x000fe20000000000 */
[----:B------:R-:W-:-:S09]  /*1b330*/  UMOV UR7, 0x12f00000 ;  /* 0x12f0000000077882 */ /* 0x000fd20000000000 */
.L_x_1310:
        /* <DEDUP_REMOVED lines=16> */
.L_x_1311:
        /* <DEDUP_REMOVED lines=16> */
.L_x_1312:
        /* <DEDUP_REMOVED lines=13> */
.L_x_1464:
[----:B------:R-:W-:Y:S05]  /*1b610*/  BSYNC B2 ;  /* 0x0000000000027941 */ /* 0x000fea0003800000 */
.L_x_1313:
[----:B------:R-:W-:Y:S01]  /*1b620*/  BSSY B2, `(.L_x_1315) ;  /* 0x000000b000027945 */ /* 0x000fe20003800000 */
[----:B------:R-:W-:Y:S02]  /*1b630*/  IMAD.MOV.U32 R14, RZ, RZ, 0x0 ;  /* 0x00000000ff0e7424 */ /* 0x000fe400078e00ff */
[----:B------:R-:W-:Y:S01]  /*1b640*/  IMAD.MOV.U32 R15, RZ, RZ, 0x12f00000 ;  /* 0x12f00000ff0f7424 */ /* 0x000fe200078e00ff */
[----:B------:R-:W-:Y:S06]  /*1b650*/  @P1 BRA `(.L_x_1316) ;  /* 0x00000000001c1947 */ /* 0x000fec0003800000 */
[----:B------:R-:W0:Y:S02]  /*1b660*/  S2R R8, SR_TID.X ;  /* 0x0000000000087919 */ /* 0x000e240000002100 */
[----:B01----:R-:W-:Y:S01]  /*1b670*/  LOP3.LUT R11, R8, 0x1f, RZ, 0xc0, !PT ;  /* 0x0000001f080b7812 */ /* 0x003fe200078ec0ff */
[----:B------:R-:W-:-:S03]  /*1b680*/  IMAD.MOV.U32 R8, RZ, RZ, 0x3000 ;  /* 0x00003000ff087424 */ /* 0x000fc600078e00ff */
[----:B------:R-:W-:Y:S01]  /*1b690*/  ISETP.NE.AND P0, PT, R11, RZ, PT ;  /* 0x000000ff0b00720c */ /* 0x000fe20003f05270 */
[----:B------:R2:W-:-:S12]  /*1b6a0*/  SYNCS.ARRIVE.TRANS64 RZ, [R12+URZ+0x19cb0], R8 ;  /* 0x019cb0080cff79a7 */ /* 0x0005d8000800003f */
[----:B--2---:R-:W-:Y:S05]  /*1b6b0*/  @!P0 BRA `(.L_x_1316) ;  /* 0x0000000000048947 */ /* 0x004fea0003800000 */
[----:B------:R-:W-:Y:S01]  /*1b6c0*/  BPT.TRAP 0x1 ;  /* 0x000000040000795c */ /* 0x000fe20000300000 */
.L_x_1316:
[----:B------:R-:W-:Y:S05]  /*1b6d0*/  BSYNC B2 ;  /* 0x0000000000027941 */ /* 0x000fea0003800000 */
.L_x_1315:
[----:B------:R-:W-:Y:S01]  /*1b6e0*/  R2UR UR6, R14 ;  /* 0x000000000e0672ca */ /* 0x000fe200000e0000 */
[----:B------:R-:W-:Y:S01]  /*1b6f0*/  IMAD.MOV.U32 R8, RZ, RZ, RZ ;  /* 0x000000ffff087224 */ /* 0x000fe200078e00ff */
[----:B------:R-:W-:Y:S01]  /*1b700*/  R2UR UR7, R15 ;  /* 0x000000000f0772ca */ /* 0x000fe200000e0000 */
[----:B------:R-:W-:Y:S01]  /*1b710*/  UIADD3 UR4, UP0, UR38, 0x670, URZ ;  /* 0x0000067026047890 */ /* 0x000fe2000ff1e03f */
[----:B------:R-:W-:Y:S01]  /*1b720*/  PLOP3.LUT P0, PT, PT, PT, PT, 0x80, 0x0 ;  /* 0x000000000000781c */ /* 0x000fe20003f0f070 */
[----:B01----:R-:W-:Y:S01]  /*1b730*/  VIADD R12, R12, 0x19cb0 ;  /* 0x00019cb00c0c7836 */ /* 0x003fe20000000000 */
[----:B------:R-:W-:Y:S01]  /*1b740*/  R2UR UR10, R8 ;  /* 0x00000000080a72ca */ /* 0x000fe200000e0000 */
[----:B------:R-:W-:Y:S01]  /*1b750*/  VIADD R8, R10, 0x9000 ;  /* 0x000090000a087836 */ /* 0x000fe20000000000 */
[----:B------:R-:W-:-:S13]  /*1b760*/  UIADD3.X UR5, URZ, UR39, URZ, UP0, !UPT ;  /* 0x000000273f057290 */ /* 0x000fda00087fe43f */
.L_x_1317:
        /* <DEDUP_REMOVED lines=15> */
.L_x_1318:
        /* <DEDUP_REMOVED lines=15> */
.L_x_1319:
        /* <DEDUP_REMOVED lines=10> */
.L_x_1305:
[----:B------:R-:W-:Y:S05]  /*1b9f0*/  BSYNC B1 ;  /* 0x0000000000017941 */ /* 0x000fea0003800000 */
.L_x_1304:
        /* <DEDUP_REMOVED lines=9> */
.L_x_1336:
        /* <DEDUP_REMOVED lines=11> */
.L_x_1465:
[----:B------:R-:W-:Y:S05]  /*1bb40*/  BSYNC B2 ;  /* 0x0000000000027941 */ /* 0x000fea0003800000 */
.L_x_1322:
        /* <DEDUP_REMOVED lines=9> */
.L_x_1325:
[----:B------:R-:W-:Y:S05]  /*1bbe0*/  BSYNC B2 ;  /* 0x0000000000027941 */ /* 0x000fea0003800000 */
.L_x_1324:
        /* <DEDUP_REMOVED lines=11> */
.L_x_1326:
        /* <DEDUP_REMOVED lines=12> */
[----:B------:R-:W-:Y:S01]  /*1bd60*/  UMOV UR6, 0x0 ;  /* 0x0000000000067882 */ /* 0x000fe20000000000 */
[----:B------:R-:W-:Y:S02]  /*1bd70*/  UMOV UR7, 0x12f00000 ;  /* 0x12f0000000077882 */ /* 0x000fe40000000000 */
[----:B------:R-:W-:Y:S01]  /*1bd80*/  R2UR UR10, R14 ;  /* 0x000000000e0a72ca */ /* 0x000fe200000e0000 */
[----:B------:R-:W-:-:S14]  /*1bd90*/  VIADD R14, R9, 0x14800 ;  /* 0x00014800090e7836 */ /* 0x000fdc0000000000 */
.L_x_1327:
        /* <DEDUP_REMOVED lines=16> */
.L_x_1328:
        /* <DEDUP_REMOVED lines=13> */
.L_x_1466:
[----:B------:R-:W-:Y:S05]  /*1bf70*/  BSYNC B2 ;  /* 0x0000000000027941 */ /* 0x000fea0003800000 */
.L_x_1329:
        /* <DEDUP_REMOVED lines=11> */
.L_x_1332:
[----:B------:R-:W-:Y:S05]  /*1c030*/  BSYNC B2 ;  /* 0x0000000000027941 */ /* 0x000fea0003800000 */
.L_x_1331:
        /* <DEDUP_REMOVED lines=8> */
.L_x_1333:
        /* <DEDUP_REMOVED lines=11> */
[----:B------:R-:W-:Y:S01]  /*1c170*/  R2UR UR6, R14 ;  /* 0x000000000e0672ca */ /* 0x000fe200000e0000 */
[----:B------:R-:W-:Y:S01]  /*1c180*/  VIADD R4, R9, 0xa000 ;  /* 0x0000a00009047836 */ /* 0x000fe20000000000 */
[----:B------:R-:W-:Y:S02]  /*1c190*/  R2UR UR7, R15 ;  /* 0x000000000f0772ca */ /* 0x000fe400000e0000 */
[----:B------:R-:W-:Y:S02]  /*1c1a0*/  R2UR UR10, R10 ;  /* 0x000000000a0a72ca */ /* 0x000fe400000e0000 */
[----:B------:R-:W-:-:S13]  /*1c1b0*/  PLOP3.LUT P1, PT, PT, PT, PT, 0x80, 0x0 ;  /* 0x000000000000781c */ /* 0x000fda0003f2f070 */
.L_x_1334:
        /* <DEDUP_REMOVED lines=15> */
.L_x_1335:
        /* <DEDUP_REMOVED lines=10> */
.L_x_1321:
[----:B------:R-:W-:Y:S05]  /*1c350*/  BSYNC B1 ;  /* 0x0000000000017941 */ /* 0x000fea0003800000 */
.L_x_1320:
        /* <DEDUP_REMOVED lines=8> */
.L_x_1298:
[----:B------:R-:W-:Y:S05]  /*1c3e0*/  BSYNC B0 ;  /* 0x0000000000007941 */ /* 0x000fea0003800000 */
.L_x_1297:
[----:B------:R-:W1:Y:S01]  /*1c3f0*/  LDC.64 R2, c[0x0][0x9e0] ;  /* 0x00027800ff027b82 */ /* 0x000e620000000a00 */
[----:B------:R-:W-:Y:S07]  /*1c400*/  @!P0 WARPSYNC.ALL ;  /* 0x0000000000008948 */ /* 0x000fee0003800000 */
[----:B------:R-:W-:Y:S01]  /*1c410*/  @!P0 BAR.SYNC.DEFER_BLOCKING 0xc, 0x200 ;  /* 0x0308000000008b1d */ /* 0x000fe20000010000 */
[----:B-1----:R-:W-:Y:S01]  /*1c420*/  ISETP.GE.AND P0, PT, R3, 0x1, PT ;  /* 0x000000010300780c */ /* 0x002fe20003f06270 */
[----:B------:R-:W-:-:S12]  /*1c430*/  IMAD.IADD R2, R0, 0x1, R2 ;  /* 0x0000000100027824 */ /* 0x000fd800078e0202 */
[----:B------:R-:W-:Y:S05]  /*1c440*/  @!P0 BRA `(.L_x_1337) ;  /* 0x0000000000488947 */ /* 0x000fea0003800000 */
        /* <DEDUP_REMOVED lines=11> */
.L_x_1339:
[----:B------:R-:W-:-:S13]  /*1c500*/  ISETP.NE.AND P1, PT, R3, 0x1, PT ;  /* 0x000000010300780c */ /* 0x000fda0003f25270 */
[----:B------:R-:W1:Y:S02]  /*1c510*/  @P1 LDC.64 R4, c[0x0][0x9e8] ;  /* 0x00027a00ff041b82 */ /* 0x000e640000000a00 */
[----:B-1----:R-:W-:-:S05]  /*1c520*/  @P1 IMAD.HI.U32 R4, R6, R4, RZ ;  /* 0x0000000406041227 */ /* 0x002fca00078e00ff */
[----:B------:R-:W-:-:S07]  /*1c530*/  @P1 SHF.R.U32.HI R6, RZ, R5, R4 ;  /* 0x00000005ff061219 */ /* 0x000fce0000011604 */
.L_x_1340:
[----:B------:R-:W-:Y:S05]  /*1c540*/  BSYNC B0 ;  /* 0x0000000000007941 */ /* 0x000fea0003800000 */
.L_x_1338:
[----:B------:R-:W-:-:S05]  /*1c550*/  IMAD R5, R6, R3, R3 ;  /* 0x0000000306057224 */ /* 0x000fca00078e0203 */
[----:B------:R-:W-:-:S07]  /*1c560*/  VIMNMX R2, R2, R5, PT ;  /* 0x0000000502027248 */ /* 0x000fce0003fe0100 */
.L_x_1337:
[----:B------:R-:W-:Y:S01]  /*1c570*/  VIADD R2, R2, 0x7f ;  /* 0x0000007f02027836 */ /* 0x000fe20000000000 */
[----:B------:R-:W-:Y:S02]  /*1c580*/  ULDC UR4, c[0x0][0x9dc] ;  /* 0x0002770000047ab9 */ /* 0x000fe40000000800 */
[----:B------:R-:W-:Y:S02]  /*1c590*/  VIADD R0, R7, -UR4 ;  /* 0x8000000407007c36 */ /* 0x000fe40008000000 */
[----:B------:R-:W-:-:S04]  /*1c5a0*/  SHF.R.S32.HI R5, RZ, 0x1f, R2 ;  /* 0x0000001fff057819 */ /* 0x000fc80000011402 */
[----:B------:R-:W-:-:S04]  /*1c5b0*/  LEA.HI R5, R5, R2, RZ, 0x7 ;  /* 0x0000000205057211 */ /* 0x000fc800078f38ff */
[----:B------:R-:W-:-:S04]  /*1c5c0*/  SHF.R.S32.HI R5, RZ, 0x7, R5 ;  /* 0x00000007ff057819 */ /* 0x000fc80000011405 */
[----:B------:R-:W-:-:S05]  /*1c5d0*/  VIMNMX R6, R20, R5, PT ;  /* 0x0000000514067248 */ /* 0x000fca0003fe0100 */
[----:B------:R1:W-:Y:S01]  /*1c5e0*/  STL [R1+0x10], R6 ;  /* 0x0000100601007387 */ /* 0x0003e20000100800 */
[----:B------:R-:W-:Y:S05]  /*1c5f0*/  @!P0 BRA `(.L_x_1341) ;  /* 0x0000000000448947 */ /* 0x000fea0003800000 */
[----:B------:R-:W-:Y:S01]  /*1c600*/  ISETP.GT.AND P0, PT, R7, -0x1, PT ;  /* 0xffffffff0700780c */ /* 0x000fe20003f04270 */
[----:B------:R-:W-:-:S12]  /*1c610*/  BSSY B0, `(.L_x_1342) ;  /* 0x000000d000007945 */ /* 0x000fd80003800000 */
[----:B------:R-:W-:Y:S05]  /*1c620*/  @P0 BRA `(.L_x_1343) ;  /* 0x00000000001c0947 */ /* 0x000fea0003800000 */
[----:B------:R-:W-:Y:S02]  /*1c630*/  ISETP.NE.AND P0, PT, R3, 0x1, PT ;  /* 0x000000010300780c */ /* 0x000fe40003f05270 */
[----:B------:R-:W-:-:S11]  /*1c640*/  LOP3.LUT R7, RZ, R7, RZ, 0x33, !PT ;  /* 0x00000007ff077212 */ /* 0x000fd600078e33ff */
[----:B------:R-:W2:Y:S02]  /*1c650*/  @P0 LDC.64 R4, c[0x0][0x9e8] ;  /* 0x00027a00ff040b82 */ /* 0x000ea40000000a00 */
[----:B--2---:R-:W-:-:S05]  /*1c660*/  @P0 IMAD.HI.U32 R4, R7, R4, RZ ;  /* 0x0000000407040227 */ /* 0x004fca00078e00ff */
[----:B------:R-:W-:-:S04]  /*1c670*/  @P0 SHF.R.U32.HI R7, RZ, R5, R4 ;  /* 0x00000005ff070219 */ /* 0x000fc80000011604 */
[----:B------:R-:W-:Y:S01]  /*1c680*/  LOP3.LUT R7, RZ, R7, RZ, 0x33, !PT ;  /* 0x00000007ff077212 */ /* 0x000fe200078e33ff */
[----:B------:R-:W-:Y:S06]  /*1c690*/  BRA `(.L_x_1344) ;  /* 0x0000000000107947 */ /* 0x000fec0003800000 */
.L_x_1343:
[----:B------:R-:W-:-:S13]  /*1c6a0*/  ISETP.NE.AND P0, PT, R3, 0x1, PT ;  /* 0x000000010300780c */ /* 0x000fda0003f05270 */
[----:B------:R-:W2:Y:S02]  /*1c6b0*/  @P0 LDC.64 R4, c[0x0][0x9e8] ;  /* 0x00027a00ff040b82 */ /* 0x000ea40000000a00 */
[----:B--2---:R-:W-:-:S05]  /*1c6c0*/  @P0 IMAD.HI.U32 R4, R7, R4, RZ ;  /* 0x0000000407040227 */ /* 0x004fca00078e00ff */
[----:B------:R-:W-:-:S07]  /*1c6d0*/  @P0 SHF.R.U32.HI R7, RZ, R5, R4 ;  /* 0x00000005ff070219 */ /* 0x000fce0000011604 */
.L_x_1344:
[----:B------:R-:W-:Y:S05]  /*1c6e0*/  BSYNC B0 ;  /* 0x0000000000007941 */ /* 0x000fea0003800000 */
.L_x_1342:
[----:B------:R-:W-:-:S05]  /*1c6f0*/  IMAD R3, R7, R3, RZ ;  /* 0x0000000307037224 */ /* 0x000fca00078e02ff */
[----:B------:R-:W-:-:S07]  /*1c700*/  VIMNMX R0, R0, R3, !PT ;  /* 0x0000000300007248 */ /* 0x000fce0007fe0100 */
.L_x_1341:
[----:B------:R-:W-:Y:S01]  /*1c710*/  SHF.R.S32.HI R3, RZ, 0x1f, R0 ;  /* 0x0000001fff037819 */ /* 0x000fe20000011400 */
[----:B------:R-:W-:Y:S03]  /*1c720*/  BSSY B6, `(.L_x_1345) ;  /* 0x00002cc000067945 */ /* 0x000fe60003800000 */
[----:B------:R-:W-:-:S04]  /*1c730*/  LEA.HI R3, R3, R0, RZ, 0x7 ;  /* 0x0000000003037211 */ /* 0x000fc800078f38ff */
[----:B------:R-:W-:-:S04]  /*1c740*/  SHF.R.S32.HI R3, RZ, 0x7, R3 ;  /* 0x00000007ff037819 */ /* 0x000fc80000011403 */
[----:B------:R-:W-:-:S04]  /*1c750*/  VIMNMX R23, RZ, R3, !PT ;  /* 0x00000003ff177248 */ /* 0x000fc80007fe0100 */
[----:B------:R-:W-:-:S13]  /*1c760*/  ISETP.GT.AND P0, PT, R6, R23, PT ;  /* 0x000000170600720c */ /* 0x000fda0003f04270 */
[----:B------:R-:W-:Y:S05]  /*1c770*/  @P0 BRA `(.L_x_1346) ;  /* 0x0000000000440947 */ /* 0x000fea0003800000 */
[----:B------:R-:W2:Y:S02]  /*1c780*/  S2R R2, SR_TID.X ;  /* 0x0000000000027919 */ /* 0x000ea40000002100 */
[----:B--2---:R-:W-:-:S04]  /*1c790*/  LOP3.LUT R2, R2, 0x7f, RZ, 0xc0, !PT ;  /* 0x0000007f02027812 */ /* 0x004fc800078ec0ff */
[----:B------:R-:W-:-:S13]  /*1c7a0*/  ISETP.NE.AND P0, PT, R2, RZ, PT ;  /* 0x000000ff0200720c */ /* 0x000fda0003f05270 */
[----:B------:R-:W-:Y:S05]  /*1c7b0*/  @P0 BRA `(.L_x_1347) ;  /* 0x0000002c00080947 */ /* 0x000fea0003800000 */
[----:B------:R-:W2:Y:S01]  /*1c7c0*/  S2R R5, SR_LANEID ;  /* 0x0000000000057919 */ /* 0x000ea20000000000 */
[----:B------:R-:W-:Y:S01]  /*1c7d0*/  VOTEU.ANY UR4, UPT, PT ;  /* 0x0000000000047886 */ /* 0x000fe200038e0100 */
[----:B------:R-:W3:Y:S01]  /*1c7e0*/  LDC.64 R2, c[0x0][0xc38] ;  /* 0x00030e00ff027b82 */ /* 0x000ee20000000a00 */
[----:B------:R-:W2:Y:S02]  /*1c7f0*/  FLO.U32 R0, UR4 ;  /* 0x0000000400007d00 */ /* 0x000ea400080e0000 */
[----:B--2---:R-:W-:-:S06]  /*1c800*/  ISETP.EQ.U32.AND P0, PT, R0, R5, PT ;  /* 0x000000050000720c */ /* 0x004fcc0003f02070 */
[----:B------:R-:W3:Y:S07]  /*1c810*/  POPC R5, UR4 ;  /* 0x0000000400057d09 */ /* 0x000eee0008000000 */
[----:B---3--:R-:W2:Y:S01]  /*1c820*/  @P0 ATOMG.E.ADD.STRONG.GPU PT, R3, desc[UR40][R2.64], R5 ;  /* 0x00000005020309a8 */ /* 0x008ea200081ee1e8 */
[----:B------:R-:W3:Y:S02]  /*1c830*/  S2R R4, SR_LTMASK ;  /* 0x0000000000047919 */ /* 0x000ee40000003900 */
[----:B---3--:R-:W-:-:S04]  /*1c840*/  LOP3.LUT R4, R4, UR4, RZ, 0xc0, !PT ;  /* 0x0000000404047c12 */ /* 0x008fc8000f8ec0ff */
[----:B------:R-:W3:Y:S01]  /*1c850*/  POPC R7, R4 ;  /* 0x0000000400077309 */ /* 0x000ee20000000000 */
[----:B--2---:R-:W3:Y:S02]  /*1c860*/  SHFL.IDX PT, R0, R3, R0, 0x1f ;  /* 0x00001f0003007589 */ /* 0x004ee400000e0000 */
[----:B---3--:R-:W-:Y:S01]  /*1c870*/  IADD3 R24, R0, UR36, R7 ;  /* 0x0000002400187c10 */ /* 0x008fe2000fffe007 */
[----:B------:R-:W-:Y:S06]  /*1c880*/  BRA `(.L_x_1347) ;  /* 0x0000002800d47947 */ /* 0x000fec0003800000 */
.L_x_1346:
[----:B------:R-:W2:Y:S01]  /*1c890*/  S2R R3, SR_CgaCtaId ;  /* 0x0000000000037919 */ /* 0x000ea20000008800 */
[----:B------:R-:W-:-:S04]  /*1c8a0*/  MOV R0, 0x400 ;  /* 0x0000040000007802 */ /* 0x000fc80000000f00 */
        /* <DEDUP_REMOVED lines=9> */
[----:B------:R-:W2:Y:S01]  /*1c940*/  LDC.64 R2, c[0x4][R2] ;  /* 0x0100000002027b82 */ /* 0x000ea20000000a00 */
[----:B------:R-:W-:Y:S02]  /*1c950*/  IMAD.U32 R5, RZ, RZ, UR7 ;  /* 0x00000007ff057e24 */ /* 0x000fe4000f8e00ff */
[----:B-1----:R-:W-:Y:S02]  /*1c960*/  IMAD.U32 R6, RZ, RZ, UR8 ;  /* 0x00000008ff067e24 */ /* 0x002fe4000f8e00ff */
[----:B------:R-:W-:-:S02]  /*1c970*/  IMAD.U32 R7, RZ, RZ, UR9 ;  /* 0x00000009ff077e24 */ /* 0x000fc4000f8e00ff */
[----:B------:R-:W-:Y:S02]  /*1c980*/  IMAD.U32 R10, RZ, RZ, UR4 ;  /* 0x00000004ff0a7e24 */ /* 0x000fe4000f8e00ff */
[----:B------:R-:W-:Y:S02]  /*1c990*/  IMAD.U32 R11, RZ, RZ, UR5 ;  /* 0x00000005ff0b7e24 */ /* 0x000fe4000f8e00ff */
[----:B0-----:R-:W-:Y:S02]  /*1c9a0*/  IMAD.MOV.U32 R8, RZ, RZ, 0x70 ;  /* 0x00000070ff087424 */ /* 0x001fe400078e00ff */
[----:B------:R-:W-:Y:S02]  /*1c9b0*/  IMAD.MOV.U32 R12, RZ, RZ, 0x1 ;  /* 0x00000001ff0c7424 */ /* 0x000fe400078e00ff */
[----:B------:R-:W-:-:S07]  /*1c9c0*/  IMAD.MOV.U32 R13, RZ, RZ, RZ ;  /* 0x000000ffff0d7224 */ /* 0x000fce00078e00ff */
[----:B------:R-:W-:-:S07]  /*1c9d0*/  LEPC R20, `(.L_x_1348) ;  /* 0x000000001014794e */ /* 0x000fce0000000000 */
[----:B--2---:R-:W-:Y:S05]  /*1c9e0*/  CALL.ABS.NOINC R2 ;  /* 0x0000000002007343 */ /* 0x004fea0003c00000 */
.L_x_1348:
[----:B------:R-:W2:Y:S01]  /*1c9f0*/  S2R R20, SR_CgaCtaId ;  /* 0x0000000000147919 */ /* 0x000ea20000008800 */
[----:B------:R-:W-:Y:S02]  /*1ca00*/  MOV R2, 0x400 ;  /* 0x0000040000027802 */ /* 0x000fe40000000f00 */
[----:B------:R-:W-:Y:S02]  /*1ca10*/  LOP3.LUT R16, R16, 0xfffffffe, RZ, 0xc0, !PT ;  /* 0xfffffffe10107812 */ /* 0x000fe400078ec0ff */
[----:B--2---:R-:W-:-:S05]  /*1ca20*/  LEA R2, R20, R2, 0x18 ;  /* 0x0000000214027211 */ /* 0x004fca00078ec0ff */
[----:B------:R-:W-:-:S05]  /*1ca30*/  VIADD R0, R2, 0x9000 ;  /* 0x0000900002007836 */ /* 0x000fca0000000000 */
        /* <DEDUP_REMOVED lines=19> */
.L_x_1349:
        /* <DEDUP_REMOVED lines=22> */
.L_x_1350:
        /* <DEDUP_REMOVED lines=22> */
.L_x_1351:
[----:B------:R-:W2:Y:S01]  /*1ce30*/  LDL.LU R21, [R1+0x20] ;  /* 0x0000200001157983 */ /* 0x000ea20000300800 */
[----:B------:R-:W3:Y:S01]  /*1ce40*/  LDC R0, c[0x0][0x428] ;  /* 0x00010a00ff007b82 */ /* 0x000ee20000000800 */
[----:B------:R-:W-:Y:S01]  /*1ce50*/  ULDC.64 UR4, c[0x0][0x9f8] ;  /* 0x00027e0000047ab9 */ /* 0x000fe20000000a00 */
[----:B------:R-:W4:Y:S01]  /*1ce60*/  S2R R20, SR_TID.X ;  /* 0x0000000000147919 */ /* 0x000f220000002100 */
[----:B------:R-:W-:-:S04]  /*1ce70*/  ISETP.NE.U32.AND P0, PT, RZ, UR4, PT ;  /* 0x00000004ff007c0c */ /* 0x000fc8000bf05070 */
[----:B------:R-:W-:Y:S01]  /*1ce80*/  ISETP.NE.AND.EX P0, PT, RZ, UR5, PT, P0 ;  /* 0x00000005ff007c0c */ /* 0x000fe2000bf05300 */
[----:B------:R-:W-:Y:S01]  /*1ce90*/  ULDC.64 UR4, c[0x0][0xa00] ;  /* 0x0002800000047ab9 */ /* 0x000fe20000000a00 */
[----:B---3--:R-:W-:Y:S01]  /*1cea0*/  ISETP.NE.AND P1, PT, R0, 0x1, PT ;  /* 0x000000010000780c */ /* 0x008fe20003f25270 */
[----:B------:R-:W-:-:S12]  /*1ceb0*/  IMAD.MOV.U32 R0, RZ, RZ, R26 ;  /* 0x000000ffff007224 */ /* 0x000fd800078e001a */
[----:B------:R-:W3:Y:S08]  /*1cec0*/  @P1 LDC R3, c[0x0][0x42c] ;  /* 0x00010b00ff031b82 */ /* 0x000ef00000000800 */
[----:B------:R-:W0:Y:S01]  /*1ced0*/  @P1 LDC R2, c[0x0][0x430] ;  /* 0x00010c00ff021b82 */ /* 0x000e220000000800 */
[----:B---3--:R-:W-:-:S05]  /*1cee0*/  @P1 IMAD.HI.U32 R3, R26, R3, RZ ;  /* 0x000000031a031227 */ /* 0x008fca00078e00ff */
[----:B0-----:R-:W-:Y:S02]  /*1cef0*/  @P1 SHF.R.U32.HI R0, RZ, R2, R3 ;  /* 0x00000002ff001219 */ /* 0x001fe40000011603 */
[----:B------:R-:W0:Y:S02]  /*1cf00*/  @P0 LDC.64 R2, c[0x0][0x9f8] ;  /* 0x00027e00ff020b82 */ /* 0x000e240000000a00 */
[----:B0-----:R-:W-:-:S04]  /*1cf10*/  @P0 IMAD.WIDE R2, R27, 0x4, R2 ;  /* 0x000000041b020825 */ /* 0x001fc800078e0202 */
[----:B--2---:R-:W-:Y:S01]  /*1cf20*/  IMAD R25, R25, 0xc0, R21 ;  /* 0x000000c019197824 */ /* 0x004fe200078e0215 */
[----:B----4-:R-:W-:Y:S01]  /*1cf30*/  LOP3.LUT R21, R20, 0x7f, RZ, 0xc0, !PT ;  /* 0x0000007f14157812 */ /* 0x010fe200078ec0ff */
[----:B------:R-:W-:-:S03]  /*1cf40*/  IMAD.MOV.U32 R20, RZ, RZ, R27 ;  /* 0x000000ffff147224 */ /* 0x000fc600078e001b */
[----:B------:R-:W-:-:S03]  /*1cf50*/  ISETP.NE.AND P1, PT, R21, RZ, PT ;  /* 0x000000ff1500720c */ /* 0x000fc60003f25270 */
[----:B------:R0:W5:Y:S01]  /*1cf60*/  @P0 LDG.E R20, desc[UR40][R2.64] ;  /* 0x0000002802140981 */ /* 0x000162000c1e1900 */
[----:B------:R-:W-:Y:S02]  /*1cf70*/  ISETP.NE.U32.AND P0, PT, RZ, UR4, PT ;  /* 0x00000004ff007c0c */ /* 0x000fe4000bf05070 */
[----:B------:R-:W-:Y:S02]  /*1cf80*/  PLOP3.LUT P3, PT, P1, PT, PT, 0x8, 0x0 ;  /* 0x000000000000781c */ /* 0x000fe40000f6e170 */
[----:B------:R-:W-:-:S04]  /*1cf90*/  ISETP.NE.AND.EX P2, PT, RZ, UR5, PT, P0 ;  /* 0x00000005ff007c0c */ /* 0x000fc8000bf45300 */
[----:B-1----:R-:W-:Y:S01]  /*1cfa0*/  SEL R6, R27, RZ, !P2 ;  /* 0x000000ff1b067207 */ /* 0x002fe20005000000 */
[----:B------:R-:W-:-:S05]  /*1cfb0*/  VOTEU.ALL UP1, P1 ;  /* 0x00000000003f7886 */ /* 0x000fca0000820000 */
[----:B------:R-:W-:-:S04]  /*1cfc0*/  @!UP1 UIADD3 UR8, UP0, UR38, 0x270, URZ ;  /* 0x0000027026089890 */ /* 0x000fc8000ff1e03f */
[----:B------:R-:W-:-:S03]  /*1cfd0*/  @!UP1 UIADD3.X UR9, URZ, UR39, URZ, UP0, !UPT ;  /* 0x000000273f099290 */ /* 0x000fc600087fe43f */
[----:B0-----:R-:W-:-:S09]  /*1cfe0*/  VOTEU.ALL UP0, P1 ;  /* 0x00000000003f7886 */ /* 0x001fd20000800000 */
.L_x_1352:
        /* <DEDUP_REMOVED lines=13> */
.L_x_1353:
        /* <DEDUP_REMOVED lines=12> */
.L_x_1354:
        /* <DEDUP_REMOVED lines=21> */
.L_x_1469:
[----:B-1----:R-:W-:Y:S02]  /*1d2d0*/  ISETP.NE.AND P0, PT, R14, RZ, PT ;  /* 0x000000ff0e00720c */ /* 0x002fe40003f05270 */
[----:B------:R-:W-:-:S11]  /*1d2e0*/  PLOP3.LUT P6, PT, PT, PT, PT, 0x8, 0x0 ;  /* 0x000000000000781c */ /* 0x000fd60003fce170 */
[----:B------:R-:W-:Y:S05]  /*1d2f0*/  @P0 BRA `(.L_x_1356) ;  /* 0x0000000800400947 */ /* 0x000fea0003800000 */
[----:B------:R-:W-:-:S03]  /*1d300*/  UMOV UR4, 0xffffffff ;  /* 0xffffffff00047882 */ /* 0x000fc60000000000 */
[----:B------:R-:W-:Y:S05]  /*1d310*/  BRA.DIV UR4, `(.L_x_1357) ;  /* 0x0000003e04747947 */ /* 0x000fea000b800000 */
[----:B------:R-:W-:-:S13]  /*1d320*/  ELECT P6, URZ, PT ;  /* 0x00000000003f782f */ /* 0x000fda00038c0000 */
.L_x_1472:
[----:B------:R-:W-:Y:S05]  /*1d330*/  @!P6 BRA `(.L_x_1358) ;  /* 0x000000040098e947 */ /* 0x000fea0003800000 */
[----:B0-----:R-:W2:Y:S01]  /*1d340*/  LDL R3, [R1+0x10] ;  /* 0x0000100001037983 */ /* 0x001ea20000100800 */
[----:B------:R-:W-:-:S04]  /*1d350*/  ISETP.NE.U32.AND P0, PT, R4, RZ, PT ;  /* 0x000000ff0400720c */ /* 0x000fc80003f05070 */
[----:B------:R-:W-:Y:S01]  /*1d360*/  ISETP.NE.AND.EX P0, PT, R5, RZ, PT, P0 ;  /* 0x000000ff0500720c */ /* 0x000fe20003f05300 */
[----:B--2---:R-:W-:-:S12]  /*1d370*/  VIADD R7, R3, 0xffffffff ;  /* 0xffffffff03077836 */ /* 0x004fd80000000000 */
        /* <DEDUP_REMOVED lines=18> */
.L_x_1359:
        /* <DEDUP_REMOVED lines=10> */
.L_x_1473:
        /* <DEDUP_REMOVED lines=8> */
.L_x_1361:
        /* <DEDUP_REMOVED lines=30> */
.L_x_1474:
        /* <DEDUP_REMOVED lines=8> */
.L_x_1363:
        /* <DEDUP_REMOVED lines=24> */
.L_x_1358:
[----:B01----:R-:W0:Y:S01]  /*1d9a0*/  S2R R5, SR_CgaCtaId ;  /* 0x0000000000057919 */ /* 0x003e220000008800 */
[----:B------:R-:W-:Y:S01]  /*1d9b0*/  MOV R4, 0x400 ;  /* 0x0000040000047802 */ /* 0x000fe20000000f00 */
[----:B------:R-:W-:Y:S05]  /*1d9c0*/  WARPSYNC.ALL ;  /* 0x0000000000007948 */ /* 0x000fea0003800000 */
[----:B------:R-:W-:Y:S01]  /*1d9d0*/  BAR.SYNC.DEFER_BLOCKING 0x8, 0x1a0 ;  /* 0x0206800000007b1d */ /* 0x000fe20000010000 */
[----:B------:R-:W-:-:S13]  /*1d9e0*/  ELECT P0, URZ, PT ;  /* 0x00000000003f782f */ /* 0x000fda0003800000 */
[----:B------:R-:W-:Y:S01]  /*1d9f0*/  @P0 R2UR UR13, R6 ;  /* 0x00000000060d02ca */ /* 0x000fe200000e0000 */
[----:B------:R-:W-:Y:S01]  /*1da00*/  UIADD3 UR4, UP0, UR38, 0x270, URZ ;  /* 0x0000027026047890 */ /* 0x000fe2000ff1e03f */
[----:B------:R-:W-:Y:S02]  /*1da10*/  @P0 R2UR UR12, R26 ;  /* 0x000000001a0c02ca */ /* 0x000fe400000e0000 */
[C---:B------:R-:W-:Y:S01]  /*1da20*/  @P0 R2UR UR11, R25.reuse ;  /* 0x00000000190b02ca */ /* 0x040fe200000e0000 */
        /* <DEDUP_REMOVED lines=29> */
.L_x_1356:
[----:B------:R-:W2:Y:S04]  /*1dc00*/  LDL.LU R7, [R1+0x14] ;  /* 0x0000140001077983 */ /* 0x000ea80000300800 */
[----:B------:R-:W3:Y:S01]  /*1dc10*/  LDL.LU R4, [R1+0x10] ;  /* 0x0000100001047983 */ /* 0x000ee20000300800 */
[----:B------:R-:W-:Y:S01]  /*1dc20*/  MOV R5, 0x400 ;  /* 0x0000040000057802 */ /* 0x000fe20000000f00 */
[----:B------:R-:W-:Y:S01]  /*1dc30*/  BSSY B0, `(.L_x_1364) ;  /* 0x000000d000007945 */ /* 0x000fe20003800000 */
[----:B------:R-:W1:Y:S02]  /*1dc40*/  S2R R6, SR_CgaCtaId ;  /* 0x0000000000067919 */ /* 0x000e640000008800 */
[----:B-1----:R-:W-:Y:S01]  /*1dc50*/  LEA R5, R6, R5, 0x18 ;  /* 0x0000000506057211 */ /* 0x002fe200078ec0ff */
[----:B--2---:R-:W-:-:S02]  /*1dc60*/  VIADD R7, R7, 0x1 ;  /* 0x0000000107077836 */ /* 0x004fc40000000000 */
[----:B---3--:R-:W-:-:S03]  /*1dc70*/  VIADD R12, R4, 0xfffffffe ;  /* 0xfffffffe040c7836 */ /* 0x008fc60000000000 */
[----:B0-----:R-:W-:Y:S01]  /*1dc80*/  LEA.HI R3, R7, R7, RZ, 0x1 ;  /* 0x0000000707037211 */ /* 0x001fe200078f08ff */
[----:B------:R0:W-:Y:S03]  /*1dc90*/  STL [R1+0x14], R7 ;  /* 0x0000140701007387 */ /* 0x0001e60000100800 */
[----:B------:R-:W-:Y:S02]  /*1dca0*/  LOP3.LUT R3, R3, 0xfffffffe, RZ, 0xc0, !PT ;  /* 0xfffffffe03037812 */ /* 0x000fe400078ec0ff */
[----:B------:R-:W-:-:S03]  /*1dcb0*/  ISETP.GE.AND P2, PT, R12, R23, PT ;  /* 0x000000170c00720c */ /* 0x000fc60003f46270 */
[----:B------:R-:W-:-:S05]  /*1dcc0*/  IMAD.IADD R3, R7, 0x1, -R3 ;  /* 0x0000000107037824 */ /* 0x000fca00078e0a03 */
[----:B------:R-:W-:-:S04]  /*1dcd0*/  SHF.L.U32 R3, R3, 0x1f, RZ ;  /* 0x0000001f03037819 */ /* 0x000fc800000006ff */
[----:B------:R-:W1:Y:S02]  /*1dce0*/  SYNCS.PHASECHK.TRANS64.TRYWAIT P0, [R5+URZ+0x19c20], R3 ;  /* 0x019c2003050075a7 */ /* 0x000e64000800017f */
[----:B01----:R-:W-:Y:S05]  /*1dcf0*/  @!P0 BRA `(.L_x_1365) ;  /* 0x0000003400448947 */ /* 0x003fea0003800000 */
.L_x_1475:
[----:B------:R-:W-:Y:S05]  /*1dd00*/  BSYNC B0 ;  /* 0x0000000000007941 */ /* 0x000fea0003800000 */
.L_x_1364:
[----:B------:R-:W-:Y:S05]  /*1dd10*/  @!P2 BRA `(.L_x_1366) ;  /* 0x000000100018a947 */ /* 0x000fea0003800000 */
[----:B------:R-:W-:Y:S02]  /*1dd20*/  IMAD.MOV.U32 R6, RZ, RZ, R17 ;  /* 0x000000ffff067224 */ /* 0x000fe400078e0011 */
[----:B------:R-:W-:-:S07]  /*1dd30*/  IMAD.MOV.U32 R7, RZ, RZ, R19 ;  /* 0x000000ffff077224 */ /* 0x000fce00078e0013 */
.L_x_1390:
[----:B------:R-:W-:Y:S01]  /*1dd40*/  VIADD R17, R6, 0x1 ;  /* 0x0000000106117836 */ /* 0x000fe20000000000 */
[----:B------:R-:W-:Y:S05]  /*1dd50*/  YIELD ;  /* 0x0000000000007946 */ /* 0x000fea0003800000 */
[----:B------:R-:W-:Y:S01]  /*1dd60*/  ISETP.NE.AND P0, PT, R17, 0x2, PT ;  /* 0x000000021100780c */ /* 0x000fe20003f05270 */
[----:B------:R-:W-:Y:S03]  /*1dd70*/  BSSY B0, `(.L_x_1367) ;  /* 0x00000a9000007945 */ /* 0x000fe60003800000 */
[----:B0-----:R-:W-:-:S02]  /*1dd80*/  SEL R4, RZ, 0x1, P0 ;  /* 0x00000001ff047807 */ /* 0x001fc40000000000 */
[----:B------:R-:W-:Y:S02]  /*1dd90*/  SEL R17, R17, RZ, P0 ;  /* 0x000000ff11117207 */ /* 0x000fe40000000000 */
[----:B------:R-:W-:Y:S01]  /*1dda0*/  LOP3.LUT R19, R7, R4, RZ, 0x3c, !PT ;  /* 0x0000000407137212 */ /* 0x000fe200078e3cff */
[----:B-1----:R-:W-:Y:S06]  /*1ddb0*/  @!P6 BRA `(.L_x_1368) ;  /* 0x000000080090e947 */ /* 0x002fec0003800000 */
        /* <DEDUP_REMOVED lines=19> */
[----:B------:R-:W-:-:S04]  /*1def0*/  LEA R4, P0, R2, UR4, 0x2 ;  /* 0x0000000402047c11 */ /* 0x000fc8000f8010ff */
[----:B------:R-:W-:-:S05]  /*1df00*/  LEA.HI.X R5, R2, UR5, R3, 0x2, P0 ;  /* 0x0000000502057c11 */ /* 0x000fca00080f1403 */
[----:B------:R0:W5:Y:S04]  /*1df10*/  LDG.E R2, desc[UR40][R4.64] ;  /* 0x0000002804027981 */ /* 0x000168000c1e1900 */
.L_x_1369:
[----:B0-----:R-:W0:Y:S01]  /*1df20*/  S2R R5, SR_CgaCtaId ;  /* 0x0000000000057919 */ /* 0x001e220000008800 */
[----:B------:R-:W-:Y:S01]  /*1df30*/  MOV R4, 0x400 ;  /* 0x0000040000047802 */ /* 0x000fe20000000f00 */
[----:B------:R-:W-:Y:S01]  /*1df40*/  BSSY B1, `(.L_x_1370) ;  /* 0x0000009000017945 */ /* 0x000fe20003800000 */
[----:B------:R-:W1:Y:S02]  /*1df50*/  S2R R3, SR_TID.X ;  /* 0x0000000000037919 */ /* 0x000e640000002100 */
[----:B0-----:R-:W-:Y:S02]  /*1df60*/  LEA R4, R5, R4, 0x18 ;  /* 0x0000000405047211 */ /* 0x001fe400078ec0ff */
[----:B-1----:R-:W-:-:S03]  /*1df70*/  LOP3.LUT R3, R3, 0x7f, RZ, 0xc0, !PT ;  /* 0x0000007f03037812 */ /* 0x002fc600078ec0ff */
[----:B------:R-:W-:Y:S01]  /*1df80*/  IMAD R5, R17, 0x8, R4 ;  /* 0x0000000811057824 */ /* 0x000fe200078e0204 */
[----:B------:R-:W-:Y:S02]  /*1df90*/  SHF.L.U32 R4, R19, 0x1f, RZ ;  /* 0x0000001f13047819 */ /* 0x000fe400000006ff */
[----:B------:R-:W-:Y:S02]  /*1dfa0*/  ISETP.NE.AND P2, PT, R3, RZ, PT ;  /* 0x000000ff0300720c */ /* 0x000fe40003f45270 */
[----:B------:R-:W0:Y:S02]  /*1dfb0*/  SYNCS.PHASECHK.TRANS64.TRYWAIT P0, [R5+URZ+0x19c80], R4 ;  /* 0x019c8004050075a7 */ /* 0x000e24000800017f */
[----:B0-----:R-:W-:Y:S09]  /*1dfc0*/  @!P0 BRA `(.L_x_1371) ;  /* 0x0000003000b08947 */ /* 0x001ff20003800000 */
.L_x_1476:
[----:B------:R-:W-:Y:S05]  /*1dfd0*/  BSYNC B1 ;  /* 0x0000000000017941 */ /* 0x000fea0003800000 */
.L_x_1370:
        /* <DEDUP_REMOVED lines=9> */
.L_x_1373:
[----:B------:R-:W-:Y:S05]  /*1e070*/  BSYNC B1 ;  /* 0x0000000000017941 */ /* 0x000fea0003800000 */
.L_x_1372:
[----:B------:R-:W1:Y:S01]  /*1e080*/  S2R R9, SR_CgaCtaId ;  /* 0x0000000000097919 */ /* 0x000e620000008800 */
[----:B------:R-:W-:Y:S01]  /*1e090*/  IMAD.MOV.U32 R15, RZ, RZ, RZ ;  /* 0x000000ffff0f7224 */ /* 0x000fe200078e00ff */
[----:B------:R-:W-:Y:S01]  /*1e0a0*/  MOV R3, 0x400 ;  /* 0x0000040000037802 */ /* 0x000fe20000000f00 */
[----:B------:R-:W-:Y:S01]  /*1e0b0*/  UIADD3 UR4, UP0, UR38, 0x470, URZ ;  /* 0x0000047026047890 */ /* 0x000fe2000ff1e03f */
[----:B------:R-:W-:Y:S01]  /*1e0c0*/  PLOP3.LUT P0, PT, PT, PT, PT, 0x80, 0x0 ;  /* 0x000000000000781c */ /* 0x000fe20003f0f070 */
[----:B------:R-:W-:Y:S01]  /*1e0d0*/  UMOV UR6, 0x0 ;  /* 0x0000000000067882 */ /* 0x000fe20000000000 */
[----:B------:R-:W-:Y:S01]  /*1e0e0*/  R2UR UR10, R15 ;  /* 0x000000000f0a72ca */ /* 0x000fe200000e0000 */
[----:B------:R-:W-:Y:S01]  /*1e0f0*/  UIADD3.X UR5, URZ, UR39, URZ, UP0, !UPT ;  /* 0x000000273f057290 */ /* 0x000fe200087fe43f */
[----:B------:R-:W-:Y:S01]  /*1e100*/  UMOV UR7, 0x14f00000 ;  /* 0x14f0000000077882 */ /* 0x000fe20000000000 */
[----:B-1----:R-:W-:Y:S01]  /*1e110*/  LEA R3, R9, R3, 0x18 ;  /* 0x0000000309037211 */ /* 0x002fe200078ec0ff */
[----:B------:R-:W-:-:S02]  /*1e120*/  IMAD R9, R8, 0x80, R28 ;  /* 0x0000008008097824 */ /* 0x000fc400078e021c */
[----:B------:R-:W-:Y:S02]  /*1e130*/  VIADD R8, R5, 0x19c70 ;  /* 0x00019c7005087836 */ /* 0x000fe40000000000 */
[----:B------:R-:W-:-:S04]  /*1e140*/  IMAD R3, R17, 0x3000, R3 ;  /* 0x0000300011037824 */ /* 0x000fc800078e0203 */
[----:B------:R-:W-:-:S07]  /*1e150*/  VIADD R10, R3, 0x9000 ;  /* 0x00009000030a7836 */ /* 0x000fce0000000000 */
.L_x_1374:
        /* <DEDUP_REMOVED lines=16> */
.L_x_1375:
        /* <DEDUP_REMOVED lines=16> */
.L_x_1376:
        /* <DEDUP_REMOVED lines=13> */
.L_x_1477:
[----:B------:R-:W-:Y:S05]  /*1e430*/  BSYNC B1 ;  /* 0x0000000000017941 */ /* 0x000fea0003800000 */
.L_x_1377:
        /* <DEDUP_REMOVED lines=11> */
.L_x_1380:
[----:B------:R-:W-:Y:S05]  /*1e4f0*/  BSYNC B1 ;  /* 0x0000000000017941 */ /* 0x000fea0003800000 */
.L_x_1379:
        /* <DEDUP_REMOVED lines=8> */
.L_x_1381:
        /* <DEDUP_REMOVED lines=15> */
.L_x_1382:
        /* <DEDUP_REMOVED lines=15> */
.L_x_1383:
        /* <DEDUP_REMOVED lines=10> */
.L_x_1368:
[----:B------:R-:W-:Y:S05]  /*1e800*/  BSYNC B0 ;  /* 0x0000000000007941 */ /* 0x000fea0003800000 */
.L_x_1367:
[----:B------:R-:W2:Y:S02]  /*1e810*/  LDL R4, [R1+0x24] ;  /* 0x0000240001047983 */ /* 0x000ea40000100800 */
[----:B--2---:R-:W-:-:S13]  /*1e820*/  ISETP.NE.AND P0, PT, R4, 0x3, PT ;  /* 0x000000030400780c */ /* 0x004fda0003f05270 */
[----:B------:R-:W-:Y:S05]  /*1e830*/  @!P0 BRA `(.L_x_1384) ;  /* 0x0000000000048947 */ /* 0x000fea0003800000 */
[----:B------:R-:W-:Y:S01]  /*1e840*/  BPT.TRAP 0x1 ;  /* 0x000000040000795c */ /* 0x000fe20000300000 */
.L_x_1384:
        /* <DEDUP_REMOVED lines=11> */
.L_x_1478:
[----:B------:R-:W-:Y:S05]  /*1e900*/  BSYNC B0 ;  /* 0x0000000000007941 */ /* 0x000fea0003800000 */
.L_x_1385:
[----:B------:R-:W-:Y:S05]  /*1e910*/  @!P0 BRA `(.L_x_1387) ;  /* 0x0000000000048947 */ /* 0x000fea0003800000 */
[----:B------:R-:W-:Y:S01]  /*1e920*/  BPT.TRAP 0x1 ;  /* 0x000000040000795c */ /* 0x000fe20000300000 */
.L_x_1387:
[----:B0-----:R-:W-:Y:S01]  /*1e930*/  SHF.L.U32 R4, R7, 0x1f, RZ ;  /* 0x0000001f07047819 */ /* 0x001fe200000006ff */
[----:B------:R-:W-:-:S03]  /*1e940*/  IMAD R10, R6, 0x3000, RZ ;  /* 0x00003000060a7824 */ /* 0x000fc600078e02ff */
[----:B------:R-:W0:Y:S02]  /*1e950*/  SYNCS.PHASECHK.TRANS64.TRYWAIT P2, [R13+URZ+0x19c60], R4 ;  /* 0x019c60040d0075a7 */ /* 0x000e24000804017f */
[----:B0-----:R-:W-:Y:S05]  /*1e960*/  @!P2 BRA `(.L_x_1388) ;  /* 0x000000280084a947 */ /* 0x001fea0003800000 */
.L_x_1479:
[----:B------:R-:W2:Y:S01]  /*1e970*/  LDL R3, [R1+0x4] ;  /* 0x0000040001037983 */ /* 0x000ea20000100800 */
[----:B------:R-:W-:-:S03]  /*1e980*/  MOV R25, 0x400 ;  /* 0x0000040000197802 */ /* 0x000fc60000000f00 */
[----:B------:R-:W3:Y:S01]  /*1e990*/  LDL R15, [R1] ;  /* 0x00000000010f7983 */ /* 0x000ee20000100800 */
[----:B------:R-:W1:Y:S01]  /*1e9a0*/  S2R R26, SR_CgaCtaId ;  /* 0x00000000001a7919 */ /* 0x000e620000008800 */
[----:B------:R-:W-:Y:S05]  /*1e9b0*/  WARPSYNC.ALL ;  /* 0x0000000000007948 */ /* 0x000fea0003800000 */
[----:B-1----:R-:W-:Y:S02]  /*1e9c0*/  LEA R25, R26, R25, 0x18 ;  /* 0x000000191a197211 */ /* 0x002fe400078ec0ff */
[----:B------:R-:W-:-:S05]  /*1e9d0*/  LOP3.LUT R14, R10, R29, RZ, 0xfc, !PT ;  /* 0x0000001d0a0e7212 */ /* 0x000fca00078efcff */
        /* <DEDUP_REMOVED lines=21> */
[----:B------:R-:W0:Y:S01]  /*1eb30*/  LDSM.16.MT88.4 R4, [R3+0x9800] ;  /* 0x009800000304783b */ /* 0x000e220000004200 */
[----:B---3--:R-:W-:Y:S02]  /*1eb40*/  IADD3 R14, R15, 0x3000, R14 ;  /* 0x000030000f0e7810 */ /* 0x008fe40007ffe00e */
[C-C-:B0-----:R-:W-:Y:S02]  /*1eb50*/  PRMT R8, R4.reuse, 0x6420, R5.reuse ;  /* 0x0000642004087816 */ /* 0x141fe40000000005 */
        /* <DEDUP_REMOVED lines=24> */
.L_x_1389:
[----:B-1----:R1:W-:Y:S01]  /*1ece0*/  SYNCS.ARRIVE.TRANS64.A1T0 RZ, [R13+URZ+0x19c50], RZ ;  /* 0x019c50ff0dff79a7 */ /* 0x0023e2000810003f */
[----:B------:R-:W-:Y:S01]  /*1ecf0*/  BAR.SYNC.DEFER_BLOCKING 0x2, 0x80 ;  /* 0x0082000000007b1d */ /* 0x000fe20000010000 */
[C---:B------:R-:W-:Y:S01]  /*1ed00*/  ISETP.GT.AND P0, PT, R12.reuse, R23, PT ;  /* 0x000000170c00720c */ /* 0x040fe20003f04270 */
[----:B------:R-:W-:Y:S02]  /*1ed10*/  @!P1 VIADD R3, R13, 0x19c80 ;  /* 0x00019c800d039836 */ /* 0x000fe40000000000 */
[----:B------:R-:W-:Y:S02]  /*1ed20*/  VIADD R12, R12, 0xffffffff ;  /* 0xffffffff0c0c7836 */ /* 0x000fe40000000000 */
[----:B------:R-:W-:Y:S01]  /*1ed30*/  IMAD.MOV.U32 R6, RZ, RZ, R17 ;  /* 0x000000ffff067224 */ /* 0x000fe200078e0011 */
[----:B------:R-:W-:Y:S01]  /*1ed40*/  @!P1 PRMT R3, RZ, 0x654, R3 ;  /* 0x00000654ff039816 */ /* 0x000fe20000000003 */
[----:B------:R-:W-:-:S03]  /*1ed50*/  IMAD.MOV.U32 R7, RZ, RZ, R19 ;  /* 0x000000ffff077224 */ /* 0x000fc600078e0013 */
[----:B------:R1:W-:Y:S03]  /*1ed60*/  @!P1 SYNCS.ARRIVE.TRANS64.RED.A1T0 RZ, [R3+URZ], RZ ;  /* 0x000000ff03ff99a7 */ /* 0x0003e6000810043f */
[----:B------:R-:W-:Y:S05]  /*1ed70*/  @P0 BRA `(.L_x_1390) ;  /* 0xffffffec00f00947 */ /* 0x000fea000383ffff */
.L_x_1366:
        /* <DEDUP_REMOVED lines=16> */
.L_x_1392:
[----:B------:R-:W-:Y:S05]  /*1ee80*/  BSYNC B0 ;  /* 0x0000000000007941 */ /* 0x000fea0003800000 */
.L_x_1391:
[----:B------:R-:W-:Y:S05]  /*1ee90*/  @!P2 BRA `(.L_x_1393) ;  /* 0x000000000004a947 */ /* 0x000fea0003800000 */
[----:B------:R-:W-:Y:S01]  /*1eea0*/  BPT.TRAP 0x1 ;  /* 0x000000040000795c */ /* 0x000fe20000300000 */
.L_x_1393:
        /* <DEDUP_REMOVED lines=11> */
.L_x_1480:
[----:B------:R-:W-:Y:S05]  /*1ef60*/  BSYNC B0 ;  /* 0x0000000000007941 */ /* 0x000fea0003800000 */
.L_x_1394:
[----:B------:R-:W-:Y:S05]  /*1ef70*/  @!P2 BRA `(.L_x_1396) ;  /* 0x000000000004a947 */ /* 0x000fea0003800000 */
[----:B------:R-:W-:Y:S01]  /*1ef80*/  BPT.TRAP 0x1 ;  /* 0x000000040000795c */ /* 0x000fe20000300000 */
.L_x_1396:
[----:B0-----:R-:W-:-:S04]  /*1ef90*/  SHF.L.U32 R0, R19, 0x1f, RZ ;  /* 0x0000001f13007819 */ /* 0x001fc800000006ff */
[----:B------:R-:W0:Y:S02]  /*1efa0*/  SYNCS.PHASECHK.TRANS64.TRYWAIT P0, [R3+URZ+0x19c60], R0 ;  /* 0x019c6000030075a7 */ /* 0x000e24000800017f */
[----:B0-----:R-:W-:Y:S05]  /*1efb0*/  @!P0 BRA `(.L_x_1397) ;  /* 0x0000002400188947 */ /* 0x001fea0003800000 */
.L_x_1481:
[----:B------:R-:W0:Y:S01]  /*1efc0*/  LDL R4, [R1+0x4] ;  /* 0x0000040001047983 */ /* 0x000e220000100800 */
[----:B------:R-:W-:-:S03]  /*1efd0*/  MOV R8, 0x400 ;  /* 0x0000040000087802 */ /* 0x000fc60000000f00 */
[----:B------:R-:W2:Y:S01]  /*1efe0*/  LDL R12, [R1] ;  /* 0x00000000010c7983 */ /* 0x000ea20000100800 */
[----:B------:R-:W1:Y:S01]  /*1eff0*/  S2R R9, SR_CgaCtaId ;  /* 0x0000000000097919 */ /* 0x000e620000008800 */
[----:B------:R-:W-:Y:S01]  /*1f000*/  IMAD R2, R17, 0x3000, RZ ;  /* 0x0000300011027824 */ /* 0x000fe200078e02ff */
[----:B------:R-:W-:Y:S05]  /*1f010*/  WARPSYNC.ALL ;  /* 0x0000000000007948 */ /* 0x000fea0003800000 */
[----:B-1----:R-:W-:Y:S02]  /*1f020*/  LEA R8, R9, R8, 0x18 ;  /* 0x0000000809087211 */ /* 0x002fe400078ec0ff */
[----:B0-----:R-:W-:-:S05]  /*1f030*/  LOP3.LUT R0, R2, R4, RZ, 0xfc, !PT ;  /* 0x0000000402007212 */ /* 0x001fca00078efcff */
[----:B------:R-:W-:-:S05]  /*1f040*/  IMAD.IADD R0, R8, 0x1, R0 ;  /* 0x0000000108007824 */ /* 0x000fca00078e0200 */
[----:B------:R-:W0:Y:S01]  /*1f050*/  LDSM.16.MT88.4 R4, [R0+0x9000] ;  /* 0x009000000004783b */ /* 0x000e220000004200 */
[----:B------:R-:W-:-:S05]  /*1f060*/  LOP3.LUT R2, R2, R29, RZ, 0xfc, !PT ;  /* 0x0000001d02027212 */ /* 0x000fca00078efcff */
[----:B------:R-:W-:Y:S01]  /*1f070*/  IMAD.IADD R2, R8, 0x1, R2 ;  /* 0x0000000108027824 */ /* 0x000fe200078e0202 */
        /* <DEDUP_REMOVED lines=18> */
[----:B--2---:R-:W-:Y:S02]  /*1f1a0*/  IADD3 R2, R12, 0x3000, R2 ;  /* 0x000030000c027810 */ /* 0x004fe40007ffe002 */
        /* <DEDUP_REMOVED lines=25> */
.L_x_1398:
        /* <DEDUP_REMOVED lines=10> */
.L_x_1347:
[----:B------:R-:W-:Y:S05]  /*1f3e0*/  BSYNC B6 ;  /* 0x0000000000067941 */ /* 0x000fea0003800000 */
.L_x_1345:
[----:B------:R-:W-:-:S13]  /*1f3f0*/  LOP3.LUT P0, RZ, R16, 0x2, RZ, 0xc0, !PT ;  /* 0x0000000210ff7812 */ /* 0x000fda000780c0ff */
[----:B------:R-:W-:Y:S05]  /*1f400*/  @!P0 BRA `(.L_x_1399) ;  /* 0x0000000000208947 */ /* 0x000fea0003800000 */
[----:B------:R-:W-:Y:S05]  /*1f410*/  WARPSYNC.ALL ;  /* 0x0000000000007948 */ /* 0x000fea0003800000 */
[----:B------:R-:W2:Y:S08]  /*1f420*/  S2UR UR5, SR_CgaCtaId ;  /* 0x00000000000579c3 */ /* 0x000eb00000008800 */
[----:B------:R-:W-:Y:S06]  /*1f430*/  BAR.SYNC.DEFER_BLOCKING 0x5, 0x200 ;  /* 0x0148000000007b1d */ /* 0x000fec0000010000 */
[----:B------:R-:W-:-:S02]  /*1f440*/  UMOV UR4, 0x400 ;  /* 0x0000040000047882 */ /* 0x000fc40000000000 */
[----:B--2---:R-:W-:-:S09]  /*1f450*/  ULEA UR4, UR5, UR4, 0x18 ;  /* 0x0000000405047291 */ /* 0x004fd2000f8ec03f */
[----:B------:R-:W2:Y:S01]  /*1f460*/  LDS.128 R24, [UR4+0x19cd0] ;  /* 0x019cd004ff187984 */ /* 0x000ea20008000c00 */
[----:B------:R-:W-:Y:S06]  /*1f470*/  BAR.ARV 0x4, 0x200 ;  /* 0x0108000000007b1d */ /* 0x000fec0000002000 */
[----:B------:R-:W-:Y:S05]  /*1f480*/  BRA `(.L_x_1400) ;  /* 0x0000000800cc7947 */ /* 0x000fea0003800000 */
.L_x_1399:
        /* <DEDUP_REMOVED lines=17> */
[----:B--2---:R-:W-:Y:S01]  /*1f5a0*/  @!P1 IMAD.MOV.U32 R25, RZ, RZ, R2 ;  /* 0x000000ffff199224 */ /* 0x004fe200078e0002 */
[----:B------:R-:W-:-:S04]  /*1f5b0*/  ISETP.NE.AND P1, PT, R8, RZ, PT ;  /* 0x000000ff0800720c */ /* 0x000fc80003f25270 */
[----:B------:R-:W0:Y:S02]  /*1f5c0*/  SHFL.UP PT, R14, R25, 0x1, RZ ;  /* 0x04200000190e7989 */ /* 0x000e2400000e00ff */
[----:B0-----:R-:W-:-:S05]  /*1f5d0*/  SEL R4, R14, RZ, P1 ;  /* 0x000000ff0e047207 */ /* 0x001fca0000800000 */
[----:B------:R-:W-:-:S05]  /*1f5e0*/  IMAD.IADD R4, R25, 0x1, R4 ;  /* 0x0000000119047824 */ /* 0x000fca00078e0204 */
[----:B------:R-:W0:Y:S02]  /*1f5f0*/  SHFL.UP PT, R14, R4, 0x2, RZ ;  /* 0x04400000040e7989 */ /* 0x000e2400000e00ff */
[----:B0-----:R-:W-:-:S05]  /*1f600*/  SEL R5, R14, RZ, P2 ;  /* 0x000000ff0e057207 */ /* 0x001fca0001000000 */
[----:B-1----:R-:W-:Y:S02]  /*1f610*/  IMAD.IADD R6, R4, 0x1, R5 ;  /* 0x0000000104067824 */ /* 0x002fe400078e0205 */
[----:B------:R-:W-:Y:S04]  /*1f620*/  SHFL.IDX PT, R5, R24, 0x1, 0x1f ;  /* 0x00201f0018057f89 */ /* 0x000fe800000e0000 */
        /* <DEDUP_REMOVED lines=10> */
.L_x_1491:
[----:B------:R-:W-:Y:S02]  /*1f6d0*/  ULDC UR4, c[0x0][0xc10] ;  /* 0x0003040000047ab9 */ /* 0x000fe40000000800 */
[----:B------:R-:W-:-:S04]  /*1f6e0*/  IMAD.U32 R4, RZ, RZ, UR4 ;  /* 0x00000004ff047e24 */ /* 0x000fc8000f8e00ff */
[----:B-1----:R-:W-:-:S04]  /*1f6f0*/  IMAD R14, R14, R4, RZ ;  /* 0x000000040e0e7224 */ /* 0x002fc800078e02ff */
[----:B------:R-:W-:-:S05]  /*1f700*/  IMAD.IADD R5, R5, 0x1, R14 ;  /* 0x0000000105057824 */ /* 0x000fca00078e020e */
[----:B------:R-:W-:-:S13]  /*1f710*/  ISETP.GT.AND P6, PT, R5, R0, PT ;  /* 0x000000000500720c */ /* 0x000fda0003fc4270 */
[----:B------:R-:W-:Y:S05]  /*1f720*/  @P6 BRA `(.L_x_1402) ;  /* 0x00000000009c6947 */ /* 0x000fea0003800000 */
.L_x_1407:
[----:B------:R-:W1:Y:S01]  /*1f730*/  LDC R2, c[0x0][0xc14] ;  /* 0x00030500ff027b82 */ /* 0x000e620000000800 */
[----:B------:R-:W-:-:S05]  /*1f740*/  VIADD R27, R27, 0x1f ;  /* 0x0000001f1b1b7836 */ /* 0x000fca0000000000 */
[----:B-1----:R-:W-:-:S13]  /*1f750*/  ISETP.GE.AND P6, PT, R27, R2, PT ;  /* 0x000000021b00720c */ /* 0x002fda0003fc6270 */
[----:B------:R-:W-:Y:S05]  /*1f760*/  @P6 BRA `(.L_x_1403) ;  /* 0x0000000400d06947 */ /* 0x000fea0003800000 */
[----:B0-----:R-:W0:Y:S01]  /*1f770*/  S2R R3, SR_TID.X ;  /* 0x0000000000037919 */ /* 0x001e220000002100 */
        /* <DEDUP_REMOVED lines=9> */
.L_x_1405:
[----:B------:R-:W-:Y:S05]  /*1f810*/  BSYNC B0 ;  /* 0x0000000000007941 */ /* 0x000fea0003800000 */
.L_x_1404:
        /* <DEDUP_REMOVED lines=18> */
.L_x_1499:
[----:B------:R-:W-:Y:S02]  /*1f940*/  ULDC UR4, c[0x0][0xc10] ;  /* 0x0003040000047ab9 */ /* 0x000fe40000000800 */
[----:B------:R-:W-:-:S04]  /*1f950*/  IMAD.U32 R4, RZ, RZ, UR4 ;  /* 0x00000004ff047e24 */ /* 0x000fc8000f8e00ff */
[----:B-1----:R-:W-:-:S04]  /*1f960*/  IMAD R14, R14, R4, RZ ;  /* 0x000000040e0e7224 */ /* 0x002fc800078e02ff */
[----:B------:R-:W-:-:S05]  /*1f970*/  IMAD.IADD R5, R14, 0x1, R5 ;  /* 0x000000010e057824 */ /* 0x000fca00078e0205 */
[----:B------:R-:W-:-:S13]  /*1f980*/  ISETP.GT.AND P6, PT, R5, R0, PT ;  /* 0x000000000500720c */ /* 0x000fda0003fc4270 */
[----:B------:R-:W-:Y:S05]  /*1f990*/  @!P6 BRA `(.L_x_1407) ;  /* 0xfffffffc0064e947 */ /* 0x000fea000383ffff */
.L_x_1402:
        /* <DEDUP_REMOVED lines=8> */
.L_x_1503:
[----:B------:R-:W-:Y:S01]  /*1fa20*/  ISETP.NE.AND P0, PT, R2, RZ, PT ;  /* 0x000000ff0200720c */ /* 0x000fe20003f05270 */
[----:B------:R-:W-:-:S12]  /*1fa30*/  IMAD.MOV.U32 R14, RZ, RZ, RZ ;  /* 0x000000ffff0e7224 */ /* 0x000fd800078e00ff */
[----:B------:R-:W-:Y:S05]  /*1fa40*/  @!P0 BRA `(.L_x_1409) ;  /* 0x0000000000108947 */ /* 0x000fea0003800000 */
[----:B------:R-:W-:Y:S01]  /*1fa50*/  UMOV UR4, 0xffffffff ;  /* 0xffffffff00047882 */ /* 0x000fe20000000000 */
[----:B------:R-:W-:Y:S02]  /*1fa60*/  VIADD R12, R6, 0xffffffff ;  /* 0xffffffff060c7836 */ /* 0x000fe40000000000 */
[----:B------:R-:W-:Y:S05]  /*1fa70*/  BRA.DIV UR4, `(.L_x_1410) ;  /* 0x0000002204a47947 */ /* 0x000fea000b800000 */
[----:B------:R3:W4:Y:S02]  /*1fa80*/  SHFL.IDX PT, R14, R3, R12, 0x1f ;  /* 0x00001f0c030e7589 */ /* 0x00072400000e0000 */
.L_x_1409:
[----:B0--3--:R-:W0:Y:S01]  /*1fa90*/  LDC.64 R2, c[0x0][0xc68] ;  /* 0x00031a00ff027b82 */ /* 0x009e220000000a00 */
[----:B------:R-:W-:-:S04]  /*1faa0*/  IMAD.IADD R27, R6, 0x1, R27 ;  /* 0x00000001061b7824 */ /* 0x000fc800078e021b */
[----:B0-----:R-:W-:-:S05]  /*1fab0*/  IMAD.WIDE R2, R27, 0x4, R2 ;  /* 0x000000041b027825 */ /* 0x001fca00078e0202 */
[----:B-1----:R0:W2:Y:S01]  /*1fac0*/  LDG.E R6, desc[UR40][R2.64] ;  /* 0x0000002802067981 */ /* 0x0020a2000c1e1900 */
[----:B----4-:R-:W-:-:S04]  /*1fad0*/  IMAD R24, R14, R4, R24 ;  /* 0x000000040e187224 */ /* 0x010fc800078e0218 */
[----:B------:R-:W-:Y:S02]  /*1fae0*/  IMAD.IADD R0, R0, 0x1, -R24 ;  /* 0x0000000100007824 */ /* 0x000fe400078e0a18 */
[----:B0-----:R-:W-:Y:S02]  /*1faf0*/  IMAD.MOV.U32 R2, RZ, RZ, RZ ;  /* 0x000000ffff027224 */ /* 0x001fe400078e00ff */
[----:B--2---:R-:W-:-:S05]  /*1fb00*/  IMAD R5, R25, R6, RZ ;  /* 0x0000000619057224 */ /* 0x004fca00078e02ff */
[----:B------:R-:W-:-:S04]  /*1fb10*/  IABS R7, R5 ;  /* 0x0000000500077213 */ /* 0x000fc80000000000 */
[----:B------:R-:W0:Y:S08]  /*1fb20*/  I2F.RP R8, R7 ;  /* 0x0000000700087306 */ /* 0x000e300000209400 */
[----:B0-----:R-:W0:Y:S02]  /*1fb30*/  MUFU.RCP R8, R8 ;  /* 0x0000000800087308 */ /* 0x001e240000001000 */
[----:B0-----:R-:W-:Y:S01]  /*1fb40*/  VIADD R9, R8, 0xffffffe ;  /* 0x0ffffffe08097836 */ /* 0x001fe20000000000 */
[----:B------:R-:W-:-:S05]  /*1fb50*/  IABS R8, R5 ;  /* 0x0000000500087213 */ /* 0x000fca0000000000 */
[----:B------:R-:W0:Y:S01]  /*1fb60*/  F2I.FTZ.U32.TRUNC.NTZ R3, R9 ;  /* 0x0000000900037305 */ /* 0x000e22000021f000 */
[----:B------:R-:W-:Y:S02]  /*1fb70*/  IMAD.MOV R8, RZ, RZ, -R8 ;  /* 0x000000ffff087224 */ /* 0x000fe400078e0a08 */
[----:B0-----:R-:W-:-:S04]  /*1fb80*/  IMAD.MOV R10, RZ, RZ, -R3 ;  /* 0x000000ffff0a7224 */ /* 0x001fc800078e0a03 */
[----:B------:R-:W-:-:S04]  /*1fb90*/  IMAD R11, R10, R7, RZ ;  /* 0x000000070a0b7224 */ /* 0x000fc800078e02ff */
        /* <DEDUP_REMOVED lines=17> */
[----:B------:R-:W-:-:S03]  /*1fcb0*/  IMAD R0, R5, R9, R0 ;  /* 0x0000000905007224 */ /* 0x000fc600078e0200 */
[----:B------:R-:W-:-:S04]  /*1fcc0*/  VIADDMNMX R4, R3, R4, R6, PT ;  /* 0x0000000403047246 */ /* 0x000fc80003800106 */
[----:B------:R-:W-:-:S04]  /*1fcd0*/  IABS R6, R4 ;  /* 0x0000000400067213 */ /* 0x000fc80000000000 */
[----:B------:R-:W0:Y:S08]  /*1fce0*/  I2F.RP R8, R6 ;  /* 0x0000000600087306 */ /* 0x000e300000209400 */
[----:B0-----:R-:W0:Y:S02]  /*1fcf0*/  MUFU.RCP R8, R8 ;  /* 0x0000000800087308 */ /* 0x001e240000001000 */
[----:B0-----:R-:W-:Y:S01]  /*1fd00*/  VIADD R2, R8, 0xffffffe ;  /* 0x0ffffffe08027836 */ /* 0x001fe20000000000 */
[----:B------:R-:W-:-:S05]  /*1fd10*/  IABS R8, R0 ;  /* 0x0000000000087213 */ /* 0x000fca0000000000 */
[----:B------:R0:W1:Y:S02]  /*1fd20*/  F2I.FTZ.U32.TRUNC.NTZ R3, R2 ;  /* 0x0000000200037305 */ /* 0x000064000021f000 */
[----:B0-----:R-:W-:Y:S02]  /*1fd30*/  IMAD.MOV.U32 R2, RZ, RZ, RZ ;  /* 0x000000ffff027224 */ /* 0x001fe400078e00ff */
[----:B-1----:R-:W-:-:S04]  /*1fd40*/  IMAD.MOV R5, RZ, RZ, -R3 ;  /* 0x000000ffff057224 */ /* 0x002fc800078e0a03 */
[----:B------:R-:W-:-:S04]  /*1fd50*/  IMAD R5, R5, R6, RZ ;  /* 0x0000000605057224 */ /* 0x000fc800078e02ff */
[----:B------:R-:W-:Y:S01]  /*1fd60*/  IMAD.HI.U32 R3, R3, R5, R2 ;  /* 0x0000000503037227 */ /* 0x000fe200078e0002 */
[-C--:B------:R-:W-:Y:S02]  /*1fd70*/  IABS R5, R4.reuse ;  /* 0x0000000400057213 */ /* 0x080fe40000000000 */
[C---:B------:R-:W-:Y:S01]  /*1fd80*/  LOP3.LUT R2, R0.reuse, R4, RZ, 0x3c, !PT ;  /* 0x0000000400027212 */ /* 0x040fe200078e3cff */
[----:B------:R-:W-:Y:S02]  /*1fd90*/  IMAD.IADD R0, R0, 0x1, R7 ;  /* 0x0000000100007824 */ /* 0x000fe400078e0207 */
[----:B------:R-:W-:Y:S01]  /*1fda0*/  IMAD.MOV R5, RZ, RZ, -R5 ;  /* 0x000000ffff057224 */ /* 0x000fe200078e0a05 */
[----:B------:R-:W-:Y:S01]  /*1fdb0*/  ISETP.GE.AND P2, PT, R2, RZ, PT ;  /* 0x000000ff0200720c */ /* 0x000fe20003f46270 */
[----:B------:R-:W-:-:S04]  /*1fdc0*/  IMAD.HI.U32 R3, R3, R8, RZ ;  /* 0x0000000803037227 */ /* 0x000fc800078e00ff */
[----:B------:R-:W-:-:S05]  /*1fdd0*/  IMAD R5, R3, R5, R8 ;  /* 0x0000000503057224 */ /* 0x000fca00078e0208 */
[----:B------:R-:W-:-:S13]  /*1fde0*/  ISETP.GT.U32.AND P1, PT, R6, R5, PT ;  /* 0x000000050600720c */ /* 0x000fda0003f24070 */
[----:B------:R-:W-:Y:S02]  /*1fdf0*/  @!P1 IMAD.IADD R5, R5, 0x1, -R6 ;  /* 0x0000000105059824 */ /* 0x000fe400078e0a06 */
[----:B------:R-:W-:Y:S01]  /*1fe00*/  @!P1 VIADD R3, R3, 0x1 ;  /* 0x0000000103039836 */ /* 0x000fe20000000000 */
[----:B------:R-:W-:Y:S02]  /*1fe10*/  ISETP.NE.AND P1, PT, R4, RZ, PT ;  /* 0x000000ff0400720c */ /* 0x000fe40003f25270 */
[----:B------:R-:W-:-:S13]  /*1fe20*/  ISETP.GE.U32.AND P0, PT, R5, R6, PT ;  /* 0x000000060500720c */ /* 0x000fda0003f06070 */
[----:B------:R-:W-:-:S04]  /*1fe30*/  @P0 VIADD R3, R3, 0x1 ;  /* 0x0000000103030836 */ /* 0x000fc80000000000 */
[----:B------:R-:W-:Y:S01]  /*1fe40*/  @!P2 IMAD.MOV R3, RZ, RZ, -R3 ;  /* 0x000000ffff03a224 */ /* 0x000fe200078e0a03 */
[----:B------:R-:W-:Y:S01]  /*1fe50*/  @!P1 LOP3.LUT R3, RZ, R4, RZ, 0x33, !PT ;  /* 0x00000004ff039212 */ /* 0x000fe200078e33ff */
[----:B------:R-:W-:-:S04]  /*1fe60*/  IMAD.MOV R4, RZ, RZ, -R4 ;  /* 0x000000ffff047224 */ /* 0x000fc800078e0a04 */
[----:B------:R-:W-:Y:S01]  /*1fe70*/  IMAD R26, R3, R4, R0 ;  /* 0x00000004031a7224 */ /* 0x000fe200078e0200 */
[----:B------:R-:W-:-:S05]  /*1fe80*/  LOP3.LUT R0, RZ, R3, RZ, 0x33, !PT ;  /* 0x00000003ff007212 */ /* 0x000fca00078e33ff */
[----:B------:R-:W-:Y:S01]  /*1fe90*/  IMAD.IADD R25, R25, 0x1, R0 ;  /* 0x0000000119197824 */ /* 0x000fe200078e0200 */
[----:B------:R-:W-:Y:S06]  /*1fea0*/  BRA `(.L_x_1411) ;  /* 0x00000000001c7947 */ /* 0x000fec0003800000 */
.L_x_1403:
[----:B------:R-:W-:Y:S01]  /*1feb0*/  UMOV UR4, URZ ;  /* 0x0000003f00047c82 */ /* 0x000fe20008000000 */
[----:B------:R-:W-:Y:S01]  /*1fec0*/  UMOV UR5, URZ ;  /* 0x0000003f00057c82 */ /* 0x000fe20008000000 */
[----:B------:R-:W-:Y:S01]  /*1fed0*/  ULDC UR6, c[0x0][0xc14] ;  /* 0x0003050000067ab9 */ /* 0x000fe20000000800 */
[----:B------:R-:W-:Y:S02]  /*1fee0*/  IMAD.MOV.U32 R24, RZ, RZ, R0 ;  /* 0x000000ffff187224 */ /* 0x000fe400078e0000 */
[----:B------:R-:W-:Y:S02]  /*1fef0*/  IMAD.U32 R25, RZ, RZ, UR4 ;  /* 0x00000004ff197e24 */ /* 0x000fe4000f8e00ff */
[----:B------:R-:W-:Y:S02]  /*1ff00*/  IMAD.U32 R26, RZ, RZ, UR5 ;  /* 0x00000005ff1a7e24 */ /* 0x000fe4000f8e00ff */
[----:B------:R-:W-:-:S07]  /*1ff10*/  IMAD.U32 R27, RZ, RZ, UR6 ;  /* 0x00000006ff1b7e24 */ /* 0x000fce000f8e00ff */
.L_x_1411:
[----:B------:R-:W1:Y:S01]  /*1ff20*/  S2R R0, SR_TID.X ;  /* 0x0000000000007919 */ /* 0x000e620000002100 */
[----:B------:R-:W-:Y:S05]  /*1ff30*/  WARPSYNC.ALL ;  /* 0x0000000000007948 */ /* 0x000fea0003800000 */
[----:B------:R-:W-:Y:S01]  /*1ff40*/  BAR.SYNC.DEFER_BLOCKING 0x4, 0x200 ;  /* 0x0108000000007b1d */ /* 0x000fe20000010000 */
[----:B-1----:R-:W-:-:S04]  /*1ff50*/  LOP3.LUT R0, R0, 0x1f, RZ, 0xc0, !PT ;  /* 0x0000001f00007812 */ /* 0x002fc800078ec0ff */
[----:B------:R-:W-:-:S13]  /*1ff60*/  ISETP.NE.AND P0, PT, R0, RZ, PT ;  /* 0x000000ff0000720c */ /* 0x000fda0003f05270 */
[----:B0-----:R-:W0:Y:S01]  /*1ff70*/  @!P0 S2R R3, SR_CgaCtaId ;  /* 0x0000000000038919 */ /* 0x001e220000008800 */
[----:B------:R-:W-:-:S04]  /*1ff80*/  @!P0 MOV R0, 0x400 ;  /* 0x0000040000008802 */ /* 0x000fc80000000f00 */
[----:B0-----:R-:W-:-:S05]  /*1ff90*/  @!P0 LEA R0, R3, R0, 0x18 ;  /* 0x0000000003008211 */ /* 0x001fca00078ec0ff */
[----:B------:R0:W-:Y:S01]  /*1ffa0*/  @!P0 STS.128 [R0+0x19cd0], R24 ;  /* 0x019cd01800008388 */ /* 0x0001e20000000c00 */
[----:B------:R-:W-:Y:S06]  /*1ffb0*/  BAR.ARV 0x5, 0x200 ;  /* 0x0148000000007b1d */ /* 0x000fec0000002000 */
.L_x_1400:
[----:B------:R-:W-:Y:S02]  /*1ffc0*/  ULDC UR4, c[0x0][0xc14] ;  /* 0x0003050000047ab9 */ /* 0x000fe40000000800 */
[----:B--2---:R-:W-:-:S13]  /*1ffd0*/  ISETP.GE.AND P0, PT, R27, UR4, PT ;  /* 0x000000041b007c0c */ /* 0x004fda000bf06270 */
[----:B------:R-:W-:Y:S05]  /*1ffe0*/  @!P0 BRA `(.L_x_1412) ;  /* 0xffffffa400808947 */ /* 0x000fea000383ffff */
[----:B------:R-:W-:Y:S05]  /*1fff0*/  BSYNC B7 ;  /* 0x0000000000077941 */ /* 0x000fea0003800000 */
.L_x_1285:
[----:B0-----:R-:W2:Y:S01]  /*20000*/  LDL.LU R0, [R1+0x14] ;  /* 0x0000140001007983 */ /* 0x001ea20000300800 */
[----:B------:R-:W-:Y:S01]  /*20010*/  BSSY B0, `(.L_x_1413) ;  /* 0x000000b000007945 */ /* 0x000fe20003800000 */
[----:B------:R-:W0:Y:S01]  /*20020*/  S2R R5, SR_CgaCtaId ;  /* 0x0000000000057919 */ /* 0x000e220000008800 */
[----:B--2---:R-:W-:-:S05]  /*20030*/  VIADD R0, R0, 0x1 ;  /* 0x0000000100007836 */ /* 0x004fca0000000000 */
[----:B-1----:R-:W-:-:S04]  /*20040*/  LEA.HI R2, R0, R0, RZ, 0x1 ;  /* 0x0000000000027211 */ /* 0x002fc800078f08ff */
[----:B------:R-:W-:Y:S02]  /*20050*/  LOP3.LUT R3, R2, 0xfffffffe, RZ, 0xc0, !PT ;  /* 0xfffffffe02037812 */ /* 0x000fe400078ec0ff */
[----:B------:R-:W-:-:S03]  /*20060*/  MOV R2, 0x400 ;  /* 0x0000040000027802 */ /* 0x000fc60000000f00 */
[----:B------:R-:W-:Y:S01]  /*20070*/  IMAD.IADD R0, R0, 0x1, -R3 ;  /* 0x0000000100007824 */ /* 0x000fe200078e0a03 */
[----:B0-----:R-:W-:-:S04]  /*20080*/  LEA R8, R5, R2, 0x18 ;  /* 0x0000000205087211 */ /* 0x001fc800078ec0ff */
[----:B------:R-:W-:-:S04]  /*20090*/  SHF.L.U32 R0, R0, 0x1f, RZ ;  /* 0x0000001f00007819 */ /* 0x000fc800000006ff */
[----:B------:R-:W0:Y:S02]  /*200a0*/  SYNCS.PHASECHK.TRANS64.TRYWAIT P0, [R8+URZ+0x19c20], R0 ;  /* 0x019c2000080075a7 */ /* 0x000e24000800017f */
[----:B0-----:R-:W-:Y:S05]  /*200b0*/  @!P0 BRA `(.L_x_1414) ;  /* 0x0000001c00388947 */ /* 0x001fea0003800000 */
.L_x_1506:
[----:B------:R-:W-:Y:S05]  /*200c0*/  BSYNC B0 ;  /* 0x0000000000007941 */ /* 0x000fea0003800000 */
.L_x_1413:
[----:B------:R-:W-:-:S03]  /*200d0*/  UMOV UR4, 0xffffffff ;  /* 0xffffffff00047882 */ /* 0x000fc60000000000 */
[----:B------:R-:W-:Y:S05]  /*200e0*/  BRA.DIV UR4, `(.L_x_1415) ;  /* 0x0000001e04407947 */ /* 0x000fea000b800000 */
[----:B0-----:R-:W0:Y:S02]  /*200f0*/  S2R R0, SR_TID.X ;  /* 0x0000000000007919 */ /* 0x001e240000002100 */
[----:B0-----:R-:W-:-:S04]  /*20100*/  SHF.R.U32.HI R0, RZ, 0x5, R0 ;  /* 0x00000005ff007819 */ /* 0x001fc80000011600 */
[----:B------:R-:W-:-:S05]  /*20110*/  LOP3.LUT R0, R0, 0x3, RZ, 0xc0, !PT ;  /* 0x0000000300007812 */ /* 0x000fca00078ec0ff */
[----:B------:R0:W1:Y:S02]  /*20120*/  SHFL.IDX PT, R14, R0, RZ, 0x1f ;  /* 0x00001fff000e7589 */ /* 0x00006400000e0000 */
.L_x_1509:
[----:B-1----:R-:W-:-:S13]  /*20130*/  ISETP.NE.AND P0, PT, R14, RZ, PT ;  /* 0x000000ff0e00720c */ /* 0x002fda0003f05270 */
[----:B------:R-:W-:Y:S05]  /*20140*/  @P0 BRA `(.L_x_1077) ;  /* 0x0000000000a40947 */ /* 0x000fea0003800000 */
[----:B------:R-:W-:-:S03]  /*20150*/  UMOV UR4, 0xffffffff ;  /* 0xffffffff00047882 */ /* 0x000fc60000000000 */
[----:B------:R-:W-:Y:S05]  /*20160*/  BRA.DIV UR4, `(.L_x_1416) ;  /* 0x0000001e04547947 */ /* 0x000fea000b800000 */
[----:B------:R-:W-:-:S13]  /*20170*/  ELECT P6, URZ, PT ;  /* 0x00000000003f782f */ /* 0x000fda00038c0000 */
.L_x_1512:
[----:B------:R-:W-:Y:S05]  /*20180*/  @!P6 BRA `(.L_x_1077) ;  /* 0x000000000094e947 */ /* 0x000fea0003800000 */
[----:B0-----:R-:W2:Y:S02]  /*20190*/  LDL.LU R0, [R1+0x18] ;  /* 0x0000180001007983 */ /* 0x001ea40000300800 */
[----:B--2---:R-:W-:-:S04]  /*201a0*/  LOP3.LUT R0, R0, 0x2, RZ, 0xfc, !PT ;  /* 0x0000000200007812 */ /* 0x004fc800078efcff */
[----:B------:R-:W-:-:S13]  /*201b0*/  ISETP.NE.AND P0, PT, R0, 0x3, PT ;  /* 0x000000030000780c */ /* 0x000fda0003f05270 */
[----:B------:R-:W-:Y:S05]  /*201c0*/  @!P0 BRA `(.L_x_1417) ;  /* 0x0000000000048947 */ /* 0x000fea0003800000 */
[----:B------:R-:W-:Y:S01]  /*201d0*/  BPT.TRAP 0x1 ;  /* 0x000000040000795c */ /* 0x000fe20000300000 */
.L_x_1417:
        /* <DEDUP_REMOVED lines=12> */
.L_x_1513:
[----:B------:R-:W1:Y:S02]  /*202a0*/  SYNCS.PHASECHK.TRANS64.TRYWAIT P1, [R7+URZ], R0 ;  /* 0x00000000070075a7 */ /* 0x000e64000802017f */
[----:B-1----:R-:W-:Y:S05]  /*202b0*/  @!P1 BRA `(.L_x_1419) ;  /* 0x0000001c00349947 */ /* 0x002fea0003800000 */
.L_x_1514:
[----:B------:R-:W-:Y:S05]  /*202c0*/  @!P0 BRA `(.L_x_1420) ;  /* 0x0000000000048947 */ /* 0x000fea0003800000 */
[----:B------:R-:W-:Y:S01]  /*202d0*/  BPT.TRAP 0x1 ;  /* 0x000000040000795c */ /* 0x000fe20000300000 */
.L_x_1420:
[----:B------:R-:W-:-:S04]  /*202e0*/  IMAD R2, R17, 0x8, R8 ;  /* 0x0000000811027824 */ /* 0x000fc800078e0208 */
[----:B------:R-:W2:Y:S02]  /*202f0*/  SYNCS.PHASECHK.TRANS64.TRYWAIT P1, [R2+URZ+0x19c60], R3 ;  /* 0x019c6003020075a7 */ /* 0x000ea4000802017f */
[----:B--2---:R-:W-:Y:S05]  /*20300*/  @!P1 BRA `(.L_x_1421) ;  /* 0x0000001c00349947 */ /* 0x004fea0003800000 */
.L_x_1515:
[----:B------:R-:W-:Y:S05]  /*20310*/  @!P0 BRA `(.L_x_1422) ;  /* 0x0000000000048947 */ /* 0x000fea0003800000 */
[----:B------:R-:W-:Y:S01]  /*20320*/  BPT.TRAP 0x1 ;  /* 0x000000040000795c */ /* 0x000fe20000300000 */
.L_x_1422:
[----:B------:R-:W-:-:S04]  /*20330*/  IMAD R5, R5, 0x8, R8 ;  /* 0x0000000805057824 */ /* 0x000fc800078e0208 */
[----:B------:R-:W3:Y:S02]  /*20340*/  SYNCS.PHASECHK.TRANS64.TRYWAIT P1, [R5+URZ+0x19c60], R0 ;  /* 0x019c6000050075a7 */ /* 0x000ee4000802017f */
[----:B---3--:R-:W-:Y:S05]  /*20350*/  @!P1 BRA `(.L_x_1423) ;  /* 0x0000001c00349947 */ /* 0x008fea0003800000 */
.L_x_1516:
[----:B------:R-:W-:Y:S05]  /*20360*/  @!P0 BRA `(.L_x_1424) ;  /* 0x0000000000048947 */ /* 0x000fea0003800000 */
[----:B------:R-:W-:Y:S01]  /*20370*/  BPT.TRAP 0x1 ;  /* 0x000000040000795c */ /* 0x000fe20000300000 */
.L_x_1424:
[----:B------:R-:W4:Y:S02]  /*20380*/  SYNCS.PHASECHK.TRANS64.TRYWAIT P0, [R2+URZ+0x19c80], R3 ;  /* 0x019c8003020075a7 */ /* 0x000f24000800017f */
[----:B----4-:R-:W-:Y:S05]  /*20390*/  @!P0 BRA `(.L_x_1425) ;  /* 0x0000001c00388947 */ /* 0x010fea0003800000 */
.L_x_1426:
[----:B------:R0:W0:Y:S02]  /*203a0*/  SYNCS.PHASECHK.TRANS64.TRYWAIT P0, [R5+URZ+0x19c80], R0 ;  /* 0x019c8000050075a7 */ /* 0x000024000800017f */
[----:B0-----:R-:W-:Y:S05]  /*203b0*/  @!P0 NANOSLEEP.SYNCS 0x989680 ;  /* 0x009896800000895d */ /* 0x001fea0003900000 */
[----:B------:R-:W0:Y:S02]  /*203c0*/  @!P0 SYNCS.PHASECHK.TRANS64 P0, [R5+URZ+0x19c80], R0 ;  /* 0x019c8000050085a7 */ /* 0x000e24000800007f */
[----:B0-----:R-:W-:Y:S05]  /*203d0*/  @!P0 BRA `(.L_x_1426) ;  /* 0xfffffffc00f08947 */ /* 0x001fea000383ffff */
.L_x_1077:
[----:B------:R-:W-:Y:S05]  /*203e0*/  BSYNC B8 ;  /* 0x0000000000087941 */ /* 0x000fea0003800000 */
.L_x_1074:
[----:B------:R-:W-:Y:S05]  /*203f0*/  EXIT ;  /* 0x000000000000794d */ /* 0x000fea0003800000 */
.L_x_1101:
[----:B0-----:R0:W1:Y:S02]  /*20400*/  SYNCS.PHASECHK.TRANS64.TRYWAIT P5, [R87+URZ+0x19c90], R90 ;  /* 0x019c905a570075a7 */ /* 0x00106400080a017f */
[----:B-1----:R-:W-:Y:S05]  /*20410*/  @!P5 NANOSLEEP.SYNCS 0x989680 ;  /* 0x009896800000d95d */ /* 0x002fea0003900000 */
[----:B------:R-:W1:Y:S02]  /*20420*/  @!P5 SYNCS.PHASECHK.TRANS64 P5, [R87+URZ+0x19c90], R90 ;  /* 0x019c905a5700d5a7 */ /* 0x000e6400080a007f */
[----:B-1----:R-:W-:Y:S05]  /*20430*/  @!P5 BRA `(.L_x_1101) ;  /* 0xfffffffc00f0d947 */ /* 0x002fea000383ffff */
[----:B------:R-:W-:Y:S05]  /*20440*/  BRA `(.L_x_1427) ;  /* 0xfffffe2400847947 */ /* 0x000fea000383ffff */
.L_x_1117:
[----:B0-----:R0:W1:Y:S02]  /*20450*/  SYNCS.PHASECHK.TRANS64.TRYWAIT P5, [R87+URZ+0x19c90], R90 ;  /* 0x019c905a570075a7 */ /* 0x00106400080a017f */
[----:B-1----:R-:W-:Y:S05]  /*20460*/  @!P5 NANOSLEEP.SYNCS 0x989680 ;  /* 0x009896800000d95d */ /* 0x002fea0003900000 */
[----:B------:R-:W1:Y:S02]  /*20470*/  @!P5 SYNCS.PHASECHK.TRANS64 P5, [R87+URZ+0x19c90], R90 ;  /* 0x019c905a5700d5a7 */ /* 0x000e6400080a007f */
[----:B-1----:R-:W-:Y:S05]  /*20480*/  @!P5 BRA `(.L_x_1117) ;  /* 0xfffffffc00f0d947 */ /* 0x002fea000383ffff */
[----:B------:R-:W-:Y:S05]  /*20490*/  BRA `(.L_x_1428) ;  /* 0xfffffe3c00dc7947 */ /* 0x000fea000383ffff */
.L_x_1126:
[----:B0-----:R0:W1:Y:S02]  /*204a0*/  SYNCS.PHASECHK.TRANS64.TRYWAIT P5, [R87+URZ+0x19c90], R90 ;  /* 0x019c905a570075a7 */ /* 0x00106400080a017f */
[----:B-1----:R-:W-:Y:S05]  /*204b0*/  @!P5 NANOSLEEP.SYNCS 0x989680 ;  /* 0x009896800000d95d */ /* 0x002fea0003900000 */
[----:B------:R-:W1:Y:S02]  /*204c0*/  @!P5 SYNCS.PHASECHK.TRANS64 P5, [R87+URZ+0x19c90], R90 ;  /* 0x019c905a5700d5a7 */ /* 0x000e6400080a007f */
[----:B-1----:R-:W-:Y:S05]  /*204d0*/  @!P5 BRA `(.L_x_1126) ;  /* 0xfffffffc00f0d947 */ /* 0x002fea000383ffff */
[----:B------:R-:W-:Y:S05]  /*204e0*/  BRA `(.L_x_1429) ;  /* 0xfffffe5c00ec7947 */ /* 0x000fea000383ffff */
.L_x_1130:
[----:B--2---:R2:W3:Y:S02]  /*204f0*/  SYNCS.PHASECHK.TRANS64.TRYWAIT P5, [R87+URZ+0x19cb0], R90 ;  /* 0x019cb05a570075a7 */ /* 0x0044e400080a017f */
[----:B---3--:R-:W-:Y:S05]  /*20500*/  @!P5 NANOSLEEP.SYNCS 0x989680 ;  /* 0x009896800000d95d */ /* 0x008fea0003900000 */
[----:B------:R-:W3:Y:S02]  /*20510*/  @!P5 SYNCS.PHASECHK.TRANS64 P5, [R87+URZ+0x19cb0], R90 ;  /* 0x019cb05a5700d5a7 */ /* 0x000ee400080a007f */
[----:B---3--:R-:W-:Y:S05]  /*20520*/  @!P5 BRA `(.L_x_1130) ;  /* 0xfffffffc00f0d947 */ /* 0x008fea000383ffff */
[----:B------:R-:W-:Y:S05]  /*20530*/  BRA `(.L_x_1430) ;  /* 0xfffffe60005c7947 */ /* 0x000fea000383ffff */
.L_x_1158:
[----:B------:R-:W-:Y:S01]  /*20540*/  BSSY B1, `(.L_x_1431) ;  /* 0x0000007000017945 */ /* 0x000fe20003800000 */
[----:B------:R-:W-:Y:S02]  /*20550*/  IMAD.MOV.U32 R12, RZ, RZ, RZ ;  /* 0x000000ffff0c7224 */ /* 0x000fe400078e00ff */
[----:B------:R-:W-:Y:S02]  /*20560*/  IMAD.MOV.U32 R11, RZ, RZ, 0x1e1f ;  /* 0x00001e1fff0b7424 */ /* 0x000fe400078e00ff */
[----:B------:R-:W-:-:S07]  /*20570*/  IMAD.MOV.U32 R15, RZ, RZ, -0x1 ;  /* 0xffffffffff0f7424 */ /* 0x000fce00078e00ff */
[----:B-----5:R-:W-:Y:S05]  /*20580*/  WARPSYNC.COLLECTIVE R15, `(.L_x_1432) ;  /* 0x000000000f087348 */ /* 0x020fea0003c00000 */
[----:B------:R0:W1:Y:S02]  /*20590*/  SHFL.IDX P6, R14, R13, R12, R11 ;  /* 0x0000000c0d0e7389 */ /* 0x00006400000c000b */
[----:B01---5:R-:W-:Y:S01]  /*205a0*/  ENDCOLLECTIVE ;  /* 0x000000000000791b */ /* 0x023fe20003800000 */
.L_x_1432:
[----:B------:R-:W-:Y:S05]  /*205b0*/  BSYNC B1 ;  /* 0x0000000000017941 */ /* 0x000fea0003800000 */
.L_x_1431:
[----:B------:R-:W-:Y:S05]  /*205c0*/  BRA `(.L_x_1433) ;  /* 0xfffffe7800787947 */ /* 0x000fea000383ffff */
.L_x_1159:
[----:B------:R-:W-:Y:S01]  /*205d0*/  BSSY B1, `(.L_x_1434) ;  /* 0x0000008000017945 */ /* 0x000fe20003800000 */
[----:B------:R-:W-:Y:S02]  /*205e0*/  IMAD.MOV.U32 R13, RZ, RZ, R4 ;  /* 0x000000ffff0d7224 */ /* 0x000fe400078e0004 */
[----:B------:R-:W-:Y:S02]  /*205f0*/  IMAD.MOV.U32 R12, RZ, RZ, RZ ;  /* 0x000000ffff0c7224 */ /* 0x000fe400078e00ff */
[----:B------:R-:W-:Y:S02]  /*20600*/  IMAD.MOV.U32 R11, RZ, RZ, 0x1e1f ;  /* 0x00001e1fff0b7424 */ /* 0x000fe400078e00ff */
[----:B------:R-:W-:-:S07]  /*20610*/  IMAD.MOV.U32 R15, RZ, RZ, -0x1 ;  /* 0xffffffffff0f7424 */ /* 0x000fce00078e00ff */
[----:B-----5:R-:W-:Y:S05]  /*20620*/  WARPSYNC.COLLECTIVE R15, `(.L_x_1435) ;  /* 0x000000000f087348 */ /* 0x020fea0003c00000 */
[----:B------:R0:W1:Y:S02]  /*20630*/  SHFL.IDX P6, R14, R13, R12, R11 ;  /* 0x0000000c0d0e7389 */ /* 0x00006400000c000b */
[----:B01---5:R-:W-:Y:S01]  /*20640*/  ENDCOLLECTIVE ;  /* 0x000000000000791b */ /* 0x023fe20003800000 */
.L_x_1435:
[----:B------:R-:W-:Y:S05]  /*20650*/  BSYNC B1 ;  /* 0x0000000000017941 */ /* 0x000fea0003800000 */
.L_x_1434:
[----:B------:R-:W-:Y:S05]  /*20660*/  BRA `(.L_x_1436) ;  /* 0xfffffe7800587947 */ /* 0x000fea000383ffff */
.L_x_1160:
        /* <DEDUP_REMOVED lines=8> */
.L_x_1438:
[----:B------:R-:W-:Y:S05]  /*206f0*/  BSYNC B1 ;  /* 0x0000000000017941 */ /* 0x000fea0003800000 */
.L_x_1437:
[----:B------:R-:W-:Y:S05]  /*20700*/  BRA `(.L_x_1439) ;  /* 0xfffffe7800387947 */ /* 0x000fea000383ffff */
.L_x_1161:
        /* <DEDUP_REMOVED lines=8> */
.L_x_1441:
[----:B------:R-:W-:Y:S05]  /*20790*/  BSYNC B1 ;  /* 0x0000000000017941 */ /* 0x000fea0003800000 */
.L_x_1440:
[----:B------:R-:W-:Y:S05]  /*207a0*/  BRA `(.L_x_1442) ;  /* 0xfffffe7800187947 */ /* 0x000fea000383ffff */
.L_x_1163:
[----:B0-----:R0:W1:Y:S02]  /*207b0*/  SYNCS.PHASECHK.TRANS64.TRYWAIT P1, [R17+URZ+0x19c00], R6 ;  /* 0x019c0006110075a7 */ /* 0x001064000802017f */
[----:B-1----:R-:W-:Y:S05]  /*207c0*/  @!P1 NANOSLEEP.SYNCS 0x989680 ;  /* 0x009896800000995d */ /* 0x002fea0003900000 */
[----:B------:R-:W1:Y:S02]  /*207d0*/  @!P1 SYNCS.PHASECHK.TRANS64 P1, [R17+URZ+0x19c00], R6 ;  /* 0x019c0006110095a7 */ /* 0x000e64000802007f */
[----:B-1----:R-:W-:Y:S05]  /*207e0*/  @!P1 BRA `(.L_x_1163) ;  /* 0xfffffffc00f09947 */ /* 0x002fea000383ffff */
[----:B------:R-:W-:Y:S05]  /*207f0*/  BRA `(.L_x_1443) ;  /* 0xfffffe7800107947 */ /* 0x000fea000383ffff */
.L_x_1171:
[----:B------:R-:W-:Y:S01]  /*20800*/  BSSY B1, `(.L_x_1444) ;  /* 0x0000007000017945 */ /* 0x000fe20003800000 */
[----:B------:R-:W-:Y:S02]  /*20810*/  IMAD.MOV.U32 R12, RZ, RZ, RZ ;  /* 0x000000ffff0c7224 */ /* 0x000fe400078e00ff */
[----:B------:R-:W-:Y:S02]  /*20820*/  IMAD.MOV.U32 R11, RZ, RZ, 0x1e1f ;  /* 0x00001e1fff0b7424 */ /* 0x000fe400078e00ff */
[----:B------:R-:W-:-:S07]  /*20830*/  IMAD.MOV.U32 R15, RZ, RZ, -0x1 ;  /* 0xffffffffff0f7424 */ /* 0x000fce00078e00ff */
[----:B-----5:R-:W-:Y:S05]  /*20840*/  WARPSYNC.COLLECTIVE R15, `(.L_x_1445) ;  /* 0x000000000f087348 */ /* 0x020fea0003c00000 */
[----:B------:R0:W1:Y:S02]  /*20850*/  SHFL.IDX P6, R14, R13, R12, R11 ;  /* 0x0000000c0d0e7389 */ /* 0x00006400000c000b */
[----:B01---5:R-:W-:Y:S01]  /*20860*/  ENDCOLLECTIVE ;  /* 0x000000000000791b */ /* 0x023fe20003800000 */
.L_x_1445:
[----:B------:R-:W-:Y:S05]  /*20870*/  BSYNC B1 ;  /* 0x0000000000017941 */ /* 0x000fea0003800000 */
.L_x_1444:
[----:B------:R-:W-:Y:S05]  /*20880*/  BRA `(.L_x_1446) ;  /* 0xfffffe94003c7947 */ /* 0x000fea000383ffff */
.L_x_1172:
        /* <DEDUP_REMOVED lines=8> */
.L_x_1448:
[----:B------:R-:W-:Y:S05]  /*20910*/  BSYNC B1 ;  /* 0x0000000000017941 */ /* 0x000fea0003800000 */
.L_x_1447:
[----:B------:R-:W-:Y:S05]  /*20920*/  BRA `(.L_x_1449) ;  /* 0xfffffe94001c7947 */ /* 0x000fea000383ffff */
.L_x_1173:
        /* <DEDUP_REMOVED lines=8> */
.L_x_1451:
[----:B------:R-:W-:Y:S05]  /*209b0*/  BSYNC B1 ;  /* 0x0000000000017941 */ /* 0x000fea0003800000 */
.L_x_1450:
[----:B------:R-:W-:Y:S05]  /*209c0*/  BRA `(.L_x_1452) ;  /* 0xfffffe9000fc7947 */ /* 0x000fea000383ffff */
.L_x_1174:
        /* <DEDUP_REMOVED lines=8> */
.L_x_1454:
[----:B------:R-:W-:Y:S05]  /*20a50*/  BSYNC B1 ;  /* 0x0000000000017941 */ /* 0x000fea0003800000 */
.L_x_1453:
[----:B------:R-:W-:Y:S05]  /*20a60*/  BRA `(.L_x_1455) ;  /* 0xfffffe9000dc7947 */ /* 0x000fea000383ffff */
.L_x_1176:
[----:B0-----:R0:W1:Y:S02]  /*20a70*/  SYNCS.PHASECHK.TRANS64.TRYWAIT P1, [R17+URZ+0x19c00], R10 ;  /* 0x019c000a110075a7 */ /* 0x001064000802017f */
[----:B-1----:R-:W-:Y:S05]  /*20a80*/  @!P1 NANOSLEEP.SYNCS 0x989680 ;  /* 0x009896800000995d */ /* 0x002fea0003900000 */
[----:B------:R-:W1:Y:S02]  /*20a90*/  @!P1 SYNCS.PHASECHK.TRANS64 P1, [R17+URZ+0x19c00], R10 ;  /* 0x019c000a110095a7 */ /* 0x000e64000802007f */
[----:B-1----:R-:W-:Y:S05]  /*20aa0*/  @!P1 BRA `(.L_x_1176) ;  /* 0xfffffffc00f09947 */ /* 0x002fea000383ffff */
[----:B------:R-:W-:Y:S05]  /*20ab0*/  BRA `(.L_x_1456) ;  /* 0xfffffe9000d47947 */ /* 0x000fea000383ffff */
.L_x_1182:
[----:B-1----:R1:W2:Y:S02]  /*20ac0*/  SYNCS.PHASECHK.TRANS64.TRYWAIT P2, [R3+URZ+0x19c30], R0 ;  /* 0x019c3000030075a7 */ /* 0x0022a4000804017f */
[----:B--2---:R-:W-:Y:S05]  /*20ad0*/  @!P2 NANOSLEEP.SYNCS 0x989680 ;  /* 0x009896800000a95d */ /* 0x004fea0003900000 */
[----:B------:R-:W2:Y:S02]  /*20ae0*/  @!P2 SYNCS.PHASECHK.TRANS64 P2, [R3+URZ+0x19c30], R0 ;  /* 0x019c30000300a5a7 */ /* 0x000ea4000804007f */
[----:B--2---:R-:W-:Y:S05]  /*20af0*/  @!P2 BRA `(.L_x_1182) ;  /* 0xfffffffc00f0a947 */ /* 0x004fea000383ffff */
[----:B------:R-:W-:Y:S05]  /*20b00*/  BRA `(.L_x_1181) ;  /* 0xfffffeb4004c7947 */ /* 0x000fea000383ffff */
.L_x_1202:
[----:B-1----:R1:W2:Y:S02]  /*20b10*/  SYNCS.PHASECHK.TRANS64.TRYWAIT P2, [R7+URZ+0x19c30], R14 ;  /* 0x019c300e070075a7 */ /* 0x0022a4000804017f */
[----:B--2---:R-:W-:Y:S05]  /*20b20*/  @!P2 NANOSLEEP.SYNCS 0x989680 ;  /* 0x009896800000a95d */ /* 0x004fea0003900000 */
[----:B------:R-:W2:Y:S02]  /*20b30*/  @!P2 SYNCS.PHASECHK.TRANS64 P2, [R7+URZ+0x19c30], R14 ;  /* 0x019c300e0700a5a7 */ /* 0x000ea4000804007f */
[----:B--2---:R-:W-:Y:S05]  /*20b40*/  @!P2 BRA `(.L_x_1202) ;  /* 0xfffffffc00f0a947 */ /* 0x004fea000383ffff */
[----:B------:R-:W-:Y:S05]  /*20b50*/  BRA `(.L_x_1201) ;  /* 0xfffffee400d87947 */ /* 0x000fea000383ffff */
.L_x_1207:
[----:B-1----:R1:W2:Y:S02]  /*20b60*/  SYNCS.PHASECHK.TRANS64.TRYWAIT P2, [R22+URZ+0x19c50], R14 ;  /* 0x019c500e160075a7 */ /* 0x0022a4000804017f */
[----:B--2---:R-:W-:Y:S05]  /*20b70*/  @!P2 NANOSLEEP.SYNCS 0x989680 ;  /* 0x009896800000a95d */ /* 0x004fea0003900000 */
[----:B------:R-:W2:Y:S02]  /*20b80*/  @!P2 SYNCS.PHASECHK.TRANS64 P2, [R22+URZ+0x19c50], R14 ;  /* 0x019c500e1600a5a7 */ /* 0x000ea4000804007f */
[----:B--2---:R-:W-:Y:S05]  /*20b90*/  @!P2 BRA `(.L_x_1207) ;  /* 0xfffffffc00f0a947 */ /* 0x004fea000383ffff */
[----:B------:R-:W-:Y:S05]  /*20ba0*/  BRA `(.L_x_1206) ;  /* 0xfffffee800587947 */ /* 0x000fea000383ffff */
.L_x_1228:
[----:B0-----:R0:W3:Y:S02]  /*20bb0*/  SYNCS.PHASECHK.TRANS64.TRYWAIT P2, [R0+URZ+0x19c30], R3 ;  /* 0x019c3003000075a7 */ /* 0x0010e4000804017f */
[----:B---3--:R-:W-:Y:S05]  /*20bc0*/  @!P2 NANOSLEEP.SYNCS 0x989680 ;  /* 0x009896800000a95d */ /* 0x008fea0003900000 */
[----:B------:R-:W3:Y:S02]  /*20bd0*/  @!P2 SYNCS.PHASECHK.TRANS64 P2, [R0+URZ+0x19c30], R3 ;  /* 0x019c30030000a5a7 */ /* 0x000ee4000804007f */
[----:B---3--:R-:W-:Y:S05]  /*20be0*/  @!P2 BRA `(.L_x_1228) ;  /* 0xfffffffc00f0a947 */ /* 0x008fea000383ffff */
[----:B------:R-:W-:Y:S05]  /*20bf0*/  BRA `(.L_x_1227) ;  /* 0xffffff1800187947 */ /* 0x000fea000383ffff */
.L_x_1233:
[----:B-1----:R1:W2:Y:S02]  /*20c00*/  SYNCS.PHASECHK.TRANS64.TRYWAIT P2, [R153+URZ+0x19c50], R0 ;  /* 0x019c5000990075a7 */ /* 0x0022a4000804017f */
[----:B--2---:R-:W-:Y:S05]  /*20c10*/  @!P2 NANOSLEEP.SYNCS 0x989680 ;  /* 0x009896800000a95d */ /* 0x004fea0003900000 */
[----:B------:R-:W2:Y:S02]  /*20c20*/  @!P2 SYNCS.PHASECHK.TRANS64 P2, [R153+URZ+0x19c50], R0 ;  /* 0x019c50009900a5a7 */ /* 0x000ea4000804007f */
[----:B--2---:R-:W-:Y:S05]  /*20c30*/  @!P2 BRA `(.L_x_1233) ;  /* 0xfffffffc00f0a947 */ /* 0x004fea000383ffff */
[----:B------:R-:W-:Y:S05]  /*20c40*/  BRA `(.L_x_1232) ;  /* 0xffffff1800987947 */ /* 0x000fea000383ffff */
.L_x_1242:
[----:B0-----:R0:W3:Y:S02]  /*20c50*/  SYNCS.PHASECHK.TRANS64.TRYWAIT P2, [R0+URZ+0x19c30], R3 ;  /* 0x019c3003000075a7 */ /* 0x0010e4000804017f */
[----:B---3--:R-:W-:Y:S05]  /*20c60*/  @!P2 NANOSLEEP.SYNCS 0x989680 ;  /* 0x009896800000a95d */ /* 0x008fea0003900000 */
[----:B------:R-:W3:Y:S02]  /*20c70*/  @!P2 SYNCS.PHASECHK.TRANS64 P2, [R0+URZ+0x19c30], R3 ;  /* 0x019c30030000a5a7 */ /* 0x000ee4000804007f */
[----:B---3--:R-:W-:Y:S05]  /*20c80*/  @!P2 BRA `(.L_x_1242) ;  /* 0xfffffffc00f0a947 */ /* 0x008fea000383ffff */
[----:B------:R-:W-:Y:S05]  /*20c90*/  BRA `(.L_x_1241) ;  /* 0xffffff3400707947 */ /* 0x000fea000383ffff */
.L_x_1247:
[----:B-1----:R1:W2:Y:S02]  /*20ca0*/  SYNCS.PHASECHK.TRANS64.TRYWAIT P2, [R155+URZ+0x19c50], R3 ;  /* 0x019c50039b0075a7 */ /* 0x0022a4000804017f */
[----:B--2---:R-:W-:Y:S05]  /*20cb0*/  @!P2 NANOSLEEP.SYNCS 0x989680 ;  /* 0x009896800000a95d */ /* 0x004fea0003900000 */
[----:B------:R-:W2:Y:S02]  /*20cc0*/  @!P2 SYNCS.PHASECHK.TRANS64 P2, [R155+URZ+0x19c50], R3 ;  /* 0x019c50039b00a5a7 */ /* 0x000ea4000804007f */
[----:B--2---:R-:W-:Y:S05]  /*20cd0*/  @!P2 BRA `(.L_x_1247) ;  /* 0xfffffffc00f0a947 */ /* 0x004fea000383ffff */
[----:B------:R-:W-:Y:S05]  /*20ce0*/  BRA `(.L_x_1246) ;  /* 0xffffff3400f07947 */ /* 0x000fea000383ffff */
.L_x_1262:
[----:B----4-:R4:W0:Y:S02]  /*20cf0*/  SYNCS.PHASECHK.TRANS64.TRYWAIT P1, [R15+URZ+0x19c50], R4 ;  /* 0x019c50040f0075a7 */ /* 0x010824000802017f */
[----:B0-----:R-:W-:Y:S05]  /*20d00*/  @!P1 NANOSLEEP.SYNCS 0x989680 ;  /* 0x009896800000995d */ /* 0x001fea0003900000 */
[----:B------:R-:W0:Y:S02]  /*20d10*/  @!P1 SYNCS.PHASECHK.TRANS64 P1, [R15+URZ+0x19c50], R4 ;  /* 0x019c50040f0095a7 */ /* 0x000e24000802007f */
[----:B0-----:R-:W-:Y:S05]  /*20d20*/  @!P1 BRA `(.L_x_1262) ;  /* 0xfffffffc00f09947 */ /* 0x001fea000383ffff */
[----:B------:R-:W-:Y:S05]  /*20d30*/  BRA `(.L_x_1261) ;  /* 0xffffff6000d87947 */ /* 0x000fea000383ffff */
.L_x_1299:
[----:B------:R-:W0:Y:S01]  /*20d40*/  S2R R11, SR_TID.X ;  /* 0x00000000000b7919 */ /* 0x000e220000002100 */
[----:B------:R-:W-:Y:S01]  /*20d50*/  BSSY B1, `(.L_x_1457) ;  /* 0x000000a000017945 */ /* 0x000fe20003800000 */
[----:B------:R-:W-:Y:S02]  /*20d60*/  IMAD.MOV.U32 R12, RZ, RZ, RZ ;  /* 0x000000ffff0c7224 */ /* 0x000fe400078e00ff */
[----:B------:R-:W-:Y:S01]  /*20d70*/  IMAD.MOV.U32 R15, RZ, RZ, -0x1 ;  /* 0xffffffffff0f7424 */ /* 0x000fe200078e00ff */
[----:B0-----:R-:W-:-:S04]  /*20d80*/  SHF.R.U32.HI R11, RZ, 0x5, R11 ;  /* 0x00000005ff0b7819 */ /* 0x001fc8000001160b */
[----:B------:R-:W-:-:S05]  /*20d90*/  LOP3.LUT R11, R11, 0x3, RZ, 0xc0, !PT ;  /* 0x000000030b0b7812 */ /* 0x000fca00078ec0ff */
[----:B------:R-:W-:Y:S02]  /*20da0*/  IMAD.MOV.U32 R13, RZ, RZ, R11 ;  /* 0x000000ffff0d7224 */ /* 0x000fe400078e000b */
[----:B------:R-:W-:-:S07]  /*20db0*/  IMAD.MOV.U32 R11, RZ, RZ, 0x1f ;  /* 0x0000001fff0b7424 */ /* 0x000fce00078e00ff */
[----:B------:R-:W-:Y:S05]  /*20dc0*/  WARPSYNC.COLLECTIVE R15, `(.L_x_1458) ;  /* 0x000000000f087348 */ /* 0x000fea0003c00000 */
[----:B------:R0:W1:Y:S02]  /*20dd0*/  SHFL.IDX P6, R14, R13, R12, R11 ;  /* 0x0000000c0d0e7389 */ /* 0x00006400000c000b */
[----:B01----:R-:W-:Y:S01]  /*20de0*/  ENDCOLLECTIVE ;  /* 0x000000000000791b */ /* 0x003fe20003800000 */
.L_x_1458:
[----:B------:R-:W-:Y:S05]  /*20df0*/  BSYNC B1 ;  /* 0x0000000000017941 */ /* 0x000fea0003800000 */
.L_x_1457:
[----:B------:R-:W-:Y:S05]  /*20e00*/  BRA `(.L_x_1459) ;  /* 0xffffffa0007c7947 */ /* 0x000fea000383ffff */
.L_x_1301:
[----:B------:R-:W-:Y:S01]  /*20e10*/  BSSY B1, `(.L_x_1460) ;  /* 0x0000006000017945 */ /* 0x000fe20003800000 */
[----:B------:R-:W-:-:S07]  /*20e20*/  IMAD.MOV.U32 R15, RZ, RZ, -0x1 ;  /* 0xffffffffff0f7424 */ /* 0x000fce00078e00ff */
[----:B0-----:R-:W-:Y:S05]  /*20e30*/  WARPSYNC.COLLECTIVE R15, `(.L_x_1461) ;  /* 0x000000000f0c7348 */ /* 0x001fea0003c00000 */
[----:B------:R-:W-:Y:S02]  /*20e40*/  ELECT P6, UR62, PT ;  /* 0x00000000003e782f */ /* 0x000fe400038c0000 */
[----:B------:R-:W-:Y:S01]  /*20e50*/  MOV R14, UR62 ;  /* 0x0000003e000e7c02 */ /* 0x000fe20008000f00 */
[----:B0-----:R-:W-:Y:S10]  /*20e60*/  ENDCOLLECTIVE ;  /* 0x000000000000791b */ /* 0x001ff40003800000 */
.L_x_1461:
[----:B------:R-:W-:Y:S05]  /*20e70*/  BSYNC B1 ;  /* 0x0000000000017941 */ /* 0x000fea0003800000 */
.L_x_1460:
[----:B------:R-:W-:Y:S05]  /*20e80*/  BRA `(.L_x_1300) ;  /* 0xffffffa000747947 */ /* 0x000fea000383ffff */
.L_x_1303:
[----:B0-----:R0:W1:Y:S02]  /*20e90*/  SYNCS.PHASECHK.TRANS64.TRYWAIT P0, [R13+URZ+0x19c20], R8 ;  /* 0x019c20080d0075a7 */ /* 0x001064000800017f */
[----:B-1----:R-:W-:Y:S05]  /*20ea0*/  @!P0 NANOSLEEP.SYNCS 0x989680 ;  /* 0x009896800000895d */ /* 0x002fea0003900000 */
[----:B------:R-:W1:Y:S02]  /*20eb0*/  @!P0 SYNCS.PHASECHK.TRANS64 P0, [R13+URZ+0x19c20], R8 ;  /* 0x019c20080d0085a7 */ /* 0x000e64000800007f */
[----:B-1----:R-:W-:Y:S05]  /*20ec0*/  @!P0 BRA `(.L_x_1303) ;  /* 0xfffffffc00f08947 */ /* 0x002fea000383ffff */
[----:B------:R-:W-:Y:S05]  /*20ed0*/  BRA `(.L_x_1462) ;  /* 0xffffffa000907947 */ /* 0x000fea000383ffff */
.L_x_1307:
[----:B-1----:R1:W2:Y:S02]  /*20ee0*/  SYNCS.PHASECHK.TRANS64.TRYWAIT P0, [R12+URZ+0x19ca0], R11 ;  /* 0x019ca00b0c0075a7 */ /* 0x0022a4000800017f */
[----:B--2---:R-:W-:Y:S05]  /*20ef0*/  @!P0 NANOSLEEP.SYNCS 0x989680 ;  /* 0x009896800000895d */ /* 0x004fea0003900000 */
[----:B------:R-:W2:Y:S02]  /*20f00*/  @!P0 SYNCS.PHASECHK.TRANS64 P0, [R12+URZ+0x19ca0], R11 ;  /* 0x019ca00b0c0085a7 */ /* 0x000ea4000800007f */
[----:B--2---:R-:W-:Y:S05]  /*20f10*/  @!P0 BRA `(.L_x_1307) ;  /* 0xfffffffc00f08947 */ /* 0x004fea000383ffff */
[----:B------:R-:W-:Y:S05]  /*20f20*/  BRA `(.L_x_1463) ;  /* 0xffffffa000a87947 */ /* 0x000fea000383ffff */
.L_x_1314:
[----:B0-----:R0:W2:Y:S02]  /*20f30*/  SYNCS.PHASECHK.TRANS64.TRYWAIT P0, [R12+URZ+0x19cc0], R11 ;  /* 0x019cc00b0c0075a7 */ /* 0x0010a4000800017f */
[----:B--2---:R-:W-:Y:S05]  /*20f40*/  @!P0 NANOSLEEP.SYNCS 0x989680 ;  /* 0x009896800000895d */ /* 0x004fea0003900000 */
[----:B------:R-:W2:Y:S02]  /*20f50*/  @!P0 SYNCS.PHASECHK.TRANS64 P0, [R12+URZ+0x19cc0], R11 ;  /* 0x019cc00b0c0085a7 */ /* 0x000ea4000800007f */
[----:B--2---:R-:W-:Y:S05]  /*20f60*/  @!P0 BRA `(.L_x_1314) ;  /* 0xfffffffc00f08947 */ /* 0x004fea000383ffff */
[----:B------:R-:W-:Y:S05]  /*20f70*/  BRA `(.L_x_1464) ;  /* 0xffffffa400a47947 */ /* 0x000fea000383ffff */
.L_x_1323:
[----:B-1----:R1:W2:Y:S02]  /*20f80*/  SYNCS.PHASECHK.TRANS64.TRYWAIT P1, [R11+URZ+0x19ca0], R10 ;  /* 0x019ca00a0b0075a7 */ /* 0x0022a4000802017f */
[----:B--2---:R-:W-:Y:S05]  /*20f90*/  @!P1 NANOSLEEP.SYNCS 0x989680 ;  /* 0x009896800000995d */ /* 0x004fea0003900000 */
[----:B------:R-:W2:Y:S02]  /*20fa0*/  @!P1 SYNCS.PHASECHK.TRANS64 P1, [R11+URZ+0x19ca0], R10 ;  /* 0x019ca00a0b0095a7 */ /* 0x000ea4000802007f */
[----:B--2---:R-:W-:Y:S05]  /*20fb0*/  @!P1 BRA `(.L_x_1323) ;  /* 0xfffffffc00f09947 */ /* 0x004fea000383ffff */
[----:B------:R-:W-:Y:S05]  /*20fc0*/  BRA `(.L_x_1465) ;  /* 0xffffffa800dc7947 */ /* 0x000fea000383ffff */
.L_x_1330:
[----:B0-----:R0:W2:Y:S02]  /*20fd0*/  SYNCS.PHASECHK.TRANS64.TRYWAIT P1, [R11+URZ+0x19cc0], R10 ;  /* 0x019cc00a0b0075a7 */ /* 0x0010a4000802017f */
[----:B--2---:R-:W-:Y:S05]  /*20fe0*/  @!P1 NANOSLEEP.SYNCS 0x989680 ;  /* 0x009896800000995d */ /* 0x004fea0003900000 */
[----:B------:R-:W2:Y:S02]  /*20ff0*/  @!P1 SYNCS.PHASECHK.TRANS64 P1, [R11+URZ+0x19cc0], R10 ;  /* 0x019cc00a0b0095a7 */ /* 0x000ea4000802007f */
[----:B--2---:R-:W-:Y:S05]  /*21000*/  @!P1 BRA `(.L_x_1330) ;  /* 0xfffffffc00f09947 */ /* 0x004fea000383ffff */
[----:B------:R-:W-:Y:S05]  /*21010*/  BRA `(.L_x_1466) ;  /* 0xffffffac00d47947 */ /* 0x000fea000383ffff */
.L_x_1355:
        /* <DEDUP_REMOVED lines=11> */
.L_x_1468:
[----:B------:R-:W-:Y:S05]  /*210d0*/  BSYNC B0 ;  /* 0x0000000000007941 */ /* 0x000fea0003800000 */
.L_x_1467:
[----:B------:R-:W-:Y:S05]  /*210e0*/  BRA `(.L_x_1469) ;  /* 0xffffffc000787947 */ /* 0x000fea000383ffff */
.L_x_1357:
[----:B------:R-:W-:Y:S01]  /*210f0*/  BSSY B0, `(.L_x_1470) ;  /* 0x0000006000007945 */ /* 0x000fe20003800000 */
[----:B------:R-:W-:-:S07]  /*21100*/  IMAD.MOV.U32 R15, RZ, RZ, -0x1 ;  /* 0xffffffffff0f7424 */ /* 0x000fce00078e00ff */
[----:B0-----:R-:W-:Y:S05]  /*21110*/  WARPSYNC.COLLECTIVE R15, `(.L_x_1471) ;  /* 0x000000000f0c7348 */ /* 0x001fea0003c00000 */
[----:B------:R-:W-:Y:S02]  /*21120*/  ELECT P6, UR62, PT ;  /* 0x00000000003e782f */ /* 0x000fe400038c0000 */
[----:B------:R-:W-:Y:S01]  /*21130*/  MOV R14, UR62 ;  /* 0x0000003e000e7c02 */ /* 0x000fe20008000f00 */
[----:B0-----:R-:W-:Y:S10]  /*21140*/  ENDCOLLECTIVE ;  /* 0x000000000000791b */ /* 0x001ff40003800000 */
.L_x_1471:
[----:B------:R-:W-:Y:S05]  /*21150*/  BSYNC B0 ;  /* 0x0000000000007941 */ /* 0x000fea0003800000 */
.L_x_1470:
[----:B------:R-:W-:Y:S05]  /*21160*/  BRA `(.L_x_1472) ;  /* 0xffffffc000707947 */ /* 0x000fea000383ffff */
.L_x_1360:
[----:B0-----:R0:W1:Y:S02]  /*21170*/  SYNCS.PHASECHK.TRANS64.TRYWAIT P2, [R5+URZ+0x19c80], R4 ;  /* 0x019c8004050075a7 */ /* 0x001064000804017f */
[----:B-1----:R-:W-:Y:S05]  /*21180*/  @!P2 NANOSLEEP.SYNCS 0x989680 ;  /* 0x009896800000a95d */ /* 0x002fea0003900000 */
[----:B------:R-:W1:Y:S02]  /*21190*/  @!P2 SYNCS.PHASECHK.TRANS64 P2, [R5+URZ+0x19c80], R4 ;  /* 0x019c80040500a5a7 */ /* 0x000e64000804007f */
[----:B-1----:R-:W-:Y:S05]  /*211a0*/  @!P2 BRA `(.L_x_1360) ;  /* 0xfffffffc00f0a947 */ /* 0x002fea000383ffff */
[----:B------:R-:W-:Y:S05]  /*211b0*/  BRA `(.L_x_1473) ;  /* 0xffffffc000e07947 */ /* 0x000fea000383ffff */
.L_x_1362:
[----:B-1----:R1:W2:Y:S02]  /*211c0*/  SYNCS.PHASECHK.TRANS64.TRYWAIT P2, [R5+URZ+0x19c40], R4 ;  /* 0x019c4004050075a7 */ /* 0x0022a4000804017f */
[----:B--2---:R-:W-:Y:S05]  /*211d0*/  @!P2 NANOSLEEP.SYNCS 0x989680 ;  /* 0x009896800000a95d */ /* 0x004fea0003900000 */
[----:B------:R-:W2:Y:S02]  /*211e0*/  @!P2 SYNCS.PHASECHK.TRANS64 P2, [R5+URZ+0x19c40], R4 ;  /* 0x019c40040500a5a7 */ /* 0x000ea4000804007f */
[----:B--2---:R-:W-:Y:S05]  /*211f0*/  @!P2 BRA `(.L_x_1362) ;  /* 0xfffffffc00f0a947 */ /* 0x004fea000383ffff */
[----:B------:R-:W-:Y:S05]  /*21200*/  BRA `(.L_x_1474) ;  /* 0xffffffc400647947 */ /* 0x000fea000383ffff */
.L_x_1365:
        /* <DEDUP_REMOVED lines=8> */
.L_x_1371:
[----:B0-----:R0:W1:Y:S02]  /*21290*/  SYNCS.PHASECHK.TRANS64.TRYWAIT P0, [R5+URZ+0x19c80], R4 ;  /* 0x019c8004050075a7 */ /* 0x001064000800017f */
[----:B-1----:R-:W-:Y:S05]  /*212a0*/  @!P0 NANOSLEEP.SYNCS 0x989680 ;  /* 0x009896800000895d */ /* 0x002fea0003900000 */
[----:B------:R-:W1:Y:S02]  /*212b0*/  @!P0 SYNCS.PHASECHK.TRANS64 P0, [R5+URZ+0x19c80], R4 ;  /* 0x019c8004050085a7 */ /* 0x000e64000800007f */
[----:B-1----:R-:W-:Y:S05]  /*212c0*/  @!P0 BRA `(.L_x_1371) ;  /* 0xfffffffc00f08947 */ /* 0x002fea000383ffff */
[----:B------:R-:W-:Y:S05]  /*212d0*/  BRA `(.L_x_1476) ;  /* 0xffffffcc003c7947 */ /* 0x000fea000383ffff */
.L_x_1378:
[----:B-1----:R1:W2:Y:S02]  /*212e0*/  SYNCS.PHASECHK.TRANS64.TRYWAIT P0, [R5+URZ+0x19c40], R4 ;  /* 0x019c4004050075a7 */ /* 0x0022a4000800017f */
[----:B--2---:R-:W-:Y:S05]  /*212f0*/  @!P0 NANOSLEEP.SYNCS 0x989680 ;  /* 0x009896800000895d */ /* 0x004fea0003900000 */
[----:B------:R-:W2:Y:S02]  /*21300*/  @!P0 SYNCS.PHASECHK.TRANS64 P0, [R5+URZ+0x19c40], R4 ;  /* 0x019c4004050085a7 */ /* 0x000ea4000800007f */
[----:B--2---:R-:W-:Y:S05]  /*21310*/  @!P0 BRA `(.L_x_1378) ;  /* 0xfffffffc00f08947 */ /* 0x004fea000383ffff */
[----:B------:R-:W-:Y:S05]  /*21320*/  BRA `(.L_x_1477) ;  /* 0xffffffd000407947 */ /* 0x000fea000383ffff */
.L_x_1386:
[----:B0-----:R0:W1:Y:S02]  /*21330*/  SYNCS.PHASECHK.TRANS64.TRYWAIT P2, [R13+URZ+0x19c70], R4 ;  /* 0x019c70040d0075a7 */ /* 0x001064000804017f */
[----:B-1----:R-:W-:Y:S05]  /*21340*/  @!P2 NANOSLEEP.SYNCS 0x989680 ;  /* 0x009896800000a95d */ /* 0x002fea0003900000 */
[----:B------:R-:W1:Y:S02]  /*21350*/  @!P2 SYNCS.PHASECHK.TRANS64 P2, [R13+URZ+0x19c70], R4 ;  /* 0x019c70040d00a5a7 */ /* 0x000e64000804007f */
[----:B-1----:R-:W-:Y:S05]  /*21360*/  @!P2 BRA `(.L_x_1386) ;  /* 0xfffffffc00f0a947 */ /* 0x002fea000383ffff */
[----:B------:R-:W-:Y:S05]  /*21370*/  BRA `(.L_x_1478) ;  /* 0xffffffd400607947 */ /* 0x000fea000383ffff */
.L_x_1388:
[----:B0-----:R0:W1:Y:S02]  /*21380*/  SYNCS.PHASECHK.TRANS64.TRYWAIT P2, [R13+URZ+0x19c60], R4 ;  /* 0x019c60040d0075a7 */ /* 0x001064000804017f */
[----:B-1----:R-:W-:Y:S05]  /*21390*/  @!P2 NANOSLEEP.SYNCS 0x989680 ;  /* 0x009896800000a95d */ /* 0x002fea0003900000 */
[----:B------:R-:W1:Y:S02]  /*213a0*/  @!P2 SYNCS.PHASECHK.TRANS64 P2, [R13+URZ+0x19c60], R4 ;  /* 0x019c60040d00a5a7 */ /* 0x000e64000804007f */
[----:B-1----:R-:W-:Y:S05]  /*213b0*/  @!P2 BRA `(.L_x_1388) ;  /* 0xfffffffc00f0a947 */ /* 0x002fea000383ffff */
[----:B------:R-:W-:Y:S05]  /*213c0*/  BRA `(.L_x_1479) ;  /* 0xffffffd400687947 */ /* 0x000fea000383ffff */
.L_x_1395:
[----:B0-----:R0:W1:Y:S02]  /*213d0*/  SYNCS.PHASECHK.TRANS64.TRYWAIT P0, [R3+URZ+0x19c70], R0 ;  /* 0x019c7000030075a7 */ /* 0x001064000800017f */
[----:B-1----:R-:W-:Y:S05]  /*213e0*/  @!P0 NANOSLEEP.SYNCS 0x989680 ;  /* 0x009896800000895d */ /* 0x002fea0003900000 */
[----:B------:R-:W1:Y:S02]  /*213f0*/  @!P0 SYNCS.PHASECHK.TRANS64 P0, [R3+URZ+0x19c70], R0 ;  /* 0x019c7000030085a7 */ /* 0x000e64000800007f */
[----:B-1----:R-:W-:Y:S05]  /*21400*/  @!P0 BRA `(.L_x_1395) ;  /* 0xfffffffc00f08947 */ /* 0x002fea000383ffff */
[----:B------:R-:W-:Y:S05]  /*21410*/  BRA `(.L_x_1480) ;  /* 0xffffffd800d07947 */ /* 0x000fea000383ffff */
.L_x_1397:
[----:B0-----:R0:W1:Y:S02]  /*21420*/  SYNCS.PHASECHK.TRANS64.TRYWAIT P0, [R3+URZ+0x19c60], R0 ;  /* 0x019c6000030075a7 */ /* 0x001064000800017f */
[----:B-1----:R-:W-:Y:S05]  /*21430*/  @!P0 NANOSLEEP.SYNCS 0x989680 ;  /* 0x009896800000895d */ /* 0x002fea0003900000 */
[----:B------:R-:W1:Y:S02]  /*21440*/  @!P0 SYNCS.PHASECHK.TRANS64 P0, [R3+URZ+0x19c60], R0 ;  /* 0x019c6000030085a7 */ /* 0x000e64000800007f */
[----:B-1----:R-:W-:Y:S05]  /*21450*/  @!P0 BRA `(.L_x_1397) ;  /* 0xfffffffc00f08947 */ /* 0x002fea000383ffff */
[----:B------:R-:W-:Y:S05]  /*21460*/  BRA `(.L_x_1481) ;  /* 0xffffffd800d47947 */ /* 0x000fea000383ffff */
.L_x_1401:
[----:B------:R-:W-:Y:S01]  /*21470*/  BSSY B0, `(.L_x_1482) ;  /* 0x0000008000007945 */ /* 0x000fe20003800000 */
[----:B------:R-:W-:Y:S02]  /*21480*/  IMAD.MOV.U32 R13, RZ, RZ, R24 ;  /* 0x000000ffff0d7224 */ /* 0x000fe400078e0018 */
[----:B------:R-:W-:Y:S02]  /*21490*/  IMAD.MOV.U32 R12, RZ, RZ, RZ ;  /* 0x000000ffff0c7224 */ /* 0x000fe400078e00ff */
[----:B------:R-:W-:Y:S02]  /*214a0*/  IMAD.MOV.U32 R11, RZ, RZ, 0x1f ;  /* 0x0000001fff0b7424 */ /* 0x000fe400078e00ff */
[----:B------:R-:W-:-:S07]  /*214b0*/  IMAD.MOV.U32 R15, RZ, RZ, -0x1 ;  /* 0xffffffffff0f7424 */ /* 0x000fce00078e00ff */
[----:B-1----:R-:W-:Y:S05]  /*214c0*/  WARPSYNC.COLLECTIVE R15, `(.L_x_1483) ;  /* 0x000000000f087348 */ /* 0x002fea0003c00000 */
[----:B------:R0:W2:Y:S02]  /*214d0*/  SHFL.IDX P6, R14, R13, R12, R11 ;  /* 0x0000000c0d0e7389 */ /* 0x0000a400000c000b */
[----:B012---:R-:W-:Y:S01]  /*214e0*/  ENDCOLLECTIVE ;  /* 0x000000000000791b */ /* 0x007fe20003800000 */
.L_x_1483:
[----:B------:R-:W-:Y:S05]  /*214f0*/  BSYNC B0 ;  /* 0x0000000000007941 */ /* 0x000fea0003800000 */
.L_x_1482:
        /* <DEDUP_REMOVED lines=9> */
.L_x_1484:
[----:B------:R-:W-:Y:S02]  /*21590*/  ULDC UR4, c[0x0][0xc14] ;  /* 0x0003050000047ab9 */ /* 0x000fe40000000800 */
[----:B------:R-:W-:-:S13]  /*215a0*/  ISETP.GE.OR P1, PT, R7, UR4, !P0 ;  /* 0x0000000407007c0c */ /* 0x000fda000c726670 */
[----:B------:R-:W0:Y:S01]  /*215b0*/  @!P1 LDC.64 R2, c[0x0][0xc58] ;  /* 0x00031600ff029b82 */ /* 0x000e220000000a00 */
[----:B------:R-:W-:Y:S02]  /*215c0*/  IMAD.MOV.U32 R25, RZ, RZ, RZ ;  /* 0x000000ffff197224 */ /* 0x000fe400078e00ff */
[----:B------:R-:W-:Y:S02]  /*215d0*/  IMAD.MOV.U32 R11, RZ, RZ, RZ ;  /* 0x000000ffff0b7224 */ /* 0x000fe400078e00ff */
[----:B------:R-:W-:Y:S02]  /*215e0*/  IMAD.MOV.U32 R5, RZ, RZ, R14 ;  /* 0x000000ffff057224 */ /* 0x000fe400078e000e */
[----:B0-----:R-:W-:-:S06]  /*215f0*/  @!P1 IMAD.WIDE R2, R7, 0x4, R2 ;  /* 0x0000000407029825 */ /* 0x001fcc00078e0202 */
[----:B------:R-:W2:Y:S01]  /*21600*/  @!P1 LDG.E R2, desc[UR40][R2.64] ;  /* 0x0000002802029981 */ /* 0x000ea2000c1e1900 */
        /* <DEDUP_REMOVED lines=10> */
.L_x_1485:
[----:B------:R-:W-:Y:S01]  /*216b0*/  IMAD.MOV.U32 R12, RZ, RZ, 0x2 ;  /* 0x00000002ff0c7424 */ /* 0x000fe200078e00ff */
[----:B------:R-:W-:-:S05]  /*216c0*/  SEL R4, R14, RZ, P1 ;  /* 0x000000ff0e047207 */ /* 0x000fca0000800000 */
[----:B------:R-:W-:-:S04]  /*216d0*/  IMAD.IADD R4, R25, 0x1, R4 ;  /* 0x0000000119047824 */ /* 0x000fc800078e0204 */
[----:B------:R-:W-:-:S07]  /*216e0*/  IMAD.MOV.U32 R13, RZ, RZ, R4 ;  /* 0x000000ffff0d7224 */ /* 0x000fce00078e0004 */
[----:B------:R-:W-:Y:S05]  /*216f0*/  WARPSYNC.COLLECTIVE R15, `(.L_x_1486) ;  /* 0x000000000f087348 */ /* 0x000fea0003c00000 */
[----:B------:R0:W1:Y:S02]  /*21700*/  SHFL.UP P6, R14, R13, R12, R11 ;  /* 0x0400000c0d0e7389 */ /* 0x00006400000c000b */
[----:B01----:R-:W-:Y:S01]  /*21710*/  ENDCOLLECTIVE ;  /* 0x000000000000791b */ /* 0x003fe20003800000 */
.L_x_1486:
[----:B------:R-:W-:Y:S01]  /*21720*/  IMAD.MOV.U32 R12, RZ, RZ, 0x4 ;  /* 0x00000004ff0c7424 */ /* 0x000fe200078e00ff */
[----:B------:R-:W-:-:S05]  /*21730*/  SEL R3, R14, RZ, P2 ;  /* 0x000000ff0e037207 */ /* 0x000fca0001000000 */
[----:B------:R-:W-:-:S04]  /*21740*/  IMAD.IADD R6, R4, 0x1, R3 ;  /* 0x0000000104067824 */ /* 0x000fc800078e0203 */
[----:B------:R-:W-:-:S07]  /*21750*/  IMAD.MOV.U32 R13, RZ, RZ, R6 ;  /* 0x000000ffff0d7224 */ /* 0x000fce00078e0006 */
[----:B------:R-:W-:Y:S05]  /*21760*/  WARPSYNC.COLLECTIVE R15, `(.L_x_1487) ;  /* 0x000000000f087348 */ /* 0x000fea0003c00000 */
[----:B------:R0:W1:Y:S02]  /*21770*/  SHFL.UP P6, R14, R13, R12, R11 ;  /* 0x0400000c0d0e7389 */ /* 0x00006400000c000b */
[----:B01----:R-:W-:Y:S01]  /*21780*/  ENDCOLLECTIVE ;  /* 0x000000000000791b */ /* 0x003fe20003800000 */
.L_x_1487:
[----:B------:R-:W-:Y:S01]  /*21790*/  IMAD.MOV.U32 R12, RZ, RZ, 0x8 ;  /* 0x00000008ff0c7424 */ /* 0x000fe200078e00ff */
[----:B------:R-:W-:-:S05]  /*217a0*/  SEL R3, R14, RZ, P3 ;  /* 0x000000ff0e037207 */ /* 0x000fca0001800000 */
[----:B------:R-:W-:-:S04]  /*217b0*/  IMAD.IADD R2, R6, 0x1, R3 ;  /* 0x0000000106027824 */ /* 0x000fc800078e0203 */
[----:B------:R-:W-:-:S07]  /*217c0*/  IMAD.MOV.U32 R13, RZ, RZ, R2 ;  /* 0x000000ffff0d7224 */ /* 0x000fce00078e0002 */
[----:B------:R-:W-:Y:S05]  /*217d0*/  WARPSYNC.COLLECTIVE R15, `(.L_x_1488) ;  /* 0x000000000f087348 */ /* 0x000fea0003c00000 */
[----:B------:R0:W1:Y:S02]  /*217e0*/  SHFL.UP P6, R14, R13, R12, R11 ;  /* 0x0400000c0d0e7389 */ /* 0x00006400000c000b */
[----:B01----:R-:W-:Y:S01]  /*217f0*/  ENDCOLLECTIVE ;  /* 0x000000000000791b */ /* 0x003fe20003800000 */
.L_x_1488:
[----:B------:R-:W-:Y:S01]  /*21800*/  IMAD.MOV.U32 R12, RZ, RZ, 0x10 ;  /* 0x00000010ff0c7424 */ /* 0x000fe200078e00ff */
[----:B------:R-:W-:-:S05]  /*21810*/  SEL R3, R14, RZ, P4 ;  /* 0x000000ff0e037207 */ /* 0x000fca0002000000 */
[----:B------:R-:W-:-:S04]  /*21820*/  IMAD.IADD R3, R2, 0x1, R3 ;  /* 0x0000000102037824 */ /* 0x000fc800078e0203 */
[----:B------:R-:W-:-:S07]  /*21830*/  IMAD.MOV.U32 R13, RZ, RZ, R3 ;  /* 0x000000ffff0d7224 */ /* 0x000fce00078e0003 */
[----:B------:R-:W-:Y:S05]  /*21840*/  WARPSYNC.COLLECTIVE R15, `(.L_x_1489) ;  /* 0x000000000f087348 */ /* 0x000fea0003c00000 */
[----:B------:R0:W1:Y:S02]  /*21850*/  SHFL.UP P6, R14, R13, R12, R11 ;  /* 0x0400000c0d0e7389 */ /* 0x00006400000c000b */
[----:B01----:R-:W-:Y:S01]  /*21860*/  ENDCOLLECTIVE ;  /* 0x000000000000791b */ /* 0x003fe20003800000 */
.L_x_1489:
        /* <DEDUP_REMOVED lines=8> */
.L_x_1490:
[----:B------:R-:W-:Y:S05]  /*218f0*/  BRA `(.L_x_1491) ;  /* 0xffffffdc00747947 */ /* 0x000fea000383ffff */
.L_x_1406:
        /* <DEDUP_REMOVED lines=8> */
.L_x_1493:
[----:B------:R-:W-:Y:S05]  /*21980*/  BSYNC B0 ;  /* 0x0000000000007941 */ /* 0x000fea0003800000 */
.L_x_1492:
        /* <DEDUP_REMOVED lines=8> */
.L_x_1494:
[----:B------:R-:W-:Y:S01]  /*21a10*/  IMAD.MOV.U32 R12, RZ, RZ, 0x4 ;  /* 0x00000004ff0c7424 */ /* 0x000fe200078e00ff */
[----:B------:R-:W-:-:S05]  /*21a20*/  SEL R2, R14, RZ, P2 ;  /* 0x000000ff0e027207 */ /* 0x000fca0001000000 */
[----:B------:R-:W-:-:S04]  /*21a30*/  IMAD.IADD R2, R13, 0x1, R2 ;  /* 0x000000010d027824 */ /* 0x000fc800078e0202 */
[----:B------:R-:W-:-:S07]  /*21a40*/  IMAD.MOV.U32 R13, RZ, RZ, R2 ;  /* 0x000000ffff0d7224 */ /* 0x000fce00078e0002 */
[----:B------:R-:W-:Y:S05]  /*21a50*/  WARPSYNC.COLLECTIVE R15, `(.L_x_1495) ;  /* 0x000000000f087348 */ /* 0x000fea0003c00000 */
[----:B------:R0:W1:Y:S02]  /*21a60*/  SHFL.UP P6, R14, R13, R12, R11 ;  /* 0x0400000c0d0e7389 */ /* 0x00006400000c000b */
[----:B01----:R-:W-:Y:S01]  /*21a70*/  ENDCOLLECTIVE ;  /* 0x000000000000791b */ /* 0x003fe20003800000 */
.L_x_1495:
[----:B------:R-:W-:Y:S01]  /*21a80*/  IMAD.MOV.U32 R12, RZ, RZ, 0x8 ;  /* 0x00000008ff0c7424 */ /* 0x000fe200078e00ff */
[----:B------:R-:W-:-:S05]  /*21a90*/  SEL R3, R14, RZ, P3 ;  /* 0x000000ff0e037207 */ /* 0x000fca0001800000 */
[----:B------:R-:W-:-:S04]  /*21aa0*/  IMAD.IADD R3, R2, 0x1, R3 ;  /* 0x0000000102037824 */ /* 0x000fc800078e0203 */
[----:B------:R-:W-:-:S07]  /*21ab0*/  IMAD.MOV.U32 R13, RZ, RZ, R3 ;  /* 0x000000ffff0d7224 */ /* 0x000fce00078e0003 */
[----:B------:R-:W-:Y:S05]  /*21ac0*/  WARPSYNC.COLLECTIVE R15, `(.L_x_1496) ;  /* 0x000000000f087348 */ /* 0x000fea0003c00000 */
[----:B------:R0:W1:Y:S02]  /*21ad0*/  SHFL.UP P6, R14, R13, R12, R11 ;  /* 0x0400000c0d0e7389 */ /* 0x00006400000c000b */
[----:B01----:R-:W-:Y:S01]  /*21ae0*/  ENDCOLLECTIVE ;  /* 0x000000000000791b */ /* 0x003fe20003800000 */
.L_x_1496:
[----:B------:R-:W-:Y:S01]  /*21af0*/  IMAD.MOV.U32 R12, RZ, RZ, 0x10 ;  /* 0x00000010ff0c7424 */ /* 0x000fe200078e00ff */
[----:B------:R-:W-:-:S05]  /*21b00*/  SEL R4, R14, RZ, P4 ;  /* 0x000000ff0e047207 */ /* 0x000fca0002000000 */
[----:B------:R-:W-:-:S04]  /*21b10*/  IMAD.IADD R4, R3, 0x1, R4 ;  /* 0x0000000103047824 */ /* 0x000fc800078e0204 */
[----:B------:R-:W-:-:S07]  /*21b20*/  IMAD.MOV.U32 R13, RZ, RZ, R4 ;  /* 0x000000ffff0d7224 */ /* 0x000fce00078e0004 */
[----:B------:R-:W-:Y:S05]  /*21b30*/  WARPSYNC.COLLECTIVE R15, `(.L_x_1497) ;  /* 0x000000000f087348 */ /* 0x000fea0003c00000 */
[----:B------:R0:W1:Y:S02]  /*21b40*/  SHFL.UP P6, R14, R13, R12, R11 ;  /* 0x0400000c0d0e7389 */ /* 0x00006400000c000b */
[----:B01----:R-:W-:Y:S01]  /*21b50*/  ENDCOLLECTIVE ;  /* 0x000000000000791b */ /* 0x003fe20003800000 */
.L_x_1497:
        /* <DEDUP_REMOVED lines=8> */
.L_x_1498:
[----:B------:R-:W-:Y:S05]  /*21be0*/  BRA `(.L_x_1499) ;  /* 0xffffffdc00547947 */ /* 0x000fea000383ffff */
.L_x_1408:
[----:B------:R-:W-:Y:S01]  /*21bf0*/  BSSY B0, `(.L_x_1500) ;  /* 0x0000006000007945 */ /* 0x000fe20003800000 */
[----:B------:R-:W-:Y:S01]  /*21c00*/  PLOP3.LUT P6, PT, P6, PT, PT, 0x8, 0x0 ;  /* 0x000000000000781c */ /* 0x000fe200037ce170 */
[----:B------:R-:W-:-:S12]  /*21c10*/  IMAD.MOV.U32 R15, RZ, RZ, -0x1 ;  /* 0xffffffffff0f7424 */ /* 0x000fd800078e00ff */
[----:B0-----:R-:W-:Y:S05]  /*21c20*/  WARPSYNC.COLLECTIVE R15, `(.L_x_1501) ;  /* 0x000000000f087348 */ /* 0x001fea0003c00000 */
[----:B------:R-:W-:Y:S01]  /*21c30*/  VOTE.ANY R14, PT, P6 ;  /* 0x00000000000e7806 */ /* 0x000fe200030e0100 */
[----:B0-----:R-:W-:Y:S06]  /*21c40*/  ENDCOLLECTIVE ;  /* 0x000000000000791b */ /* 0x001fec0003800000 */
.L_x_1501:
[----:B------:R-:W-:Y:S05]  /*21c50*/  BSYNC B0 ;  /* 0x0000000000007941 */ /* 0x000fea0003800000 */
.L_x_1500:
        /* <DEDUP_REMOVED lines=9> */
.L_x_1502:
[----:B------:R-:W-:Y:S01]  /*21cf0*/  IMAD.MOV.U32 R25, RZ, RZ, R14 ;  /* 0x000000ffff197224 */ /* 0x000fe200078e000e */
[----:B------:R-:W-:Y:S06]  /*21d00*/  BRA `(.L_x_1503) ;  /* 0xffffffdc00447947 */ /* 0x000fec000383ffff */
.L_x_1410:
[----:B------:R-:W-:Y:S01]  /*21d10*/  BSSY B0, `(.L_x_1504) ;  /* 0x0000007000007945 */ /* 0x000fe20003800000 */
[----:B------:R-:W-:Y:S02]  /*21d20*/  IMAD.MOV.U32 R13, RZ, RZ, R3 ;  /* 0x000000ffff0d7224 */ /* 0x000fe400078e0003 */
[----:B------:R-:W-:Y:S02]  /*21d30*/  IMAD.MOV.U32 R11, RZ, RZ, 0x1f ;  /* 0x0000001fff0b7424 */ /* 0x000fe400078e00ff */
[----:B------:R-:W-:-:S07]  /*21d40*/  IMAD.MOV.U32 R15, RZ, RZ, -0x1 ;  /* 0xffffffffff0f7424 */ /* 0x000fce00078e00ff */
[----:B012---:R-:W-:Y:S05]  /*21d50*/  WARPSYNC.COLLECTIVE R15, `(.L_x_1505) ;  /* 0x000000000f087348 */ /* 0x007fea0003c00000 */
[----:B------:R3:W4:Y:S02]  /*21d60*/  SHFL.IDX P6, R14, R13, R12, R11 ;  /* 0x0000000c0d0e7389 */ /* 0x00072400000c000b */
[----:B01234-:R-:W-:Y:S01]  /*21d70*/  ENDCOLLECTIVE ;  /* 0x000000000000791b */ /* 0x01ffe20003800000 */
.L_x_1505:
[----:B------:R-:W-:Y:S05]  /*21d80*/  BSYNC B0 ;  /* 0x0000000000007941 */ /* 0x000fea0003800000 */
.L_x_1504:
[----:B------:R-:W-:Y:S05]  /*21d90*/  BRA `(.L_x_1409) ;  /* 0xffffffdc003c7947 */ /* 0x000fea000383ffff */
.L_x_1414:
[----:B0-----:R0:W1:Y:S02]  /*21da0*/  SYNCS.PHASECHK.TRANS64.TRYWAIT P0, [R8+URZ+0x19c20], R0 ;  /* 0x019c2000080075a7 */ /* 0x001064000800017f */
[----:B-1----:R-:W-:Y:S05]  /*21db0*/  @!P0 NANOSLEEP.SYNCS 0x989680 ;  /* 0x009896800000895d */ /* 0x002fea0003900000 */
[----:B------:R-:W1:Y:S02]  /*21dc0*/  @!P0 SYNCS.PHASECHK.TRANS64 P0, [R8+URZ+0x19c20], R0 ;  /* 0x019c2000080085a7 */ /* 0x000e64000800007f */
[----:B-1----:R-:W-:Y:S05]  /*21dd0*/  @!P0 BRA `(.L_x_1414) ;  /* 0xfffffffc00f08947 */ /* 0x002fea000383ffff */
[----:B------:R-:W-:Y:S05]  /*21de0*/  BRA `(.L_x_1506) ;  /* 0xffffffe000b47947 */ /* 0x000fea000383ffff */
.L_x_1415:
        /* <DEDUP_REMOVED lines=11> */
.L_x_1508:
[----:B------:R-:W-:Y:S05]  /*21ea0*/  BSYNC B0 ;  /* 0x0000000000007941 */ /* 0x000fea0003800000 */
.L_x_1507:
[----:B------:R-:W-:Y:S05]  /*21eb0*/  BRA `(.L_x_1509) ;  /* 0xffffffe0009c7947 */ /* 0x000fea000383ffff */
.L_x_1416:
[----:B------:R-:W-:Y:S01]  /*21ec0*/  BSSY B0, `(.L_x_1510) ;  /* 0x0000006000007945 */ /* 0x000fe20003800000 */
[----:B------:R-:W-:-:S07]  /*21ed0*/  IMAD.MOV.U32 R15, RZ, RZ, -0x1 ;  /* 0xffffffffff0f7424 */ /* 0x000fce00078e00ff */
[----:B0-----:R-:W-:Y:S05]  /*21ee0*/  WARPSYNC.COLLECTIVE R15, `(.L_x_1511) ;  /* 0x000000000f0c7348 */ /* 0x001fea0003c00000 */
[----:B------:R-:W-:Y:S02]  /*21ef0*/  ELECT P6, UR62, PT ;  /* 0x00000000003e782f */ /* 0x000fe400038c0000 */
[----:B------:R-:W-:Y:S01]  /*21f00*/  MOV R14, UR62 ;  /* 0x0000003e000e7c02 */ /* 0x000fe20008000f00 */
[----:B0-----:R-:W-:Y:S10]  /*21f10*/  ENDCOLLECTIVE ;  /* 0x000000000000791b */ /* 0x001ff40003800000 */
.L_x_1511:
[----:B------:R-:W-:Y:S05]  /*21f20*/  BSYNC B0 ;  /* 0x0000000000007941 */ /* 0x000fea0003800000 */
.L_x_1510:
[----:B------:R-:W-:Y:S05]  /*21f30*/  BRA `(.L_x_1512) ;  /* 0xffffffe000907947 */ /* 0x000fea000383ffff */
.L_x_1418:
[----:B0-----:R0:W1:Y:S02]  /*21f40*/  SYNCS.PHASECHK.TRANS64.TRYWAIT P1, [R6+URZ], R3 ;  /* 0x00000003060075a7 */ /* 0x001064000802017f */
[----:B-1----:R-:W-:Y:S05]  /*21f50*/  @!P1 NANOSLEEP.SYNCS 0x989680 ;  /* 0x009896800000995d */ /* 0x002fea0003900000 */
[----:B------:R-:W1:Y:S02]  /*21f60*/  @!P1 SYNCS.PHASECHK.TRANS64 P1, [R6+URZ], R3 ;  /* 0x00000003060095a7 */ /* 0x000e64000802007f */
[----:B-1----:R-:W-:Y:S05]  /*21f70*/  @!P1 BRA `(.L_x_1418) ;  /* 0xfffffffc00f09947 */ /* 0x002fea000383ffff */
[----:B------:R-:W-:Y:S05]  /*21f80*/  BRA `(.L_x_1513) ;  /* 0xffffffe000c47947 */ /* 0x000fea000383ffff */
.L_x_1419:
[----:B-1----:R1:W2:Y:S02]  /*21f90*/  SYNCS.PHASECHK.TRANS64.TRYWAIT P1, [R7+URZ], R0 ;  /* 0x00000000070075a7 */ /* 0x0022a4000802017f */
[----:B--2---:R-:W-:Y:S05]  /*21fa0*/  @!P1 NANOSLEEP.SYNCS 0x989680 ;  /* 0x009896800000995d */ /* 0x004fea0003900000 */
[----:B------:R-:W2:Y:S02]  /*21fb0*/  @!P1 SYNCS.PHASECHK.TRANS64 P1, [R7+URZ], R0 ;  /* 0x00000000070095a7 */ /* 0x000ea4000802007f */
[----:B--2---:R-:W-:Y:S05]  /*21fc0*/  @!P1 BRA `(.L_x_1419) ;  /* 0xfffffffc00f09947 */ /* 0x004fea000383ffff */
[----:B------:R-:W-:Y:S05]  /*21fd0*/  BRA `(.L_x_1514) ;  /* 0xffffffe000b87947 */ /* 0x000fea000383ffff */
.L_x_1421:
[----:B--2---:R2:W3:Y:S02]  /*21fe0*/  SYNCS.PHASECHK.TRANS64.TRYWAIT P1, [R2+URZ+0x19c60], R3 ;  /* 0x019c6003020075a7 */ /* 0x0044e4000802017f */
[----:B---3--:R-:W-:Y:S05]  /*21ff0*/  @!P1 NANOSLEEP.SYNCS 0x989680 ;  /* 0x009896800000995d */ /* 0x008fea0003900000 */
[----:B------:R-:W3:Y:S02]  /*22000*/  @!P1 SYNCS.PHASECHK.TRANS64 P1, [R2+URZ+0x19c60], R3 ;  /* 0x019c6003020095a7 */ /* 0x000ee4000802007f */
[----:B---3--:R-:W-:Y:S05]  /*22010*/  @!P1 BRA `(.L_x_1421) ;  /* 0xfffffffc00f09947 */ /* 0x008fea000383ffff */
[----:B------:R-:W-:Y:S05]  /*22020*/  BRA `(.L_x_1515) ;  /* 0xffffffe000b87947 */ /* 0x000fea000383ffff */
.L_x_1423:
[----:B---3--:R3:W4:Y:S02]  /*22030*/  SYNCS.PHASECHK.TRANS64.TRYWAIT P1, [R5+URZ+0x19c60], R0 ;  /* 0x019c6000050075a7 */ /* 0x008724000802017f */
[----:B----4-:R-:W-:Y:S05]  /*22040*/  @!P1 NANOSLEEP.SYNCS 0x989680 ;  /* 0x009896800000995d */ /* 0x010fea0003900000 */
[----:B------:R-:W4:Y:S02]  /*22050*/  @!P1 SYNCS.PHASECHK.TRANS64 P1, [R5+URZ+0x19c60], R0 ;  /* 0x019c6000050095a7 */ /* 0x000f24000802007f */
[----:B----4-:R-:W-:Y:S05]  /*22060*/  @!P1 BRA `(.L_x_1423) ;  /* 0xfffffffc00f09947 */ /* 0x010fea000383ffff */
[----:B------:R-:W-:Y:S05]  /*22070*/  BRA `(.L_x_1516) ;  /* 0xffffffe000b87947 */ /* 0x000fea000383ffff */
.L_x_1425:
[----:B----4-:R4:W0:Y:S02]  /*22080*/  SYNCS.PHASECHK.TRANS64.TRYWAIT P0, [R2+URZ+0x19c80], R3 ;  /* 0x019c8003020075a7 */ /* 0x010824000800017f */
[----:B0-----:R-:W-:Y:S05]  /*22090*/  @!P0 NANOSLEEP.SYNCS 0x989680 ;  /* 0x009896800000895d */ /* 0x001fea0003900000 */
[----:B------:R-:W0:Y:S02]  /*220a0*/  @!P0 SYNCS.PHASECHK.TRANS64 P0, [R2+URZ+0x19c80], R3 ;  /* 0x019c8003020085a7 */ /* 0x000e24000800007f */
[----:B0-----:R-:W-:Y:S05]  /*220b0*/  @!P0 BRA `(.L_x_1425) ;  /* 0xfffffffc00f08947 */ /* 0x001fea000383ffff */
[----:B------:R-:W-:Y:S05]  /*220c0*/  BRA `(.L_x_1426) ;  /* 0xffffffe000b47947 */ /* 0x000fea000383ffff */
.L_x_1517:
        /* <DEDUP_REMOVED lines=11> */
.L_x_2225:


//--------------------- .text._ZN7cutlass13device_kernelIN5flash11enable_sm90INS1_16FlashAttnFwdSm90INS1_25CollectiveMainloopFwdSm90ILi2EN4cute5tupleIJNS5_1CILi1EEES8_S8_EEENS6_IJNS7_ILi192EEENS7_ILi128EEENS7_ILi96EEEEEELi96ENS_12float_e4m3_tEfNS_4arch4Sm90ELb1ELb0ELb0ELb0ELb0ELb0ELb0ELb1ELb1ELb0ELb0ELb0EEENS1_21CollectiveEpilogueFwdINS6_IJSA_SC_SB_EEES9_NS_10bfloat16_tESG_Li384ELb0ELb0ELb0ELb1EEENS1_30DynamicPersistentTileSchedulerILi384ELi128ELb0ELb0ELb1EEEEEEEEEvNT_6ParamsE --------------------------
	.section	.text._ZN7cutlass13device_kernelIN5flash11enable_sm90INS1_16FlashAttnFwdSm90INS1_25CollectiveMainloopFwdSm90ILi2EN4cute5tupleIJNS5_1CILi1EEES8_S8_EEENS6_IJNS7_ILi192EEENS7_ILi128EEENS7_ILi96EEEEEELi96ENS_12float_e4m3_tEfNS_4arch4Sm90ELb1ELb0ELb0ELb0ELb0ELb0ELb0ELb1ELb1ELb0ELb0ELb0EEENS1_21CollectiveEpilogueFwdINS6_IJSA_SC_SB_EEES9_NS_10bfloat16_tESG_Li384ELb0ELb0ELb0ELb1EEENS1_30DynamicPersistentTileSchedulerILi384ELi128ELb0ELb0ELb1EEEEEEEEEvNT_6ParamsE,"ax",@progbits
	.align	128
.text._ZN7cutlass13device_kernelIN5flash11enable_sm90INS1_16FlashAttnFwdSm90INS1_25CollectiveMainloopFwdSm90ILi2EN4cute5tupleIJNS5_1CILi1EEES8_S8_EEENS6_IJNS7_ILi192EEENS7_ILi128EEENS7_ILi96EEEEEELi96ENS_12float_e4m3_tEfNS_4arch4Sm90ELb1ELb0ELb0ELb0ELb0ELb0ELb0ELb1ELb1ELb0ELb0ELb0EEENS1_21CollectiveEpilogueFwdINS6_IJSA_SC_SB_EEES9_NS_10bfloat16_tESG_Li384ELb0ELb0ELb0ELb1EEENS1_30DynamicPersistentTileSchedulerILi384ELi128ELb0ELb0ELb1EEEEEEEEEvNT_6ParamsE:
        .type           _ZN7cutlass13device_kernelIN5flash11enable_sm90INS1_16FlashAttnFwdSm90INS1_25CollectiveMainloopFwdSm90ILi2EN4cute5tupleIJNS5_1CILi1EEES8_S8_EEENS6_IJNS7_ILi192EEENS7_ILi128EEENS7_ILi96EEEEEELi96ENS_12float_e4m3_tEfNS_4arch4Sm90ELb1ELb0ELb0ELb0ELb0ELb0ELb0ELb1ELb1ELb0ELb0ELb0EEENS1_21CollectiveEpilogueFwdINS6_IJSA_SC_SB_EEES9_NS_10bfloat16_tESG_Li384ELb0ELb0ELb0ELb1EEENS1_30DynamicPersistentTileSchedulerILi384ELi128ELb0ELb0ELb1EEEEEEEEEvNT_6ParamsE,@function
        .size           _ZN7cutlass13device_kernelIN5flash11enable_sm90INS1_16FlashAttnFwdSm90INS1_25CollectiveMainloopFwdSm90ILi2EN4cute5tupleIJNS5_1CILi1EEES8_S8_EEENS6_IJNS7_ILi192EEENS7_ILi128EEENS7_ILi96EEEEEELi96ENS_12float_e4m3_tEfNS_4arch4Sm90ELb1ELb0ELb0ELb0ELb0ELb0ELb0ELb1ELb1ELb0ELb0ELb0EEENS1_21CollectiveEpilogueFwdINS6_IJSA_SC_SB_EEES9_NS_10bfloat16_tESG_Li384ELb0ELb0ELb0ELb1EEENS1_30DynamicPersistentTileSchedulerILi384ELi128ELb0ELb0ELb1EEEEEEEEEvNT_6ParamsE,(.L_x_2226 - _ZN7cutlass13device_kernelIN5flash11enable_sm90INS1_16FlashAttnFwdSm90INS1_25CollectiveMainloopFwdSm90ILi2EN4cute5tupleIJNS5_1CILi1EEES8_S8_EEENS6_IJNS7_ILi192EEENS7_ILi128EEENS7_ILi96EEEEEELi96ENS_12float_e4m3_tEfNS_4arch4Sm90ELb1ELb0ELb0ELb0ELb0ELb0ELb0ELb1ELb1ELb0ELb0ELb0EEENS1_21CollectiveEpilogueFwdINS6_IJSA_SC_SB_EEES9_NS_10bfloat16_tESG_Li384ELb0ELb0ELb0ELb1EEENS1_30DynamicPersistentTileSchedulerILi384ELi128ELb0ELb0ELb1EEEEEEEEEvNT_6ParamsE)
        .other          _ZN7cutlass13device_kernelIN5flash11enable_sm90INS1_16FlashAttnFwdSm90INS1_25CollectiveMainloopFwdSm90ILi2EN4cute5tupleIJNS5_1CILi1EEES8_S8_EEENS6_IJNS7_ILi192EEENS7_ILi128EEENS7_ILi96EEEEEELi96ENS_12float_e4m3_tEfNS_4arch4Sm90ELb1ELb0ELb0ELb0ELb0ELb0ELb0ELb1ELb1ELb0ELb0ELb0EEENS1_21CollectiveEpilogueFwdINS6_IJSA_SC_SB_EEES9_NS_10bfloat16_tESG_Li384ELb0ELb0ELb0ELb1EEENS1_30DynamicPersistentTileSchedulerILi384ELi128ELb0ELb0ELb1EEEEEEEEEvNT_6ParamsE,@"STO_CUDA_ENTRY STV_DEFAULT"
_ZN7cutlass13device_kernelIN5flash11enable_sm90INS1_16FlashAttnFwdSm90INS1_25CollectiveMainloopFwdSm90ILi2EN4cute5tupleIJNS5_1CILi1EEES8_S8_EEENS6_IJNS7_ILi192EEENS7_ILi128EEENS7_ILi96EEEEEELi96ENS_12float_e4m3_tEfNS_4arch4Sm90ELb1ELb0ELb0ELb0ELb0ELb0ELb0ELb1ELb1ELb0ELb0ELb0EEENS1_21CollectiveEpilogueFwdINS6_IJSA_SC_SB_EEES9_NS_10bfloat16_tESG_Li384ELb0ELb0ELb0ELb1EEENS1_30DynamicPersistentTileSchedulerILi384ELi128ELb0ELb0ELb1EEEEEEEEEvNT_6ParamsE:
[----:B------:R-:W1:Y:S02]  /*0000*/  LDC R1, c[0x0][0x28] ;  /* 0x00000a00ff017b82 */ /* 0x000e640000000800 */
[----:B-1----:R-:W-:Y:S01]  /*0010*/  VIADD R1, R1, 0xfffffff8 ;  /* 0xfffffff801017836 */ /* 0x002fe20000000000 */
[----:B------:R-:W1:Y:S01]  /*0020*/  S2R R3, SR_TID.X ;  /* 0x0000000000037919 */ /* 0x000e620000002100 */
[----:B------:R-:W-:Y:S01]  /*0030*/  ELECT P0, URZ, PT ;  /* 0x00000000003f782f */ /* 0x000fe20003800000 */
[----:B------:R-:W-:Y:S01]  /*0040*/  BSSY B0, `(.L_x_1518) ;  /* 0x0000013000007945 */ /* 0x000fe20003800000 */
[----:B-1----:R-:W-:-:S05]  /*0050*/  SHF.R.U32.HI R0, RZ, 0x5, R3 ;  /* 0x00000005ff007819 */ /* 0x002fca0000011603 */
[----:B------:R-:W1:Y:S02]  /*0060*/  SHFL.IDX PT, R2, R0, RZ, 0x1f ;  /* 0x00001fff00027589 */ /* 0x000e6400000e0000 */
[----:B-1----:R-:W-:-:S13]  /*0070*/  ISETP.EQ.AND P0, PT, R2, RZ, P0 ;  /* 0x000000ff0200720c */ /* 0x002fda0000702270 */
        /* <DEDUP_REMOVED lines=15> */
.L_x_1519:
[----:B------:R-:W-:Y:S05]  /*0170*/  BSYNC B0 ;  /* 0x0000000000007941 */ /* 0x000fea0003800000 */
.L_x_1518:
[----:B------:R-:W-:Y:S01]  /*0180*/  VOTEU.ANY UP0, P0 ;  /* 0x00000000003f7886 */ /* 0x000fe20000000100 */
[----:B------:R-:W1:Y:S01]  /*0190*/  SHFL.IDX PT, R2, R0, RZ, 0x1f ;  /* 0x00001fff00027589 */ /* 0x000e6200000e0000 */
[----:B------:R-:W-:Y:S01]  /*01a0*/  UMOV UR4, 0x1 ;  /* 0x0000000100047882 */ /* 0x000fe20000000000 */
[----:B------:R-:W-:Y:S02]  /*01b0*/  VOTEU.ANY UP1, P0 ;  /* 0x00000000003f7886 */ /* 0x000fe40000020100 */
[----:B------:R-:W2:Y:S01]  /*01c0*/  @UP0 S2UR UR7, SR_CgaCtaId ;  /* 0x00000000000709c3 */ /* 0x000ea20000008800 */
[----:B------:R-:W-:Y:S01]  /*01d0*/  @UP0 UMOV UR6, 0x400 ;  /* 0x0000040000060882 */ /* 0x000fe20000000000 */
[----:B------:R-:W-:-:S04]  /*01e0*/  @UP0 UIADD3 UR4, -UR4, 0x100000, URZ ;  /* 0x0010000004040890 */ /* 0x000fc8000fffe13f */
[----:B------:R-:W-:Y:S02]  /*01f0*/  @UP0 USHF.L.U32 UR5, UR4, 0xb, URZ ;  /* 0x0000000b04050899 */ /* 0x000fe4000800063f */
[----:B------:R-:W-:Y:S01]  /*0200*/  @UP0 USHF.L.U32 UR4, UR4, 0x1, URZ ;  /* 0x0000000104040899 */ /* 0x000fe2000800063f */
[----:B-1----:R-:W-:Y:S02]  /*0210*/  ISETP.NE.AND P1, PT, R2, RZ, PT ;  /* 0x000000ff0200720c */ /* 0x002fe40003f25270 */
[----:B------:R-:W-:Y:S01]  /*0220*/  SHF.R.U32.HI R2, RZ, 0x7, R3 ;  /* 0x00000007ff027819 */ /* 0x000fe20000011603 */
[----:B--2---:R-:W-:Y:S01]  /*0230*/  @UP0 ULEA UR6, UR7, UR6, 0x18 ;  /* 0x0000000607060291 */ /* 0x004fe2000f8ec03f */
[----:B------:R-:W-:-:S04]  /*0240*/  VOTEU.ANY UP0, P0 ;  /* 0x00000000003f7886 */ /* 0x000fc80000000100 */
[----:B------:R-:W1:Y:S04]  /*0250*/  SHFL.IDX PT, R2, R2, RZ, 0x1f ;  /* 0x00001fff02027589 */ /* 0x000e6800000e0000 */
[----:B------:R-:W2:Y:S03]  /*0260*/  FENCE.VIEW.ASYNC.S ;  /* 0x00000000000073c6 */ /* 0x000ea60000000000 */
[----:B--2---:R2:W3:Y:S01]  /*0270*/  @UP0 SYNCS.EXCH.64 URZ, [UR6+0x19c00], UR4 ;  /* 0x019c0004063f05b2 */ /* 0x0044e20008000100 */
[----:B------:R2:W4:Y:S01]  /*0280*/  @UP1 SYNCS.EXCH.64 URZ, [UR6+0x19c20], UR4 ;  /* 0x019c2004063f15b2 */ /* 0x0005220008000100 */
[----:B------:R-:W-:Y:S05]  /*0290*/  @P1 BRA `(.L_x_1520) ;  /* 0x0000000000481947 */ /* 0x000fea0003800000 */
[----:B--2---:R-:W2:Y:S01]  /*02a0*/  S2UR UR5, SR_CgaCtaId ;  /* 0x00000000000579c3 */ /* 0x004ea20000008800 */
[----:B------:R-:W-:Y:S01]  /*02b0*/  UMOV UR4, 0x400 ;  /* 0x0000040000047882 */ /* 0x000fe20000000000 */
[----:B------:R-:W-:Y:S01]  /*02c0*/  UMOV UR6, 0x1 ;  /* 0x0000000100067882 */ /* 0x000fe20000000000 */
[----:B------:R-:W-:Y:S01]  /*02d0*/  UMOV UR9, 0x3 ;  /* 0x0000000300097882 */ /* 0x000fe20000000000 */
[----:B------:R-:W-:-:S04]  /*02e0*/  UIADD3 UR6, -UR6, 0x100000, URZ ;  /* 0x0010000006067890 */ /* 0x000fc8000fffe13f */
[----:B------:R-:W-:Y:S02]  /*02f0*/  USHF.L.U32 UR7, UR6, 0xb, URZ ;  /* 0x0000000b06077899 */ /* 0x000fe4000800063f */
[----:B------:R-:W-:Y:S01]  /*0300*/  USHF.L.U32 UR6, UR6, 0x1, URZ ;  /* 0x0000000106067899 */ /* 0x000fe2000800063f */
[----:B------:R-:W-:Y:S01]  /*0310*/  ELECT P0, URZ, PT ;  /* 0x00000000003f782f */ /* 0x000fe20003800000 */
[----:B--2---:R-:W-:Y:S02]  /*0320*/  ULEA UR8, UR5, UR4, 0x18 ;  /* 0x0000000405087291 */ /* 0x004fe4000f8ec03f */
[----:B------:R-:W-:-:S04]  /*0330*/  UIADD3 UR4, -UR9, 0x100000, URZ ;  /* 0x0010000009047890 */ /* 0x000fc8000fffe13f */
[----:B------:R-:W-:Y:S02]  /*0340*/  USHF.L.U32 UR5, UR4, 0xb, URZ ;  /* 0x0000000b04057899 */ /* 0x000fe4000800063f */
[----:B------:R-:W-:Y:S01]  /*0350*/  USHF.L.U32 UR4, UR4, 0x1, URZ ;  /* 0x0000000104047899 */ /* 0x000fe2000800063f */
[----:B------:R-:W2:Y:S03]  /*0360*/  FENCE.VIEW.ASYNC.S ;  /* 0x00000000000073c6 */ /* 0x000ea60000000000 */
[----:B--2---:R2:W1:Y:S08]  /*0370*/  SYNCS.EXCH.64 URZ, [UR8+0x19c30], UR6 ;  /* 0x019c3006083f75b2 */ /* 0x0044700008000100 */
[----:B------:R2:W1:Y:S01]  /*0380*/  SYNCS.EXCH.64 URZ, [UR8+0x19c40], UR4 ;  /* 0x019c4004083f75b2 */ /* 0x0004620008000100 */
[----:B------:R2:W1:Y:S01]  /*0390*/  SYNCS.EXCH.64 URZ, [UR8+0x19c38], UR6 ;  /* 0x019c3806083f75b2 */ /* 0x0004620008000100 */
[----:B------:R2:W1:Y:S01]  /*03a0*/  SYNCS.EXCH.64 URZ, [UR8+0x19c48], UR4 ;  /* 0x019c4804083f75b2 */ /* 0x0004620008000100 */
[----:B------:R-:W-:Y:S01]  /*03b0*/  NOP ;  /* 0x0000000000007918 */ /* 0x000fe20000000000 */
.L_x_1520:
[----:B------:R-:W5:Y:S01]  /*03c0*/  SHFL.IDX PT, R3, R0, RZ, 0x1f ;  /* 0x00001fff00037589 */ /* 0x000f6200000e0000 */
[----:B------:R-:W-:Y:S01]  /*03d0*/  NOP ;  /* 0x0000000000007918 */ /* 0x000fe20000000000 */
[----:B-----5:R-:W-:-:S13]  /*03e0*/  ISETP.NE.AND P0, PT, R3, RZ, PT ;  /* 0x000000ff0300720c */ /* 0x020fda0003f05270 */
[----:B------:R-:W-:Y:S05]  /*03f0*/  @P0 BRA `(.L_x_1521) ;  /* 0x0000000000480947 */ /* 0x000fea0003800000 */
[----:B--2---:R-:W2:Y:S01]  /*0400*/  S2UR UR5, SR_CgaCtaId ;  /* 0x00000000000579c3 */ /* 0x004ea20000008800 */
[----:B------:R-:W-:Y:S01]  /*0410*/  UMOV UR4, 0x400 ;  /* 0x0000040000047882 */ /* 0x000fe20000000000 */
[----:B------:R-:W-:Y:S01]  /*0420*/  UMOV UR6, 0x80 ;  /* 0x0000008000067882 */ /* 0x000fe20000000000 */
[----:B------:R-:W-:Y:S01]  /*0430*/  UMOV UR7, 0x180 ;  /* 0x0000018000077882 */ /* 0x000fe20000000000 */
[----:B------:R-:W-:Y:S01]  /*0440*/  ELECT P0, URZ, PT ;  /* 0x00000000003f782f */ /* 0x000fe20003800000 */
[----:B--2---:R-:W-:Y:S02]  /*0450*/  ULEA UR8, UR5, UR4, 0x18 ;  /* 0x0000000405087291 */ /* 0x004fe4000f8ec03f */
[----:B------:R-:W-:-:S04]  /*0460*/  UIADD3 UR4, -UR6, 0x100000, URZ ;  /* 0x0010000006047890 */ /* 0x000fc8000fffe13f */
[----:B------:R-:W-:Y:S02]  /*0470*/  USHF.L.U32 UR5, UR4, 0xb, URZ ;  /* 0x0000000b04057899 */ /* 0x000fe4000800063f */
[----:B------:R-:W-:Y:S02]  /*0480*/  USHF.L.U32 UR4, UR4, 0x1, URZ ;  /* 0x0000000104047899 */ /* 0x000fe4000800063f */
        /* <DEDUP_REMOVED lines=9> */
.L_x_1521:
[----:B------:R-:W5:Y:S01]  /*0520*/  SHFL.IDX PT, R3, R0, RZ, 0x1f ;  /* 0x00001fff00037589 */ /* 0x000f6200000e0000 */
[----:B------:R-:W-:Y:S01]  /*0530*/  NOP ;  /* 0x0000000000007918 */ /* 0x000fe20000000000 */
[----:B-----5:R-:W-:-:S13]  /*0540*/  ISETP.NE.AND P0, PT, R3, RZ, PT ;  /* 0x000000ff0300720c */ /* 0x020fda0003f05270 */
[----:B------:R-:W-:Y:S05]  /*0550*/  @P0 BRA `(.L_x_1522) ;  /* 0x0000000000380947 */ /* 0x000fea0003800000 */
[----:B--2---:R-:W2:Y:S01]  /*0560*/  S2UR UR5, SR_CgaCtaId ;  /* 0x00000000000579c3 */ /* 0x004ea20000008800 */
[----:B------:R-:W-:Y:S01]  /*0570*/  UMOV UR4, 0x400 ;  /* 0x0000040000047882 */ /* 0x000fe20000000000 */
[----:B------:R-:W-:Y:S01]  /*0580*/  UMOV UR7, 0x1 ;  /* 0x0000000100077882 */ /* 0x000fe20000000000 */
[----:B------:R-:W-:Y:S01]  /*0590*/  ELECT P0, URZ, PT ;  /* 0x00000000003f782f */ /* 0x000fe20003800000 */
[----:B--2---:R-:W-:Y:S02]  /*05a0*/  ULEA UR6, UR5, UR4, 0x18 ;  /* 0x0000000405067291 */ /* 0x004fe4000f8ec03f */
[----:B------:R-:W-:-:S04]  /*05b0*/  UIADD3 UR4, -UR7, 0x100000, URZ ;  /* 0x0010000007047890 */ /* 0x000fc8000fffe13f */
[----:B------:R-:W-:Y:S02]  /*05c0*/  USHF.L.U32 UR5, UR4, 0xb, URZ ;  /* 0x0000000b04057899 */ /* 0x000fe4000800063f */
[----:B------:R-:W-:Y:S01]  /*05d0*/  USHF.L.U32 UR4, UR4, 0x1, URZ ;  /* 0x0000000104047899 */ /* 0x000fe2000800063f */
[----:B------:R-:W2:Y:S11]  /*05e0*/  FENCE.VIEW.ASYNC.S ;  /* 0x00000000000073c6 */ /* 0x000eb60000000000 */
[----:B--2---:R2:W1:Y:S01]  /*05f0*/  SYNCS.EXCH.64 URZ, [UR6+0x19c70], UR4 ;  /* 0x019c7004063f75b2 */ /* 0x0044620008000100 */
[----:B------:R2:W1:Y:S01]  /*0600*/  SYNCS.EXCH.64 URZ, [UR6+0x19c80], UR4 ;  /* 0x019c8004063f75b2 */ /* 0x0004620008000100 */
[----:B------:R2:W1:Y:S01]  /*0610*/  SYNCS.EXCH.64 URZ, [UR6+0x19c78], UR4 ;  /* 0x019c7804063f75b2 */ /* 0x0004620008000100 */
[----:B------:R2:W1:Y:S01]  /*0620*/  SYNCS.EXCH.64 URZ, [UR6+0x19c88], UR4 ;  /* 0x019c8804063f75b2 */ /* 0x0004620008000100 */
[----:B------:R-:W-:Y:S01]  /*0630*/  NOP ;  /* 0x0000000000007918 */ /* 0x000fe20000000000 */
.L_x_1522:
        /* <DEDUP_REMOVED lines=22> */
.L_x_1523:
        /* <DEDUP_REMOVED lines=22> */
.L_x_1524:
[----:B-1----:R-:W-:Y:S01]  /*0900*/  ISETP.NE.AND P0, PT, R2, RZ, PT ;  /* 0x000000ff0200720c */ /* 0x002fe20003f05270 */
[----:B------:R-:W-:Y:S01]  /*0910*/  IMAD.MOV.U32 R27, RZ, RZ, 0x1 ;  /* 0x00000001ff1b7424 */ /* 0x000fe200078e00ff */
[----:B------:R-:W-:Y:S01]  /*0920*/  NOP ;  /* 0x0000000000007918 */ /* 0x000fe20000000000 */
[----:B------:R-:W-:-:S03]  /*0930*/  ULDC.64 UR46, c[0x0][0x208] ;  /* 0x00008200002e7ab9 */ /* 0x000fc60000000a00 */
[----:B------:R-:W-:Y:S01]  /*0940*/  SEL R27, R27, 0x2, !P0 ;  /* 0x000000021b1b7807 */ /* 0x000fe20004000000 */
[----:B---34-:R-:W-:Y:S06]  /*0950*/  BAR.SYNC.DEFER_BLOCKING 0x0 ;  /* 0x0000000000007b1d */ /* 0x018fec0000010000 */
[----:B------:R-:W-:Y:S05]  /*0960*/  @!P0 BRA `(.L_x_1525) ;  /* 0x0000009000388947 */ /* 0x000fea0003800000 */
.L_x_1526:
[----:B------:R-:W-:-:S08]  /*0970*/  NOP ;  /* 0x0000000000007918 */ /* 0x000fd00000000000 */
[----:B------:R-:W1:Y:S02]  /*0980*/  USETMAXREG.TRY_ALLOC.CTAPOOL UP0, 0xa0 ;  /* 0x000000a0000079c8 */ /* 0x000e640008000600 */
[----:B-1----:R-:W-:-:S13]  /*0990*/  PLOP3.LUT P0, PT, PT, PT, UP0, 0x80, 0x0 ;  /* 0x000000000000781c */ /* 0x002fda0003f0f008 */
[----:B------:R-:W-:Y:S05]  /*09a0*/  @!P0 BRA `(.L_x_1526) ;  /* 0xfffffffc00f08947 */ /* 0x000fea000383ffff */
[----:B--2---:R-:W1:Y:S08]  /*09b0*/  S2UR UR7, SR_CTAID.X ;  /* 0x00000000000779c3 */ /* 0x004e700000002500 */
        /* <DEDUP_REMOVED lines=8> */
[----:B------:R-:W-:Y:S01]  /*0a40*/  LOP3.LUT R17, R27, 0x1, RZ, 0xfc, !PT ;  /* 0x000000011b117812 */ /* 0x000fe200078efcff */
[----:B------:R-:W-:Y:S01]  /*0a50*/  IMAD.MOV.U32 R157, RZ, RZ, RZ ;  /* 0x000000ffff9d7224 */ /* 0x000fe200078e00ff */
[----:B------:R-:W-:Y:S01]  /*0a60*/  ULDC.64 UR36, c[0x0][0x198] ;  /* 0x0000660000247ab9 */ /* 0x000fe20000000a00 */
[----:B------:R-:W-:Y:S01]  /*0a70*/  IMAD.MOV.U32 R16, RZ, RZ, RZ ;  /* 0x000000ffff107224 */ /* 0x000fe200078e00ff */
        /* <DEDUP_REMOVED lines=12> */
[----:B------:R-:W-:Y:S02]  /*0b40*/  LOP3.LUT R5, R2, 0xffffff80, RZ, 0xc0, !PT ;  /* 0xffffff8002057812 */ /* 0x000fe400078ec0ff */
[----:B------:R-:W-:Y:S02]  /*0b50*/  SHF.R.S32.HI R4, RZ, 0x4, R3 ;  /* 0x00000004ff047819 */ /* 0x000fe40000011403 */
[----:B------:R-:W-:Y:S01]  /*0b60*/  SHF.R.S32.HI R12, RZ, 0x7, R2 ;  /* 0x00000007ff0c7819 */ /* 0x000fe20000011402 */
[----:B------:R-:W-:Y:S01]  /*0b70*/  IMAD.IADD R10, R11, 0x1, -R5 ;  /* 0x000000010b0a7824 */ /* 0x000fe200078e0a05 */
[----:B------:R-:W-:-:S02]  /*0b80*/  LEA.HI R5, R3, R4, RZ, 0x1 ;  /* 0x0000000403057211 */ /* 0x000fc400078f08ff */
[----:B------:R-:W-:Y:S01]  /*0b90*/  LOP3.LUT R3, R3, 0x7fffff0, RZ, 0xc0, !PT ;  /* 0x07fffff003037812 */ /* 0x000fe200078ec0ff */
[----:B------:R-:W-:Y:S01]  /*0ba0*/  IMAD.HI R2, R12, 0x55555556, RZ ;  /* 0x555555560c027827 */ /* 0x000fe200078e02ff */
[----:B------:R-:W-:Y:S02]  /*0bb0*/  SHF.R.S32.HI R6, RZ, 0x1f, R10 ;  /* 0x0000001fff067819 */ /* 0x000fe4000001140a */
[----:B------:R-:W-:Y:S01]  /*0bc0*/  LOP3.LUT R5, R5, 0x1ffffffe, RZ, 0xc0, !PT ;  /* 0x1ffffffe05057812 */ /* 0x000fe200078ec0ff */
[----:B------:R-:W-:Y:S01]  /*0bd0*/  IMAD.IADD R3, R11, 0x1, -R3 ;  /* 0x000000010b037824 */ /* 0x000fe200078e0a03 */
[----:B------:R-:W-:Y:S02]  /*0be0*/  LEA.HI R7, R6, R10, RZ, 0x2 ;  /* 0x0000000a06077211 */ /* 0x000fe400078f10ff */
[----:B------:R-:W-:Y:S01]  /*0bf0*/  LEA.HI R2, R2, R2, RZ, 0x1 ;  /* 0x0000000202027211 */ /* 0x000fe200078f08ff */
[----:B------:R-:W-:Y:S01]  /*0c00*/  IMAD.IADD R5, R4, 0x1, -R5 ;  /* 0x0000000104057824 */ /* 0x000fe200078e0a05 */
[----:B------:R-:W-:-:S02]  /*0c10*/  LEA.HI R4, R0, R11, RZ, 0x5 ;  /* 0x0000000b00047211 */ /* 0x000fc400078f28ff */
[--C-:B------:R-:W-:Y:S01]  /*0c20*/  SHF.R.S32.HI R8, RZ, 0x2, R7.reuse ;  /* 0x00000002ff087819 */ /* 0x100fe20000011407 */
[----:B------:R-:W-:Y:S01]  /*0c30*/  IMAD R23, R2, -0x3, R12 ;  /* 0xfffffffd02177824 */ /* 0x000fe200078e020c */
[----:B------:R-:W-:Y:S02]  /*0c40*/  SHF.R.S32.HI R9, RZ, 0x1f, R7 ;  /* 0x0000001fff097819 */ /* 0x000fe40000011407 */
[----:B------:R-:W-:Y:S02]  /*0c50*/  SHF.R.S32.HI R13, RZ, 0x5, R4 ;  /* 0x00000005ff0d7819 */ /* 0x000fe40000011404 */
[----:B------:R-:W-:Y:S02]  /*0c60*/  LEA.HI R9, R9, R8, RZ, 0x3 ;  /* 0x0000000809097211 */ /* 0x000fe400078f18ff */
[----:B------:R-:W-:Y:S01]  /*0c70*/  LEA.HI R6, R6, R10, RZ, 0x5 ;  /* 0x0000000a06067211 */ /* 0x000fe200078f28ff */
[----:B------:R-:W-:Y:S01]  /*0c80*/  IMAD R4, R13, 0x10, R3 ;  /* 0x000000100d047824 */ /* 0x000fe200078e0203 */
[----:B------:R-:W-:-:S02]  /*0c90*/  LOP3.LUT R9, R9, 0xfffffff8, RZ, 0xc0, !PT ;  /* 0xfffffff809097812 */ /* 0x000fc400078ec0ff */
[----:B------:R-:W-:Y:S01]  /*0ca0*/  LEA.HI R0, R0, R11, RZ, 0x2 ;  /* 0x0000000b00007211 */ /* 0x000fe200078f10ff */
[----:B------:R-:W-:Y:S01]  /*0cb0*/  IMAD R3, R4, 0x4, R5 ;  /* 0x0000000404037824 */ /* 0x000fe200078e0205 */
[----:B------:R-:W-:Y:S01]  /*0cc0*/  SHF.R.S32.HI R6, RZ, 0x5, R6 ;  /* 0x00000005ff067819 */ /* 0x000fe20000011406 */
[----:B------:R-:W-:Y:S01]  /*0cd0*/  IMAD.IADD R9, R8, 0x1, -R9 ;  /* 0x0000000108097824 */ /* 0x000fe200078e0a09 */
[----:B------:R-:W-:Y:S01]  /*0ce0*/  LOP3.LUT R2, R0, 0x1ffffffc, RZ, 0xc0, !PT ;  /* 0x1ffffffc00027812 */ /* 0x000fe200078ec0ff */
[----:B------:R-:W-:Y:S01]  /*0cf0*/  IMAD.SHL.U32 R3, R3, 0x8, RZ ;  /* 0x0000000803037824 */ /* 0x000fe200078e00ff */
[----:B------:R-:W-:Y:S01]  /*0d00*/  LOP3.LUT R22, R7, 0x7ffffffc, RZ, 0xc0, !PT ;  /* 0x7ffffffc07167812 */ /* 0x000fe200078ec0ff */
[----:B------:R-:W-:Y:S01]  /*0d10*/  IMAD R6, R6, 0x10, R9 ;  /* 0x0000001006067824 */ /* 0x000fe200078e0209 */
[----:B------:R-:W-:Y:S01]  /*0d20*/  SHF.R.S32.HI R154, RZ, 0x2, R0 ;  /* 0x00000002ff9a7819 */ /* 0x000fe20000011400 */
[----:B------:R-:W-:Y:S02]  /*0d30*/  IMAD.IADD R2, R11, 0x1, -R2 ;  /* 0x000000010b027824 */ /* 0x000fe400078e0a02 */
[----:B------:R-:W-:-:S04]  /*0d40*/  IMAD.WIDE R18, R3, 0x2, R18 ;  /* 0x0000000203127825 */ /* 0x000fc800078e0212 */
[----:B------:R-:W-:Y:S02]  /*0d50*/  IMAD R23, R23, 0x40, R6 ;  /* 0x0000004017177824 */ /* 0x000fe400078e0206 */
[----:B------:R-:W-:Y:S02]  /*0d60*/  IMAD.SHL.U32 R152, R2, 0x8, RZ ;  /* 0x0000000802987824 */ /* 0x000fe400078e00ff */
[----:B------:R-:W-:-:S07]  /*0d70*/  IMAD.IADD R22, R10, 0x1, -R22 ;  /* 0x000000010a167824 */ /* 0x000fce00078e0a16 */
.L_x_1572:
[----:B------:R-:W-:Y:S01]  /*0d80*/  ULDC UR5, c[0x0][0xdd0] ;  /* 0x0003740000057ab9 */ /* 0x000fe20000000800 */
[----:B-1----:R-:W1:Y:S01]  /*0d90*/  LDC R0, c[0x0][0xde8] ;  /* 0x00037a00ff007b82 */ /* 0x002e620000000800 */
[----:B------:R-:W-:Y:S01]  /*0da0*/  UISETP.NE.AND UP0, UPT, UR5, 0x1, UPT ;  /* 0x000000010500788c */ /* 0x000fe2000bf05270 */
[----:B------:R-:W-:-:S10]  /*0db0*/  UMOV UR8, UR4 ;  /* 0x0000000400087c82 */ /* 0x000fd40008000000 */
[----:B------:R-:W-:Y:S01]  /*0dc0*/  @UP0 ULDC UR6, c[0x0][0xdd4] ;  /* 0x0003750000060ab9 */ /* 0x000fe20000000800 */
[----:B------:R-:W-:Y:S01]  /*0dd0*/  @UP0 ULDC UR9, c[0x0][0xdd8] ;  /* 0x0003760000090ab9 */ /* 0x000fe20000000800 */
[----:B------:R-:W-:-:S04]  /*0de0*/  UIMAD.WIDE.U32 UR6, UR4, UR6, URZ ;  /* 0x00000006040672a5 */ /* 0x000fc8000f8e003f */
[----:B------:R-:W-:-:S04]  /*0df0*/  @UP0 USHF.R.U32.HI UR8, URZ, UR9, UR7 ;  /* 0x000000093f080299 */ /* 0x000fc80008011607 */
[----:B------:R-:W-:Y:S02]  /*0e00*/  UIADD3 UR6, -UR8, URZ, URZ ;  /* 0x0000003f08067290 */ /* 0x000fe4000fffe13f */
[----:B-1----:R-:W-:Y:S02]  /*0e10*/  ISETP.LE.AND P0, PT, R0, UR8, PT ;  /* 0x0000000800007c0c */ /* 0x002fe4000bf03270 */
[----:B------:R-:W-:-:S11]  /*0e20*/  UIMAD UR7, UR5, UR6, UR4 ;  /* 0x00000006050772a4 */ /* 0x000fd6000f8e0204 */
[----:B--23--:R-:W-:Y:S05]  /*0e30*/  @!P0 BRA `(.L_x_1527) ;  /* 0x0000000000208947 */ /* 0x00cfea0003800000 */
        /* <DEDUP_REMOVED lines=8> */
.L_x_1527:
[----:B------:R-:W-:Y:S01]  /*0ec0*/  ULDC UR6, c[0x0][0xdc4] ;  /* 0x0003710000067ab9 */ /* 0x000fe20000000800 */
[----:B------:R-:W-:Y:S01]  /*0ed0*/  UMOV UR40, UR7 ;  /* 0x0000000700287c82 */ /* 0x000fe20008000000 */
[----:B------:R-:W-:-:S11]  /*0ee0*/  UISETP.NE.AND UP0, UPT, UR6, 0x1, UPT ;  /* 0x000000010600788c */ /* 0x000fd6000bf05270 */
[----:B------:R-:W-:Y:S02]  /*0ef0*/  @UP0 ULDC.64 UR10, c[0x0][0xdc8] ;  /* 0x00037200000a0ab9 */ /* 0x000fe40000000a00 */
[----:B------:R-:W-:-:S04]  /*0f00*/  UIMAD.WIDE.U32 UR4, UR7, UR10, URZ ;  /* 0x0000000a070472a5 */ /* 0x000fc8000f8e003f */
[----:B------:R-:W-:-:S04]  /*0f10*/  @UP0 USHF.R.U32.HI UR40, URZ, UR11, UR5 ;  /* 0x0000000b3f280299 */ /* 0x000fc80008011605 */
[----:B------:R-:W-:-:S12]  /*0f20*/  UIMAD UR4, UR40, UR6, URZ ;  /* 0x00000006280472a4 */ /* 0x000fd8000f8e023f */
.L_x_1528:
[----:B------:R-:W1:Y:S01]  /*0f30*/  LDC.64 R14, c[0x0][0x990] ;  /* 0x00026400ff0e7b82 */ /* 0x000e620000000a00 */
[----:B------:R-:W-:Y:S01]  /*0f40*/  ULDC UR43, c[0x0][0xdb8] ;  /* 0x00036e00002b7ab9 */ /* 0x000fe20000000800 */
[----:B------:R-:W-:Y:S02]  /*0f50*/  UIADD3 UR4, UR7, -UR4, URZ ;  /* 0x8000000407047290 */ /* 0x000fe4000fffe03f */
[----:B------:R-:W-:Y:S01]  /*0f60*/  UISETP.NE.AND UP0, UPT, UR43, 0x1, UPT ;  /* 0x000000012b00788c */ /* 0x000fe2000bf05270 */
[----:B------:R-:W-:-:S03]  /*0f70*/  ULDC UR5, c[0x0][0xdc4] ;  /* 0x0003710000057ab9 */ /* 0x000fc60000000800 */
[----:B------:R-:W2:Y:S01]  /*0f80*/  LDC R0, c[0x0][0x428] ;  /* 0x00010a00ff007b82 */ /* 0x000ea20000000800 */
[----:B------:R-:W-:-:S06]  /*0f90*/  UIMAD UR8, UR8, UR5, UR4 ;  /* 0x00000005080872a4 */ /* 0x000fcc000f8e0204 */
[----:B------:R-:W-:Y:S01]  /*0fa0*/  @UP0 ULDC UR4, c[0x0][0xdbc] ;  /* 0x00036f0000040ab9 */ /* 0x000fe20000000800 */
[----:B------:R-:W3:Y:S01]  /*0fb0*/  LDC.64 R24, c[0x0][0x998] ;  /* 0x00026600ff187b82 */ /* 0x000ee20000000a00 */
[----:B------:R-:W-:Y:S01]  /*0fc0*/  UIMAD.WIDE.U32 UR4, UR8, UR4, URZ ;  /* 0x00000004080472a5 */ /* 0x000fe2000f8e003f */
[----:B------:R-:W-:Y:S01]  /*0fd0*/  @UP0 ULDC UR6, c[0x0][0xdc0] ;  /* 0x0003700000060ab9 */ /* 0x000fe20000000800 */
[----:B------:R-:W-:Y:S02]  /*0fe0*/  UMOV UR44, UR8 ;  /* 0x00000008002c7c82 */ /* 0x000fe40008000000 */
[----:B------:R-:W-:Y:S01]  /*0ff0*/  @UP0 USHF.R.U32.HI UR44, URZ, UR6, UR5 ;  /* 0x000000063f2c0299 */ /* 0x000fe20008011605 */
[----:B-1----:R-:W-:-:S03]  /*1000*/  ISETP.NE.U32.AND P0, PT, R14, RZ, PT ;  /* 0x000000ff0e00720c */ /* 0x002fc60003f05070 */
[----:B------:R-:W-:Y:S01]  /*1010*/  UIADD3 UR4, -UR44, URZ, URZ ;  /* 0x0000003f2c047290 */ /* 0x000fe2000fffe13f */
[----:B------:R-:W1:Y:S01]  /*1020*/  LDC R89, c[0x0][0x404] ;  /* 0x00010100ff597b82 */ /* 0x000e620000000800 */
[----:B------:R-:W-:Y:S01]  /*1030*/  IMAD.U32 R7, RZ, RZ, UR44 ;  /* 0x0000002cff077e24 */ /* 0x000fe2000f8e00ff */
[----:B------:R-:W-:Y:S01]  /*1040*/  ISETP.NE.AND.EX P0, PT, R15, RZ, PT, P0 ;  /* 0x000000ff0f00720c */ /* 0x000fe20003f05300 */
[----:B------:R-:W-:Y:S01]  /*1050*/  UIMAD UR43, UR43, UR4, UR8 ;  /* 0x000000042b2b72a4 */ /* 0x000fe2000f8e0208 */
[----:B--2---:R-:W-:Y:S02]  /*1060*/  ISETP.NE.AND P2, PT, R0, 0x1, PT ;  /* 0x000000010000780c */ /* 0x004fe40003f45270 */
[----:B------:R-:W-:-:S03]  /*1070*/  ULDC.64 UR4, c[0x0][0x3f8] ;  /* 0x0000fe0000047ab9 */ /* 0x000fc60000000a00 */
[----:B------:R-:W-:Y:S01]  /*1080*/  IMAD.U32 R9, RZ, RZ, UR43 ;  /* 0x0000002bff097e24 */ /* 0x000fe2000f8e00ff */
[----:B---3--:R-:W-:-:S05]  /*1090*/  ISETP.NE.U32.AND P1, PT, R24, RZ, PT ;  /* 0x000000ff1800720c */ /* 0x008fca0003f25070 */
[----:B------:R-:W2:Y:S01]  /*10a0*/  @P0 LDC.64 R10, c[0x0][0x9a8] ;  /* 0x00026a00ff0a0b82 */ /* 0x000ea20000000a00 */
[----:B------:R-:W-:Y:S02]  /*10b0*/  @P0 SHF.R.S32.HI R3, RZ, 0x1f, R7 ;  /* 0x0000001fff030819 */ /* 0x000fe40000011407 */
[----:B------:R-:W-:-:S05]  /*10c0*/  ISETP.NE.AND.EX P1, PT, R25, RZ, PT, P1 ;  /* 0x000000ff1900720c */ /* 0x000fca0003f25310 */
[----:B------:R-:W3:Y:S08]  /*10d0*/  @P2 LDC R0, c[0x0][0x42c] ;  /* 0x00010b00ff002b82 */ /* 0x000ef00000000800 */
[----:B------:R-:W4:Y:S01]  /*10e0*/  @P2 LDC R5, c[0x0][0x430] ;  /* 0x00010c00ff052b82 */ /* 0x000f220000000800 */
[----:B------:R-:W-:-:S07]  /*10f0*/  @P1 SHF.R.S32.HI R7, RZ, 0x1f, R7 ;  /* 0x0000001fff071819 */ /* 0x000fce0000011407 */
[----:B------:R-:W5:Y:S01]  /*1100*/  @P1 LDC.64 R12, c[0x0][0x9b8] ;  /* 0x00026e00ff0c1b82 */ /* 0x000f620000000a00 */
[----:B--2---:R-:W-:-:S04]  /*1110*/  @P0 IMAD R2, R3, R10, RZ ;  /* 0x0000000a03020224 */ /* 0x004fc800078e02ff */
[----:B------:R-:W-:Y:S02]  /*1120*/  @P0 IMAD R11, R11, UR44, R2 ;  /* 0x0000002c0b0b0c24 */ /* 0x000fe4000f8e0202 */
[----:B------:R-:W-:Y:S01]  /*1130*/  @P0 IMAD.WIDE.U32 R2, R10, UR44, RZ ;  /* 0x0000002c0a020c25 */ /* 0x000fe2000f8e00ff */
[----:B------:R-:W2:Y:S03]  /*1140*/  @P0 LDC.64 R20, c[0x0][0x9b0] ;  /* 0x00026c00ff140b82 */ /* 0x000ea60000000a00 */
[----:B---3--:R-:W-:-:S04]  /*1150*/  @P2 IMAD.HI.U32 R0, R0, UR43, RZ ;  /* 0x0000002b00002c27 */ /* 0x008fc8000f8e00ff */
[----:B------:R-:W-:Y:S01]  /*1160*/  @P0 IMAD.IADD R3, R3, 0x1, R11 ;  /* 0x0000000103030824 */ /* 0x000fe200078e020b */
[----:B------:R-:W3:Y:S01]  /*1170*/  @P1 LDC.64 R26, c[0x0][0x9c0] ;  /* 0x00027000ff1a1b82 */ /* 0x000ee20000000a00 */
[----:B----4-:R-:W-:-:S04]  /*1180*/  @P2 SHF.R.U32.HI R9, RZ, R5, R0 ;  /* 0x00000005ff092219 */ /* 0x010fc80000011600 */
[--C-:B------:R-:W-:Y:S01]  /*1190*/  @P1 SHF.R.S32.HI R11, RZ, 0x1f, R9.reuse ;  /* 0x0000001fff0b1819 */ /* 0x100fe20000011409 */
[----:B-----5:R-:W-:Y:S01]  /*11a0*/  @P1 IMAD R4, R7, R12, RZ ;  /* 0x0000000c07041224 */ /* 0x020fe200078e02ff */
[----:B------:R-:W-:Y:S01]  /*11b0*/  @P0 SHF.R.S32.HI R7, RZ, 0x1f, R9 ;  /* 0x0000001fff070819 */ /* 0x000fe20000011409 */
[----:B------:R-:W4:Y:S02]  /*11c0*/  @P2 LDC R10, c[0x0][0x42c] ;  /* 0x00010b00ff0a2b82 */ /* 0x000f240000000800 */
[----:B------:R-:W-:Y:S02]  /*11d0*/  @P1 IMAD R13, R13, UR44, R4 ;  /* 0x0000002c0d0d1c24 */ /* 0x000fe4000f8e0204 */
[----:B------:R-:W-:-:S04]  /*11e0*/  @P1 IMAD.WIDE.U32 R4, R12, UR44, RZ ;  /* 0x0000002c0c041c25 */ /* 0x000fc8000f8e00ff */
[----:B------:R-:W-:Y:S02]  /*11f0*/  @P1 IMAD.IADD R5, R5, 0x1, R13 ;  /* 0x0000000105051824 */ /* 0x000fe400078e020d */
[-C--:B--2---:R-:W-:Y:S02]  /*1200*/  @P0 IMAD R0, R7, R20.reuse, RZ ;  /* 0x0000001407000224 */ /* 0x084fe400078e02ff */
[----:B------:R-:W-:-:S04]  /*1210*/  @P0 IMAD.WIDE.U32 R2, R9, R20, R2 ;  /* 0x0000001409020225 */ /* 0x000fc800078e0002 */
[-C--:B---3--:R-:W-:Y:S02]  /*1220*/  @P1 IMAD R8, R11, R26.reuse, RZ ;  /* 0x0000001a0b081224 */ /* 0x088fe400078e02ff */
[C---:B------:R-:W-:Y:S02]  /*1230*/  @P0 IMAD R11, R9.reuse, R21, R0 ;  /* 0x00000015090b0224 */ /* 0x040fe400078e0200 */
[----:B------:R-:W-:Y:S01]  /*1240*/  @P1 IMAD.WIDE.U32 R6, R9, R26, R4 ;  /* 0x0000001a09061225 */ /* 0x000fe200078e0004 */
[----:B------:R-:W-:-:S03]  /*1250*/  @P0 LEA R4, P3, R2, R14, 0x2 ;  /* 0x0000000e02040211 */ /* 0x000fc600078610ff */
[----:B------:R-:W-:Y:S01]  /*1260*/  @P1 IMAD R9, R9, R27, R8 ;  /* 0x0000001b09091224 */ /* 0x000fe200078e0208 */
[----:B------:R-:W-:Y:S01]  /*1270*/  @P1 LEA R8, P4, R6, R24, 0x2 ;  /* 0x0000001806081211 */ /* 0x000fe200078810ff */
[----:B------:R-:W-:Y:S02]  /*1280*/  @P0 IMAD.IADD R3, R3, 0x1, R11 ;  /* 0x0000000103030824 */ /* 0x000fe400078e020b */
[----:B------:R-:W-:-:S03]  /*1290*/  @P1 IMAD.IADD R0, R7, 0x1, R9 ;  /* 0x0000000107001824 */ /* 0x000fc600078e0209 */
[----:B------:R-:W-:Y:S01]  /*12a0*/  @P0 LEA.HI.X R5, R2, R15, R3, 0x2, P3 ;  /* 0x0000000f02050211 */ /* 0x000fe200018f1403 */
[----:B------:R-:W-:Y:S01]  /*12b0*/  IMAD.MOV.U32 R3, RZ, RZ, 0x3f800000 ;  /* 0x3f800000ff037424 */ /* 0x000fe200078e00ff */
[----:B------:R-:W-:Y:S01]  /*12c0*/  @P1 LEA.HI.X R9, R6, R25, R0, 0x2, P4 ;  /* 0x0000001906091211 */ /* 0x000fe200020f1400 */
[----:B------:R-:W-:Y:S01]  /*12d0*/  IMAD.MOV.U32 R0, RZ, RZ, 0x3f800000 ;  /* 0x3f800000ff007424 */ /* 0x000fe200078e00ff */
[----:B------:R-:W2:Y:S03]  /*12e0*/  LDC R2, c[0x0][0x288] ;  /* 0x0000a200ff027b82 */ /* 0x000ea60000000800 */
[----:B------:R-:W3:Y:S04]  /*12f0*/  @P0 LDG.E R3, desc[UR46][R4.64] ;  /* 0x0000002e04030981 */ /* 0x000ee8000c1e1900 */
[----:B------:R5:W3:Y:S01]  /*1300*/  @P1 LDG.E R0, desc[UR46][R8.64] ;  /* 0x0000002e08001981 */ /* 0x000ae2000c1e1900 */
[----:B------:R-:W2:Y:S01]  /*1310*/  LDC R6, c[0x0][0x2e0] ;  /* 0x0000b800ff067b82 */ /* 0x000ea20000000800 */
[----:B------:R-:W-:Y:S01]  /*1320*/  ISETP.NE.U32.AND P0, PT, RZ, UR4, PT ;  /* 0x00000004ff007c0c */ /* 0x000fe2000bf05070 */
[----:B------:R-:W-:Y:S01]  /*1330*/  ULOP3.LUT UR4, URZ, UR40, URZ, 0x33, !UPT ;  /* 0x000000283f047292 */ /* 0x000fe2000f8e333f */
[----:B----4-:R-:W-:Y:S01]  /*1340*/  @P2 IMAD.HI.U32 R10, R10, UR43, RZ ;  /* 0x0000002b0a0a2c27 */ /* 0x010fe2000f8e00ff */
[----:B------:R-:W-:-:S02]  /*1350*/  CS2R R12, SRZ ;  /* 0x00000000000c7805 */ /* 0x000fc4000001ff00 */
[----:B------:R-:W-:Y:S01]  /*1360*/  ISETP.NE.AND.EX P0, PT, RZ, UR5, PT, P0 ;  /* 0x00000005ff007c0c */ /* 0x000fe2000bf05300 */
[----:B------:R-:W-:Y:S01]  /*1370*/  ULDC UR5, c[0x0][0xdac] ;  /* 0x00036b0000057ab9 */ /* 0x000fe20000000800 */
[----:B------:R-:W-:Y:S01]  /*1380*/  IMAD.U32 R156, RZ, RZ, UR43 ;  /* 0x0000002bff9c7e24 */ /* 0x000fe2000f8e00ff */
[----:B------:R-:W-:Y:S01]  /*1390*/  UIADD3 UR4, UR4, UR5, URZ ;  /* 0x0000000504047290 */ /* 0x000fe2000fffe03f */
[----:B-1----:R-:W-:Y:S01]  /*13a0*/  SEL R89, R89, 0x1, P0 ;  /* 0x0000000159597807 */ /* 0x002fe20000000000 */
[----:B-----5:R-:W1:Y:S01]  /*13b0*/  @P2 LDC R9, c[0x0][0x430] ;  /* 0x00010c00ff092b82 */ /* 0x020e620000000800 */
[----:B------:R-:W-:Y:S01]  /*13c0*/  PLOP3.LUT P0, PT, PT, PT, PT, 0x80, 0x0 ;  /* 0x000000000000781c */ /* 0x000fe20003f0f070 */
[----:B------:R-:W-:Y:S01]  /*13d0*/  UIMAD UR42, UR4, 0xc0, URZ ;  /* 0x000000c0042a78a4 */ /* 0x000fe2000f8e023f */
[----:B------:R-:W-:Y:S01]  /*13e0*/  IMAD.MOV.U32 R135, RZ, RZ, RZ ;  /* 0x000000ffff877224 */ /* 0x000fe200078e00ff */
[----:B------:R-:W-:Y:S01]  /*13f0*/  CS2R R14, SRZ ;  /* 0x00000000000e7805 */ /* 0x000fe2000001ff00 */
[----:B------:R-:W-:Y:S01]  /*1400*/  ULDC UR4, c[0x0][0x988] ;  /* 0x0002620000047ab9 */ /* 0x000fe20000000800 */
[----:B--2---:R-:W-:-:S02]  /*1410*/  IADD3 R2, -R2, 0x13f, RZ ;  /* 0x0000013f02027810 */ /* 0x004fc40007ffe1ff */
[----:B------:R-:W-:Y:S02]  /*1420*/  CS2R R20, SRZ ;  /* 0x0000000000147805 */ /* 0x000fe4000001ff00 */
[----:B------:R-:W-:Y:S02]  /*1430*/  CS2R R24, SRZ ;  /* 0x0000000000187805 */ /* 0x000fe4000001ff00 */
[----:B------:R-:W-:Y:S02]  /*1440*/  CS2R R26, SRZ ;  /* 0x00000000001a7805 */ /* 0x000fe4000001ff00 */
[----:B------:R-:W-:Y:S02]  /*1450*/  CS2R R28, SRZ ;  /* 0x00000000001c7805 */ /* 0x000fe4000001ff00 */
[----:B------:R-:W-:Y:S02]  /*1460*/  CS2R R30, SRZ ;  /* 0x00000000001e7805 */ /* 0x000fe4000001ff00 */
[----:B------:R-:W-:-:S02]  /*1470*/  CS2R R32, SRZ ;  /* 0x0000000000207805 */ /* 0x000fc4000001ff00 */
[----:B------:R-:W-:Y:S01]  /*1480*/  CS2R R34, SRZ ;  /* 0x0000000000227805 */ /* 0x000fe2000001ff00 */
[CC--:B------:R-:W-:Y:S01]  /*1490*/  IMAD R4, R89.reuse, R6.reuse, R2 ;  /* 0x0000000659047224 */ /* 0x0c0fe200078e0202 */
[----:B------:R-:W-:Y:S01]  /*14a0*/  CS2R R36, SRZ ;  /* 0x0000000000247805 */ /* 0x000fe2000001ff00 */
[----:B------:R-:W-:Y:S01]  /*14b0*/  IMAD R2, R89, R6, 0x7f ;  /* 0x0000007f59027424 */ /* 0x000fe200078e0206 */
[----:B------:R-:W-:Y:S01]  /*14c0*/  CS2R R38, SRZ ;  /* 0x0000000000267805 */ /* 0x000fe2000001ff00 */
[----:B------:R-:W-:Y:S01]  /*14d0*/  VIADD R4, R4, UR42 ;  /* 0x0000002a04047c36 */ /* 0x000fe20008000000 */
[----:B------:R-:W-:Y:S02]  /*14e0*/  CS2R R40, SRZ ;  /* 0x0000000000287805 */ /* 0x000fe4000001ff00 */
[----:B------:R-:W-:Y:S02]  /*14f0*/  CS2R R42, SRZ ;  /* 0x00000000002a7805 */ /* 0x000fe4000001ff00 */
[----:B------:R-:W-:-:S02]  /*1500*/  SHF.R.S32.HI R5, RZ, 0x1f, R2 ;  /* 0x0000001fff057819 */ /* 0x000fc40000011402 */
[----:B------:R-:W-:Y:S02]  /*1510*/  CS2R R44, SRZ ;  /* 0x00000000002c7805 */ /* 0x000fe4000001ff00 */
[----:B------:R-:W-:Y:S02]  /*1520*/  SHF.R.S32.HI R7, RZ, 0x1f, R4 ;  /* 0x0000001fff077819 */ /* 0x000fe40000011404 */
[----:B------:R-:W-:Y:S02]  /*1530*/  CS2R R46, SRZ ;  /* 0x00000000002e7805 */ /* 0x000fe4000001ff00 */
[----:B------:R-:W-:Y:S02]  /*1540*/  LEA.HI R5, R5, R2, RZ, 0x7 ;  /* 0x0000000205057211 */ /* 0x000fe400078f38ff */
[----:B------:R-:W-:Y:S02]  /*1550*/  CS2R R48, SRZ ;  /* 0x0000000000307805 */ /* 0x000fe4000001ff00 */
[----:B------:R-:W-:-:S02]  /*1560*/  LEA.HI R7, R7, R4, RZ, 0x7 ;  /* 0x0000000407077211 */ /* 0x000fc400078f38ff */
[----:B------:R-:W-:Y:S02]  /*1570*/  CS2R R50, SRZ ;  /* 0x0000000000327805 */ /* 0x000fe4000001ff00 */
[----:B------:R-:W-:Y:S02]  /*1580*/  SHF.R.S32.HI R5, RZ, 0x7, R5 ;  /* 0x00000007ff057819 */ /* 0x000fe40000011405 */
[----:B------:R-:W-:Y:S02]  /*1590*/  CS2R R52, SRZ ;  /* 0x0000000000347805 */ /* 0x000fe4000001ff00 */
[----:B------:R-:W-:Y:S02]  /*15a0*/  SHF.R.S32.HI R88, RZ, 0x7, R7 ;  /* 0x00000007ff587819 */ /* 0x000fe40000011407 */
[----:B------:R-:W-:Y:S02]  /*15b0*/  CS2R R6, SRZ ;  /* 0x0000000000067805 */ /* 0x000fe4000001ff00 */
[----:B-1----:R-:W-:-:S02]  /*15c0*/  @P2 SHF.R.U32.HI R156, RZ, R9, R10 ;  /* 0x00000009ff9c2219 */ /* 0x002fc4000001160a */
[----:B------:R-:W-:Y:S02]  /*15d0*/  CS2R R8, SRZ ;  /* 0x0000000000087805 */ /* 0x000fe4000001ff00 */
[----:B------:R-:W-:Y:S02]  /*15e0*/  VIMNMX R88, R5, R88, PT ;  /* 0x0000005805587248 */ /* 0x000fe40003fe0100 */
[----:B------:R-:W-:Y:S02]  /*15f0*/  CS2R R4, SRZ ;  /* 0x0000000000047805 */ /* 0x000fe4000001ff00 */
[----:B------:R-:W-:Y:S02]  /*1600*/  CS2R R10, SRZ ;  /* 0x00000000000a7805 */ /* 0x000fe4000001ff00 */
[----:B------:R-:W-:Y:S02]  /*1610*/  CS2R R54, SRZ ;  /* 0x0000000000367805 */ /* 0x000fe4000001ff00 */
[----:B------:R-:W-:-:S02]  /*1620*/  ISETP.GE.AND P1, PT, R88, 0x1, PT ;  /* 0x000000015800780c */ /* 0x000fc40003f26270 */
[----:B------:R-:W-:Y:S01]  /*1630*/  CS2R R56, SRZ ;  /* 0x0000000000387805 */ /* 0x000fe2000001ff00 */
[----:B------:R-:W-:Y:S02]  /*1640*/  IMAD.MOV.U32 R58, RZ, RZ, RZ ;  /* 0x000000ffff3a7224 */ /* 0x000fe400078e00ff */
[----:B---3--:R-:W-:-:S04]  /*1650*/  FMUL.FTZ R0, R3, R0 ;  /* 0x0000000003007220 */ /* 0x008fc80000410000 */
[----:B------:R-:W-:-:S04]  /*1660*/  FMUL.FTZ R2, R0, UR4 ;  /* 0x0000000400027c20 */ /* 0x000fc80008410000 */
[----:B------:R-:W-:Y:S05]  /*1670*/  @!P1 BRA `(.L_x_1529) ;  /* 0x0000006c00c49947 */ /* 0x000fea0003800000 */
[----:B------:R-:W1:Y:S02]  /*1680*/  S2R R59, SR_TID.X ;  /* 0x00000000003b7919 */ /* 0x000e640000002100 */
[----:B-1----:R-:W-:-:S05]  /*1690*/  VIADD R60, R59, 0xffffff80 ;  /* 0xffffff803b3c7836 */ /* 0x002fca0000000000 */
[----:B------:R-:W-:-:S04]  /*16a0*/  SHF.R.S32.HI R59, RZ, 0x1f, R60 ;  /* 0x0000001fff3b7819 */ /* 0x000fc8000001143c */
[----:B------:R-:W-:-:S04]  /*16b0*/  LEA.HI R59, R59, R60, RZ, 0x7 ;  /* 0x0000003c3b3b7211 */ /* 0x000fc800078f38ff */
[----:B------:R-:W-:-:S05]  /*16c0*/  SHF.R.S32.HI R59, RZ, 0x7, R59 ;  /* 0x00000007ff3b7819 */ /* 0x000fca000001143b */
        /* <DEDUP_REMOVED lines=28> */
.L_x_1530:
[----:B------:R-:W-:Y:S02]  /*1890*/  LEA.HI R0, R157, R157, RZ, 0x1 ;  /* 0x0000009d9d007211 */ /* 0x000fe400078f08ff */
[----:B------:R-:W-:Y:S02]  /*18a0*/  ISETP.NE.AND P1, PT, R17, 0x3, PT ;  /* 0x000000031100780c */ /* 0x000fe40003f25270 */
[----:B------:R-:W-:-:S05]  /*18b0*/  LOP3.LUT R0, R0, 0xfffffffe, RZ, 0xc0, !PT ;  /* 0xfffffffe00007812 */ /* 0x000fca00078ec0ff */
[----:B------:R-:W-:-:S05]  /*18c0*/  IMAD.IADD R0, R157, 0x1, -R0 ;  /* 0x000000019d007824 */ /* 0x000fca00078e0a00 */
[----:B------:R-:W-:-:S04]  /*18d0*/  SHF.L.U32 R0, R0, 0x1f, RZ ;  /* 0x0000001f00007819 */ /* 0x000fc800000006ff */
[----:B------:R-:W1:Y:S02]  /*18e0*/  SYNCS.PHASECHK.TRANS64.TRYWAIT P0, [UR39+0x19c00], R0 ;  /* 0x019c0000ff0075a7 */ /* 0x000e640008000167 */
[----:B-1----:R-:W-:Y:S05]  /*18f0*/  @!P0 BRA `(.L_x_1531) ;  /* 0x000000b4003c8947 */ /* 0x002fea0003800000 */
.L_x_1646:
[----:B------:R-:W-:Y:S05]  /*1900*/  @!P1 BRA `(.L_x_1532) ;  /* 0x0000000000049947 */ /* 0x000fea0003800000 */
[----:B------:R-:W-:Y:S01]  /*1910*/  BPT.TRAP 0x1 ;  /* 0x000000040000795c */ /* 0x000fe20000300000 */
.L_x_1532:
[----:B------:R-:W-:Y:S01]  /*1920*/  IMAD.U32 R4, RZ, RZ, UR38 ;  /* 0x00000026ff047e24 */ /* 0x000fe2000f8e00ff */
[----:B-1----:R-:W-:-:S04]  /*1930*/  SHF.L.U32 R3, R16, 0x1f, RZ ;  /* 0x0000001f10037819 */ /* 0x002fc800000006ff */
[----:B------:R-:W-:-:S04]  /*1940*/  LEA R4, R4, UR39, 0x3 ;  /* 0x0000002704047c11 */ /* 0x000fc8000f8e18ff */
[----:B------:R1:W2:Y:S01]  /*1950*/  SYNCS.PHASECHK.TRANS64.TRYWAIT P2, [R4+URZ+0x19c30], R3 ;  /* 0x019c3003040075a7 */ /* 0x0002a2000804017f */
[----:B------:R-:W-:Y:S05]  /*1960*/  @!P1 BRA `(.L_x_1533) ;  /* 0x0000000000049947 */ /* 0x000fea0003800000 */
[----:B------:R-:W-:Y:S01]  /*1970*/  BPT.TRAP 0x1 ;  /* 0x000000040000795c */ /* 0x000fe20000300000 */
.L_x_1533:
[----:B------:R-:W3:Y:S01]  /*1980*/  S2R R0, SR_TID.X ;  /* 0x0000000000007919 */ /* 0x000ee20000002100 */
[----:B------:R-:W-:Y:S01]  /*1990*/  IMAD.MOV.U32 R135, RZ, RZ, RZ ;  /* 0x000000ffff877224 */ /* 0x000fe200078e00ff */
[----:B---3--:R-:W-:Y:S01]  /*19a0*/  LOP3.LUT P0, RZ, R0, 0x7f, RZ, 0xc0, !PT ;  /* 0x0000007f00ff7812 */ /* 0x008fe2000780c0ff */
[----:B--2---:R-:W-:-:S12]  /*19b0*/  @P2 BRA `(.L_x_1534) ;  /* 0x0000000000082947 */ /* 0x004fd80003800000 */
[----:B------:R-:W2:Y:S02]  /*19c0*/  SYNCS.PHASECHK.TRANS64.TRYWAIT P2, [R4+URZ+0x19c30], R3 ;  /* 0x019c3003040075a7 */ /* 0x000ea4000804017f */
[----:B--2---:R-:W-:Y:S05]  /*19d0*/  @!P2 BRA `(.L_x_1535) ;  /* 0x000000b4001ca947 */ /* 0x004fea0003800000 */
.L_x_1534:
[----:B------:R-:W-:Y:S05]  /*19e0*/  WARPSYNC.ALL ;  /* 0x0000000000007948 */ /* 0x000fea0003800000 */
[----:B------:R-:W-:Y:S01]  /*19f0*/  UIADD3 UR4, UR39, 0x13800, URZ ;  /* 0x0001380027047890 */ /* 0x000fe2000fffe03f */
[----:B------:R-:W-:Y:S01]  /*1a00*/  WARPGROUP.ARRIVE ;  /* 0x00000000000079c5 */ /* 0x000fe20000000000 */
[----:B------:R-:W-:Y:S01]  /*1a10*/  ULOP3.LUT UR12, UR41, 0x10000, URZ, 0xfc, !UPT ;  /* 0x00010000290c7892 */ /* 0x000fe2000f8efc3f */
[----:B------:R-:W3:Y:S01]  /*1a20*/  LDC R8, c[0x0][0x2e0] ;  /* 0x0000b800ff087b82 */ /* 0x000ee20000000800 */
[----:B------:R-:W-:Y:S01]  /*1a30*/  USHF.R.U32.HI UR4, URZ, 0x4, UR4 ;  /* 0x000000043f047899 */ /* 0x000fe20008011604 */
[----:B-12---:R-:W-:Y:S01]  /*1a40*/  IMAD.MOV.U32 R3, RZ, RZ, -0x80 ;  /* 0xffffff80ff037424 */ /* 0x006fe200078e00ff */
[----:B------:R-:W-:Y:S01]  /*1a50*/  UMOV UR13, 0xc0000010 ;  /* 0xc0000010000d7882 */ /* 0x000fe20000000000 */
[----:B------:R-:W-:Y:S01]  /*1a60*/  UMOV UR15, 0xc0000010 ;  /* 0xc0000010000f7882 */ /* 0x000fe20000000000 */
[----:B------:R-:W-:Y:S01]  /*1a70*/  ULOP3.LUT UR4, UR4, 0x3fff, URZ, 0xc0, !UPT ;  /* 0x00003fff04047892 */ /* 0x000fe2000f8ec03f */
[----:B------:R-:W-:Y:S01]  /*1a80*/  IMAD R0, R88, R3, 0x80 ;  /* 0x0000008058007424 */ /* 0x000fe200078e0203 */
[----:B------:R-:W-:Y:S01]  /*1a90*/  UMOV UR5, 0xc0000010 ;  /* 0xc000001000057882 */ /* 0x000fe20000000000 */
[----:B------:R-:W-:Y:S01]  /*1aa0*/  UMOV UR7, 0xc0000010 ;  /* 0xc000001000077882 */ /* 0x000fe20000000000 */
[----:B------:R-:W-:Y:S01]  /*1ab0*/  ULOP3.LUT UR16, UR4, 0x10000, URZ, 0xfc, !UPT ;  /* 0x0001000004107892 */ /* 0x000fe2000f8efc3f */
[----:B------:R-:W1:Y:S01]  /*1ac0*/  LDC R6, c[0x0][0x288] ;  /* 0x0000a200ff067b82 */ /* 0x000e620000000800 */
[----:B------:R-:W-:Y:S01]  /*1ad0*/  UIADD3 UR4, UR12, 0x180, URZ ;  /* 0x000001800c047890 */ /* 0x000fe2000fffe03f */
[----:B------:R-:W-:Y:S01]  /*1ae0*/  VIADD R11, R23, UR42 ;  /* 0x0000002a170b7c36 */ /* 0x000fe20008000000 */
[----:B------:R-:W-:Y:S01]  /*1af0*/  UIMAD UR14, UR38, 0x300, UR16 ;  /* 0x00000300260e78a4 */ /* 0x000fe2000f8e0210 */
[----:B------:R-:W-:Y:S01]  /*1b00*/  @!P0 VIADD R4, R4, 0x19c40 ;  /* 0x00019c4004048836 */ /* 0x000fe20000000000 */
[----:B------:R-:W-:Y:S01]  /*1b10*/  UIADD3 UR8, UR12, 0x300, URZ ;  /* 0x000003000c087890 */ /* 0x000fe2000fffe03f */
[--C-:B------:R-:W-:Y:S01]  /*1b20*/  IMAD.MOV.U32 R134, RZ, RZ, R135.reuse ;  /* 0x000000ffff867224 */ /* 0x100fe200078e0087 */
[----:B------:R-:W-:Y:S01]  /*1b30*/  UIADD3 UR6, UR14, 0x100, URZ ;  /* 0x000001000e067890 */ /* 0x000fe2000fffe03f */
[----:B------:R-:W-:Y:S01]  /*1b40*/  IMAD.MOV.U32 R133, RZ, RZ, R135 ;  /* 0x000000ffff857224 */ /* 0x000fe200078e0087 */
[----:B------:R-:W-:Y:S01]  /*1b50*/  UIADD3 UR10, UR14, 0x200, URZ ;  /* 0x000002000e0a7890 */ /* 0x000fe2000fffe03f */
[----:B------:R-:W-:Y:S01]  /*1b60*/  @!P0 PRMT R4, RZ, 0x654, R4 ;  /* 0x00000654ff048816 */ /* 0x000fe20000000004 */
[----:B------:R-:W-:Y:S01]  /*1b70*/  UMOV UR9, 0xc0000010 ;  /* 0xc000001000097882 */ /* 0x000fe20000000000 */
[----:B------:R-:W-:Y:S01]  /*1b80*/  QGMMA.64x128x32.F32.E4M3.E4M3 R24, gdesc[UR12], RZ, !UPT, gsb0 ;  /* 0x01e000000c1879f3 */ /* 0x000fe2000c0008ff */
[----:B------:R-:W-:Y:S01]  /*1b90*/  UMOV UR11, 0xc0000010 ;  /* 0xc0000010000b7882 */ /* 0x000fe20000000000 */
[----:B---3--:R-:W-:-:S02]  /*1ba0*/  IMAD R3, R89, R8, R0 ;  /* 0x0000000859037224 */ /* 0x008fc400078e0200 */
[----:B------:R-:W-:Y:S02]  /*1bb0*/  IMAD.MOV.U32 R132, RZ, RZ, R135 ;  /* 0x000000ffff847224 */ /* 0x000fe400078e0087 */
[----:B------:R-:W-:Y:S02]  /*1bc0*/  IMAD R90, R22, -0x2, R3 ;  /* 0xfffffffe165a7824 */ /* 0x000fe400078e0203 */
[--C-:B------:R-:W-:Y:S02]  /*1bd0*/  IMAD.MOV.U32 R131, RZ, RZ, R135.reuse ;  /* 0x000000ffff837224 */ /* 0x100fe400078e0087 */
[--C-:B------:R-:W-:Y:S01]  /*1be0*/  IMAD.MOV.U32 R130, RZ, RZ, R135.reuse ;  /* 0x000000ffff827224 */ /* 0x100fe200078e0087 */
[--C-:B-1----:R-:W-:Y:S01]  /*1bf0*/  IADD3 R5, R3, 0x1, -R6.reuse ;  /* 0x0000000103057810 */ /* 0x102fe20007ffe806 */
[----:B------:R-:W-:Y:S02]  /*1c00*/  IMAD R89, R89, R8, -R6 ;  /* 0x0000000859597224 */ /* 0x000fe400078e0a06 */
[----:B------:R-:W-:-:S02]  /*1c10*/  IMAD.MOV.U32 R129, RZ, RZ, R135 ;  /* 0x000000ffff817224 */ /* 0x000fc400078e0087 */
[----:B------:R-:W-:Y:S02]  /*1c20*/  IMAD R10, R22, -0x2, R5 ;  /* 0xfffffffe160a7824 */ /* 0x000fe400078e0205 */
[----:B------:R-:W-:Y:S02]  /*1c30*/  VIADD R89, R89, UR42 ;  /* 0x0000002a59597c36 */ /* 0x000fe40008000000 */
[----:B------:R-:W-:Y:S01]  /*1c40*/  IMAD.MOV.U32 R128, RZ, RZ, R135 ;  /* 0x000000ffff807224 */ /* 0x000fe200078e0087 */
[----:B------:R-:W-:Y:S01]  /*1c50*/  IADD3 R3, R10, 0x8, R11 ;  /* 0x000000080a037810 */ /* 0x000fe20007ffe00b */
[--C-:B------:R-:W-:Y:S02]  /*1c60*/  IMAD.MOV.U32 R127, RZ, RZ, R135.reuse ;  /* 0x000000ffff7f7224 */ /* 0x100fe400078e0087 */
[--C-:B------:R-:W-:Y:S01]  /*1c70*/  IMAD.MOV.U32 R126, RZ, RZ, R135.reuse ;  /* 0x000000ffff7e7224 */ /* 0x100fe200078e0087 */
[----:B------:R-:W-:Y:S01]  /*1c80*/  VIMNMX R0, R90, R3, PT ;  /* 0x000000035a007248 */ /* 0x000fe20003fe0100 */
[----:B------:R-:W-:-:S02]  /*1c90*/  IMAD.MOV.U32 R125, RZ, RZ, R135 ;  /* 0x000000ffff7d7224 */ /* 0x000fc400078e0087 */
[--C-:B------:R-:W-:Y:S01]  /*1ca0*/  IMAD.MOV.U32 R124, RZ, RZ, R135.reuse ;  /* 0x000000ffff7c7224 */ /* 0x100fe200078e0087 */
[C---:B------:R-:W-:Y:S01]  /*1cb0*/  ISETP.GT.AND P2, PT, R0.reuse, RZ, PT ;  /* 0x000000ff0000720c */ /* 0x040fe20003f44270 */
[--C-:B------:R-:W-:Y:S01]  /*1cc0*/  IMAD.MOV.U32 R123, RZ, RZ, R135.reuse ;  /* 0x000000ffff7b7224 */ /* 0x100fe200078e0087 */
[C---:B------:R-:W-:Y:S01]  /*1cd0*/  ISETP.GT.AND P3, PT, R0.reuse, 0x1, PT ;  /* 0x000000010000780c */ /* 0x040fe20003f64270 */
[--C-:B------:R-:W-:Y:S01]  /*1ce0*/  IMAD.MOV.U32 R122, RZ, RZ, R135.reuse ;  /* 0x000000ffff7a7224 */ /* 0x100fe200078e0087 */
[----:B------:R-:W-:Y:S01]  /*1cf0*/  ISETP.GT.AND P4, PT, R0, 0x8, PT ;  /* 0x000000080000780c */ /* 0x000fe20003f84270 */
        /* <DEDUP_REMOVED lines=25> */
[----:B------:R-:W-:Y:S01]  /*1e90*/  FSEL R92, R26, -INF , P2 ;  /* 0xff8000001a5c7808 */ /* 0x000fe20001000000 */
[----:B------:R1:W-:Y:S01]  /*1ea0*/  @!P0 SYNCS.ARRIVE.TRANS64.RED.A1T0 RZ, [R4+URZ], RZ ;  /* 0x000000ff04ff89a7 */ /* 0x0003e2000810043f */
[----:B------:R-:W-:Y:S02]  /*1eb0*/  FSEL R94, R27, -INF , P3 ;  /* 0xff8000001b5e7808 */ /* 0x000fe40001800000 */
[----:B------:R-:W-:Y:S02]  /*1ec0*/  ISETP.GT.AND P2, PT, R0, 0x9, PT ;  /* 0x000000090000780c */ /* 0x000fe40003f44270 */
[----:B------:R-:W-:-:S02]  /*1ed0*/  FSEL R27, R30, -INF , P4 ;  /* 0xff8000001e1b7808 */ /* 0x000fc40002000000 */
[----:B------:R-:W-:Y:S02]  /*1ee0*/  FMNMX.FTZ R14, R92, R94, !PT ;  /* 0x0000005e5c0e7209 */ /* 0x000fe40007810000 */
[C---:B------:R-:W-:Y:S02]  /*1ef0*/  ISETP.GT.AND P3, PT, R0.reuse, 0x10, PT ;  /* 0x000000100000780c */ /* 0x040fe40003f64270 */
[----:B------:R-:W-:Y:S02]  /*1f00*/  FSEL R12, R31, -INF , P2 ;  /* 0xff8000001f0c7808 */ /* 0x000fe40001000000 */
[----:B------:R-:W-:Y:S02]  /*1f10*/  FMNMX.FTZ R3, R27, R14, !PT ;  /* 0x0000000e1b037209 */ /* 0x000fe40007810000 */
        /* <DEDUP_REMOVED lines=27> */
[----:B------:R-:W-:Y:S02]  /*20d0*/  ISETP.GT.AND P3, PT, R0, 0x38, PT ;  /* 0x000000380000780c */ /* 0x000fe40003f64270 */
        /* <DEDUP_REMOVED lines=53> */
[----:B------:R-:W-:Y:S02]  /*2430*/  FSEL R87, R87, -INF , P2 ;  /* 0xff80000057577808 */ /* 0x000fe40001000000 */
[----:B------:R-:W-:Y:S02]  /*2440*/  FMNMX.FTZ R0, R5, R0, !PT ;  /* 0x0000000005007209 */ /* 0x000fe40007810000 */
[----:B------:R-:W-:Y:S01]  /*2450*/  VIADDMNMX R75, R11, R10, R90, PT ;  /* 0x0000000a0b4b7246 */ /* 0x000fe2000380015a */
[----:B------:R-:W-:Y:S01]  /*2460*/  IMAD.MOV.U32 R90, RZ, RZ, R135 ;  /* 0x000000ffff5a7224 */ /* 0x000fe200078e0087 */
[----:B------:R-:W-:Y:S02]  /*2470*/  FMNMX.FTZ R31, R87, R0, !PT ;  /* 0x00000000571f7209 */ /* 0x000fe40007810000 */
[----:B------:R-:W-:-:S02]  /*2480*/  ISETP.GT.AND P3, PT, R75, 0x1, PT ;  /* 0x000000014b00780c */ /* 0x000fc40003f64270 */
[----:B------:R-:W-:Y:S01]  /*2490*/  ISETP.GT.AND P4, PT, R75, 0x8, PT ;  /* 0x000000084b00780c */ /* 0x000fe20003f84270 */
[----:B------:R-:W2:Y:S02]  /*24a0*/  SHFL.BFLY PT, R0, R31, 0x2, 0x1f ;  /* 0x0c401f001f007f89 */ /* 0x000ea400000e0000 */
[----:B--2---:R-:W-:Y:S02]  /*24b0*/  FMNMX.FTZ R35, R31, R0, !PT ;  /* 0x000000001f237209 */ /* 0x004fe40007810000 */
[----:B------:R-:W-:Y:S02]  /*24c0*/  FSEL R31, R25, -INF , P3 ;  /* 0xff800000191f7808 */ /* 0x000fe40001800000 */
[----:B------:R-:W-:Y:S01]  /*24d0*/  FSEL R25, R28, -INF , P4 ;  /* 0xff8000001c197808 */ /* 0x000fe20002000000 */
[----:B------:R-:W2:Y:S01]  /*24e0*/  SHFL.BFLY PT, R0, R35, 0x1, 0x1f ;  /* 0x0c201f0023007f89 */ /* 0x000ea200000e0000 */
[----:B------:R-:W-:Y:S02]  /*24f0*/  ISETP.GT.AND P3, PT, R75, 0x10, PT ;  /* 0x000000104b00780c */ /* 0x000fe40003f64270 */
[----:B--2---:R-:W-:-:S02]  /*2500*/  FMNMX.FTZ R0, R35, R0, !PT ;  /* 0x0000000023007209 */ /* 0x004fc40007810000 */
[----:B------:R-:W-:Y:S02]  /*2510*/  FSEL R35, R32, -INF , P3 ;  /* 0xff80000020237808 */ /* 0x000fe40001800000 */
[----:B------:R-:W-:Y:S01]  /*2520*/  FSETP.NEU.FTZ.AND P2, PT, R0, -INF , PT ;  /* 0xff8000000000780b */ /* 0x000fe20003f5d000 */
[----:B------:R-:W-:-:S01]  /*2530*/  FFMA.FTZ R7, R2, R0, -8 ;  /* 0xc100000002077423 */ /* 0x000fc20000010000 */
[----:B------:R-:W-:-:S04]  /*2540*/  ISETP.GT.AND P3, PT, R75, 0x18, PT ;  /* 0x000000184b00780c */ /* 0x000fc80003f64270 */
[----:B------:R-:W-:Y:S02]  /*2550*/  FSEL R7, R7, RZ, P2 ;  /* 0x000000ff07077208 */ /* 0x000fe40001000000 */
[----:B------:R-:W-:Y:S02]  /*2560*/  ISETP.GT.AND P2, PT, R75, RZ, PT ;  /* 0x000000ff4b00720c */ /* 0x000fe40003f44270 */
[----:B------:R-:W-:Y:S01]  /*2570*/  FSEL R39, R36, -INF , P3 ;  /* 0xff80000024277808 */ /* 0x000fe20001800000 */
[----:B------:R-:W-:-:S01]  /*2580*/  FFMA.FTZ R11, R2, R27, -R7 ;  /* 0x0000001b020b7223 */ /* 0x000fc20000010807 */
[----:B------:R-:W-:Y:S01]  /*2590*/  FSEL R27, R24, -INF , P2 ;  /* 0xff800000181b7808 */ /* 0x000fe20001000000 */
[----:B------:R-:W-:-:S01]  /*25a0*/  FFMA.FTZ R43, R2, R43, -R7 ;  /* 0x0000002b022b7223 */ /* 0x000fc20000010807 */
[----:B------:R-:W-:Y:S01]  /*25b0*/  ISETP.GT.AND P2, PT, R75, 0x9, PT ;  /* 0x000000094b00780c */ /* 0x000fe20003f44270 */
[----:B------:R-:W-:-:S01]  /*25c0*/  FFMA.FTZ R3, R2, R3, -R7 ;  /* 0x0000000302037223 */ /* 0x000fc20000010807 */
[----:B------:R-:W-:Y:S01]  /*25d0*/  FMNMX.FTZ R24, R27, R31, !PT ;  /* 0x0000001f1b187209 */ /* 0x000fe20007810000 */
[----:B------:R-:W-:-:S01]  /*25e0*/  FFMA.FTZ R50, R2, R50, -R7 ;  /* 0x0000003202327223 */ /* 0x000fc20000010807 */
[----:B------:R-:W-:Y:S01]  /*25f0*/  FSEL R29, R29, -INF , P2 ;  /* 0xff8000001d1d7808 */ /* 0x000fe20001000000 */
[----:B------:R-:W-:-:S01]  /*2600*/  FFMA.FTZ R9, R2, R92, -R7 ;  /* 0x0000005c02097223 */ /* 0x000fc20000010807 */
[----:B------:R-:W-:Y:S01]  /*2610*/  FMNMX.FTZ R24, R25, R24, !PT ;  /* 0x0000001819187209 */ /* 0x000fe20007810000 */
        /* <DEDUP_REMOVED lines=13> */
[----:B------:R-:W-:Y:S01]  /*26f0*/  ISETP.GT.AND P3, PT, R75, 0x20, PT ;  /* 0x000000204b00780c */ /* 0x000fe20003f64270 */
[----:B------:R-:W-:-:S01]  /*2700*/  FFMA.FTZ R12, R2, R12, -R7 ;  /* 0x0000000c020c7223 */ /* 0x000fc20000010807 */
[----:B------:R-:W-:Y:S01]  /*2710*/  FSEL R37, R37, -INF , P2 ;  /* 0xff80000025257808 */ /* 0x000fe20001000000 */
        /* <DEDUP_REMOVED lines=36> */
[----:B------:R-:W-:Y:S01]  /*2960*/  MUFU.EX2 R9, R9 ;  /* 0x0000000900097308 */ /* 0x000fe20000000800 */
[----:B------:R-:W-:Y:S01]  /*2970*/  FMNMX.FTZ R24, R71, R24, !PT ;  /* 0x0000001847187209 */ /* 0x000fe20007810000 */
[----:B------:R-:W-:Y:S01]  /*2980*/  IMAD.MOV.U32 R92, RZ, RZ, R135 ;  /* 0x000000ffff5c7224 */ /* 0x000fe200078e0087 */
[----:B------:R-:W-:-:S02]  /*2990*/  ISETP.GT.AND P2, PT, R75, 0x39, PT ;  /* 0x000000394b00780c */ /* 0x000fc40003f44270 */
[----:B------:R-:W-:Y:S02]  /*29a0*/  FSEL R79, R52, -INF , P3 ;  /* 0xff800000344f7808 */ /* 0x000fe40001800000 */
[----:B------:R-:W-:Y:S01]  /*29b0*/  FMNMX.FTZ R28, R49, R24, !PT ;  /* 0x00000018311c7209 */ /* 0x000fe20007810000 */
[----:B------:R2:W3:Y:S01]  /*29c0*/  MUFU.EX2 R10, R94 ;  /* 0x0000005e000a7308 */ /* 0x0004e20000000800 */
[----:B------:R-:W-:Y:S02]  /*29d0*/  ISETP.GT.AND P3, PT, R75, 0x40, PT ;  /* 0x000000404b00780c */ /* 0x000fe40003f64270 */
[----:B------:R-:W-:Y:S02]  /*29e0*/  FSEL R53, R53, -INF , P2 ;  /* 0xff80000035357808 */ /* 0x000fe40001000000 */
[----:B------:R-:W-:Y:S02]  /*29f0*/  FMNMX.FTZ R28, R79, R28, !PT ;  /* 0x0000001c4f1c7209 */ /* 0x000fe40007810000 */
[----:B------:R-:W-:Y:S01]  /*2a00*/  ISETP.GT.AND P2, PT, R75, 0x41, PT ;  /* 0x000000414b00780c */ /* 0x000fe20003f44270 */
[----:B------:R4:W-:Y:S01]  /*2a10*/  MUFU.EX2 R24, R43 ;  /* 0x0000002b00187308 */ /* 0x0009e20000000800 */
[----:B------:R-:W-:Y:S01]  /*2a20*/  FSEL R83, R56, -INF , P3 ;  /* 0xff80000038537808 */ /* 0x000fe20001800000 */
[----:B--2---:R-:W-:Y:S01]  /*2a30*/  IMAD.MOV.U32 R94, RZ, RZ, R135 ;  /* 0x000000ffff5e7224 */ /* 0x004fe200078e0087 */
[----:B------:R-:W-:-:S02]  /*2a40*/  FMNMX.FTZ R32, R53, R28, !PT ;  /* 0x0000001c35207209 */ /* 0x000fc40007810000 */
[----:B------:R-:W-:Y:S02]  /*2a50*/  ISETP.GT.AND P3, PT, R75, 0x48, PT ;  /* 0x000000484b00780c */ /* 0x000fe40003f64270 */
[----:B------:R-:W-:Y:S01]  /*2a60*/  FSEL R57, R57, -INF , P2 ;  /* 0xff80000039397808 */ /* 0x000fe20001000000 */
[----:B------:R-:W-:Y:S01]  /*2a70*/  MUFU.EX2 R28, R3 ;  /* 0x00000003001c7308 */ /* 0x000fe20000000800 */
[----:B------:R-:W-:Y:S01]  /*2a80*/  FMNMX.FTZ R32, R83, R32, !PT ;  /* 0x0000002053207209 */ /* 0x000fe20007810000 */
[----:B----4-:R-:W-:Y:S01]  /*2a90*/  FFMA.FTZ R43, R2, R47, -R7 ;  /* 0x0000002f022b7223 */ /* 0x010fe20000010807 */
[----:B------:R-:W-:Y:S01]  /*2aa0*/  ISETP.GT.AND P2, PT, R75, 0x49, PT ;  /* 0x000000494b00780c */ /* 0x000fe20003f44270 */
[----:B---3--:R-:W-:Y:S01]  /*2ab0*/  FADD.FTZ R8, R9, R10 ;  /* 0x0000000a09087221 */ /* 0x008fe20000010000 */
[----:B------:R-:W-:Y:S02]  /*2ac0*/  FSEL R91, R60, -INF , P3 ;  /* 0xff8000003c5b7808 */ /* 0x000fe40001800000 */
[----:B------:R-:W-:Y:S01]  /*2ad0*/  FMNMX.FTZ R32, R57, R32, !PT ;  /* 0x0000002039207209 */ /* 0x000fe20007810000 */
[----:B------:R-:W-:Y:S01]  /*2ae0*/  MUFU.EX2 R11, R11 ;  /* 0x0000000b000b7308 */ /* 0x000fe20000000800 */
[----:B------:R-:W-:-:S02]  /*2af0*/  ISETP.GT.AND P3, PT, R75, 0x50, PT ;  /* 0x000000504b00780c */ /* 0x000fc40003f64270 */
[----:B------:R-:W-:Y:S02]  /*2b00*/  FSEL R61, R61, -INF , P2 ;  /* 0xff8000003d3d7808 */ /* 0x000fe40001000000 */
[----:B------:R-:W-:Y:S02]  /*2b10*/  FMNMX.FTZ R32, R91, R32, !PT ;  /* 0x000000205b207209 */ /* 0x000fe40007810000 */
[----:B------:R-:W-:Y:S01]  /*2b20*/  ISETP.GT.AND P2, PT, R75, 0x51, PT ;  /* 0x000000514b00780c */ /* 0x000fe20003f44270 */
[----:B------:R-:W2:Y:S01]  /*2b30*/  MUFU.EX2 R12, R12 ;  /* 0x0000000c000c7308 */ /* 0x000ea20000000800 */
[----:B------:R-:W-:Y:S02]  /*2b40*/  FSEL R47, R64, -INF , P3 ;  /* 0xff800000402f7808 */ /* 0x000fe40001800000 */
[----:B------:R-:W-:Y:S02]  /*2b50*/  FMNMX.FTZ R36, R61, R32, !PT ;  /* 0x000000203d247209 */ /* 0x000fe40007810000 */
[----:B------:R-:W-:-:S02]  /*2b60*/  ISETP.GT.AND P3, PT, R75, 0x58, PT ;  /* 0x000000584b00780c */ /* 0x000fc40003f64270 */
[----:B------:R-:W-:Y:S01]  /*2b70*/  FSEL R65, R65, -INF , P2 ;  /* 0xff80000041417808 */ /* 0x000fe20001000000 */
[----:B------:R-:W-:Y:S01]  /*2b80*/  MUFU.EX2 R32, R50 ;  /* 0x0000003200207308 */ /* 0x000fe20000000800 */
[----:B------:R-:W-:Y:S02]  /*2b90*/  FMNMX.FTZ R36, R47, R36, !PT ;  /* 0x000000242f247209 */ /* 0x000fe40007810000 */
[----:B------:R-:W-:Y:S02]  /*2ba0*/  ISETP.GT.AND P2, PT, R75, 0x59, PT ;  /* 0x000000594b00780c */ /* 0x000fe40003f44270 */
[----:B------:R-:W-:Y:S02]  /*2bb0*/  FSEL R93, R68, -INF , P3 ;  /* 0xff800000445d7808 */ /* 0x000fe40001800000 */
[----:B------:R-:W-:Y:S01]  /*2bc0*/  FMNMX.FTZ R36, R65, R36, !PT ;  /* 0x0000002441247209 */ /* 0x000fe20007810000 */
[----:B------:R-:W-:Y:S01]  /*2bd0*/  MUFU.EX2 R13, R13 ;  /* 0x0000000d000d7308 */ /* 0x000fe20000000800 */
[----:B------:R-:W-:-:S02]  /*2be0*/  ISETP.GT.AND P3, PT, R75, 0x60, PT ;  /* 0x000000604b00780c */ /* 0x000fc40003f64270 */
[----:B------:R-:W-:Y:S02]  /*2bf0*/  FSEL R69, R69, -INF , P2 ;  /* 0xff80000045457808 */ /* 0x000fe40001000000 */
[----:B------:R-:W-:Y:S02]  /*2c00*/  FMNMX.FTZ R36, R93, R36, !PT ;  /* 0x000000245d247209 */ /* 0x000fe40007810000 */
[----:B------:R-:W-:Y:S01]  /*2c10*/  ISETP.GT.AND P2, PT, R75, 0x61, PT ;  /* 0x000000614b00780c */ /* 0x000fe20003f44270 */
[----:B------:R-:W-:Y:S01]  /*2c20*/  MUFU.EX2 R14, R14 ;  /* 0x0000000e000e7308 */ /* 0x000fe20000000800 */
        /* <DEDUP_REMOVED lines=14> */
[----:B------:R-:W3:Y:S01]  /*2d10*/  MUFU.EX2 R20, R20 ;  /* 0x0000001400147308 */ /* 0x000ee20000000800 */
        /* <DEDUP_REMOVED lines=10> */
[----:B------:R-:W-:-:S02]  /*2dc0*/  FSEL R85, R85, -INF , P2 ;  /* 0xff80000055557808 */ /* 0x000fc40001000000 */
[----:B------:R-:W-:Y:S02]  /*2dd0*/  FMNMX.FTZ R44, R75, R44, !PT ;  /* 0x0000002c4b2c7209 */ /* 0x000fe40007810000 */
[----:B--2---:R-:W-:Y:S02]  /*2de0*/  F2FP.SATFINITE.E4M3.F32.PACK_AB_MERGE_C R149, R12, R11, RZ ;  /* 0x0000000b0c95723e */ /* 0x004fe400048070ff */
[----:B------:R-:W-:Y:S01]  /*2df0*/  FMNMX.FTZ R3, R85, R44, !PT ;  /* 0x0000002c55037209 */ /* 0x000fe20007810000 */
[----:B------:R-:W2:Y:S01]  /*2e00*/  MUFU.EX2 R43, R43 ;  /* 0x0000002b002b7308 */ /* 0x000ea20000000800 */
[----:B---3--:R-:W-:Y:S02]  /*2e10*/  F2FP.SATFINITE.E4M3.F32.PACK_AB_MERGE_C R151, R20, R15, RZ ;  /* 0x0000000f1497723e */ /* 0x008fe400048070ff */
[----:B------:R-:W-:Y:S01]  /*2e20*/  F2FP.SATFINITE.E4M3.F32.PACK_AB_MERGE_C R149, R10, R9, R149 ;  /* 0x000000090a95723e */ /* 0x000fe20004807095 */
[----:B------:R-:W3:Y:S01]  /*2e30*/  SHFL.BFLY PT, R48, R3, 0x2, 0x1f ;  /* 0x0c401f0003307f89 */ /* 0x000ee200000e0000 */
[----:B------:R-:W-:-:S03]  /*2e40*/  F2FP.SATFINITE.E4M3.F32.PACK_AB_MERGE_C R151, R14, R13, R151 ;  /* 0x0000000d0e97723e */ /* 0x000fc60004807097 */
[----:B------:R-:W-:Y:S08]  /*2e50*/  MUFU.EX2 R44, R62 ;  /* 0x0000003e002c7308 */ /* 0x000ff00000000800 */
[----:B------:R-:W-:Y:S01]  /*2e60*/  MUFU.EX2 R51, R51 ;  /* 0x0000003300337308 */ /* 0x000fe20000000800 */
[----:B--2---:R-:W-:-:S04]  /*2e70*/  F2FP.SATFINITE.E4M3.F32.PACK_AB_MERGE_C R145, R43, R28, RZ ;  /* 0x0000001c2b91723e */ /* 0x004fc800048070ff */
[----:B------:R-:W-:-:S03]  /*2e80*/  F2FP.SATFINITE.E4M3.F32.PACK_AB_MERGE_C R145, R24, R21, R145 ;  /* 0x000000151891723e */ /* 0x000fc60004807091 */
[----:B------:R-:W2:Y:S01]  /*2e90*/  MUFU.EX2 R55, R55 ;  /* 0x0000003700377308 */ /* 0x000ea20000000800 */
[----:B---3--:R-:W-:-:S07]  /*2ea0*/  FMNMX.FTZ R48, R3, R48, !PT ;  /* 0x0000003003307209 */ /* 0x008fce0007810000 */
[----:B------:R-:W-:Y:S01]  /*2eb0*/  MUFU.EX2 R59, R59 ;  /* 0x0000003b003b7308 */ /* 0x000fe20000000800 */
[----:B------:R-:W3:Y:S07]  /*2ec0*/  SHFL.BFLY PT, R3, R48, 0x1, 0x1f ;  /* 0x0c201f0030037f89 */ /* 0x000eee00000e0000 */
[----:B------:R-:W4:Y:S01]  /*2ed0*/  MUFU.EX2 R105, R105 ;  /* 0x0000006900697308 */ /* 0x000f220000000800 */
[----:B--2---:R-:W-:-:S04]  /*2ee0*/  F2FP.SATFINITE.E4M3.F32.PACK_AB_MERGE_C R147, R55, R36, RZ ;  /* 0x000000243793723e */ /* 0x004fc800048070ff */
[----:B------:R-:W-:-:S03]  /*2ef0*/  F2FP.SATFINITE.E4M3.F32.PACK_AB_MERGE_C R147, R51, R32, R147 ;  /* 0x000000203393723e */ /* 0x000fc60004807093 */
[----:B------:R-:W-:Y:S08]  /*2f00*/  MUFU.EX2 R26, R26 ;  /* 0x0000001a001a7308 */ /* 0x000ff00000000800 */
[----:B------:R-:W-:Y:S01]  /*2f10*/  MUFU.EX2 R101, R101 ;  /* 0x0000006500657308 */ /* 0x000fe20000000800 */
[----:B---3--:R-:W-:Y:S02]  /*2f20*/  FMNMX.FTZ R3, R48, R3, !PT ;  /* 0x0000000330037209 */ /* 0x008fe40007810000 */
[----:B----4-:R-:W-:-:S02]  /*2f30*/  F2FP.SATFINITE.E4M3.F32.PACK_AB_MERGE_C R141, R105, R44, RZ ;  /* 0x0000002c698d723e */ /* 0x010fc400048070ff */
[----:B------:R-:W-:Y:S01]  /*2f40*/  FSETP.NEU.FTZ.AND P2, PT, R3, -INF , PT ;  /* 0xff8000000300780b */ /* 0x000fe20003f5d000 */
[----:B------:R-:W-:Y:S01]  /*2f50*/  FFMA.FTZ R50, R2, R3, -8 ;  /* 0xc100000002327423 */ /* 0x000fe20000010003 */
[----:B------:R-:W-:Y:S01]  /*2f60*/  F2FP.SATFINITE.E4M3.F32.PACK_AB_MERGE_C R141, R59, R40, R141 ;  /* 0x000000283b8d723e */ /* 0x000fe2000480708d */
[----:B------:R-:W-:Y:S03]  /*2f70*/  MUFU.EX2 R30, R30 ;  /* 0x0000001e001e7308 */ /* 0x000fe60000000800 */
[----:B------:R-:W-:-:S05]  /*2f80*/  FSEL R50, R50, RZ, P2 ;  /* 0x000000ff32327208 */ /* 0x000fca0001000000 */
        /* <DEDUP_REMOVED lines=10> */
[----:B------:R-:W-:Y:S01]  /*3030*/  FADD.FTZ R49, R11, R8 ;  /* 0x000000080b317221 */ /* 0x000fe20000010000 */
[----:B------:R-:W-:-:S01]  /*3040*/  FFMA.FTZ R29, R2, R63, -R50 ;  /* 0x0000003f021d7223 */ /* 0x000fc20000010832 */
[C-C-:B------:R-:W-:Y:S01]  /*3050*/  FFMA.FTZ R56, R2.reuse, R41, -R50.reuse ;  /* 0x0000002902387223 */ /* 0x140fe20000010832 */
[----:B-1----:R-:W-:-:S01]  /*3060*/  FFMA.FTZ R4, R2, R47, -R50 ;  /* 0x0000002f02047223 */ /* 0x002fc20000010832 */
[----:B------:R-:W1:Y:S01]  /*3070*/  MUFU.EX2 R48, R48 ;  /* 0x0000003000307308 */ /* 0x000e620000000800 */
[----:B------:R-:W-:-:S01]  /*3080*/  FADD.FTZ R8, R12, R49 ;  /* 0x000000310c087221 */ /* 0x000fc20000010000 */
[C-C-:B------:R-:W-:Y:S01]  /*3090*/  FFMA.FTZ R35, R2.reuse, R67, -R50.reuse ;  /* 0x0000004302237223 */ /* 0x140fe20000010832 */
[----:B------:R-:W-:-:S01]  /*30a0*/  FFMA.FTZ R62, R2, R45, -R50 ;  /* 0x0000002d023e7223 */ /* 0x000fc20000010832 */
[----:B------:R-:W-:Y:S01]  /*30b0*/  FFMA.FTZ R33, R2, R71, -R50 ;  /* 0x0000004702217223 */ /* 0x000fe20000010832 */
[----:B------:R-:W-:-:S01]  /*30c0*/  FADD.FTZ R49, R13, R8 ;  /* 0x000000080d317221 */ /* 0x000fc20000010000 */
[----:B------:R-:W-:Y:S01]  /*30d0*/  SHF.R.S32.HI R8, RZ, 0x1f, R89 ;  /* 0x0000001fff087819 */ /* 0x000fe20000011459 */
[----:B------:R-:W-:-:S01]  /*30e0*/  FFMA.FTZ R41, R2, R79, -R50 ;  /* 0x0000004f02297223 */ /* 0x000fc20000010832 */
[----:B------:R-:W2:Y:S01]  /*30f0*/  MUFU.EX2 R27, R27 ;  /* 0x0000001b001b7308 */ /* 0x000ea20000000800 */
[----:B------:R-:W-:-:S01]  /*3100*/  FADD.FTZ R70, R14, R49 ;  /* 0x000000310e467221 */ /* 0x000fc20000010000 */
[C-C-:B------:R-:W-:Y:S01]  /*3110*/  FFMA.FTZ R66, R2.reuse, R53, -R50.reuse ;  /* 0x0000003502427223 */ /* 0x140fe20000010832 */
[----:B------:R-:W-:-:S01]  /*3120*/  FFMA.FTZ R37, R2, R83, -R50 ;  /* 0x0000005302257223 */ /* 0x000fc20000010832 */
[----:B------:R-:W-:Y:S01]  /*3130*/  FFMA.FTZ R64, R2, R57, -R50 ;  /* 0x0000003902407223 */ /* 0x000fe20000010832 */
[----:B------:R-:W-:-:S01]  /*3140*/  FADD.FTZ R49, R15, R70 ;  /* 0x000000460f317221 */ /* 0x000fc20000010000 */
[C-C-:B------:R-:W-:Y:S01]  /*3150*/  FFMA.FTZ R45, R2.reuse, R91, -R50.reuse ;  /* 0x0000005b022d7223 */ /* 0x140fe20000010832 */
[----:B------:R-:W-:-:S01]  /*3160*/  FFMA.FTZ R68, R2, R61, -R50 ;  /* 0x0000003d02447223 */ /* 0x000fc20000010832 */
[----:B------:R-:W3:Y:S01]  /*3170*/  MUFU.EX2 R54, R54 ;  /* 0x0000003600367308 */ /* 0x000ee20000000800 */
[----:B-1----:R-:W-:-:S01]  /*3180*/  FADD.FTZ R6, R7, R48 ;  /* 0x0000003007067221 */ /* 0x002fc20000010000 */
[----:B------:R-:W-:Y:S01]  /*3190*/  FADD.FTZ R72, R20, R49 ;  /* 0x0000003114487221 */ /* 0x000fe20000010000 */
[----:B------:R-:W-:-:S01]  /*31a0*/  FFMA.FTZ R93, R2, R93, -R50 ;  /* 0x0000005d025d7223 */ /* 0x000fc20000010832 */
[C-C-:B------:R-:W-:Y:S01]  /*31b0*/  FFMA.FTZ R69, R2.reuse, R69, -R50.reuse ;  /* 0x0000004502457223 */ /* 0x140fe20000010832 */
[----:B------:R-:W-:-:S01]  /*31c0*/  FFMA.FTZ R73, R2, R73, -R50 ;  /* 0x0000004902497223 */ /* 0x000fc20000010832 */
[----:B------:R-:W-:Y:S01]  /*31d0*/  FADD.FTZ R49, R21, R72 ;  /* 0x0000004815317221 */ /* 0x000fe20000010000 */
[----:B------:R-:W-:-:S01]  /*31e0*/  FFMA.FTZ R97, R2, R97, -R50 ;  /* 0x0000006102617223 */ /* 0x000fc20000010832 */
[----:B------:R-:W1:Y:S01]  /*31f0*/  MUFU.EX2 R25, R25 ;  /* 0x0000001900197308 */ /* 0x000e620000000800 */
[----:B--2---:R-:W-:-:S01]  /*3200*/  FADD.FTZ R39, R27, R6 ;  /* 0x000000061b277221 */ /* 0x004fc20000010000 */
[----:B------:R-:W-:Y:S01]  /*3210*/  FADD.FTZ R49, R24, R49 ;  /* 0x0000003118317221 */ /* 0x000fe20000010000 */
[----:B------:R-:W-:-:S01]  /*3220*/  FFMA.FTZ R77, R2, R77, -R50 ;  /* 0x0000004d024d7223 */ /* 0x000fc20000010832 */
[C-C-:B------:R-:W-:Y:S01]  /*3230*/  FFMA.FTZ R99, R2.reuse, R99, -R50.reuse ;  /* 0x0000006302637223 */ /* 0x140fe20000010832 */
[----:B------:R-:W-:-:S01]  /*3240*/  FFMA.FTZ R81, R2, R81, -R50 ;  /* 0x0000005102517223 */ /* 0x000fc20000010832 */
[----:B------:R-:W-:Y:S01]  /*3250*/  FADD.FTZ R74, R28, R49 ;  /* 0x000000311c4a7221 */ /* 0x000fe20000010000 */
[----:B------:R-:W-:-:S01]  /*3260*/  FFMA.FTZ R75, R2, R75, -R50 ;  /* 0x0000004b024b7223 */ /* 0x000fc20000010832 */
[----:B------:R-:W2:Y:S01]  /*3270*/  MUFU.EX2 R52, R52 ;  /* 0x0000003400347308 */ /* 0x000ea20000000800 */
[----:B---3--:R-:W-:-:S01]  /*3280*/  FADD.FTZ R6, R54, R39 ;  /* 0x0000002736067221 */ /* 0x008fc20000010000 */
[----:B------:R-:W-:Y:S01]  /*3290*/  FADD.FTZ R49, R43, R74 ;  /* 0x0000004a2b317221 */ /* 0x000fe20000010000 */
[----:B------:R-:W-:-:S01]  /*32a0*/  FFMA.FTZ R39, R2, R65, -R50 ;  /* 0x0000004102277223 */ /* 0x000fc20000010832 */
[----:B------:R-:W-:Y:S01]  /*32b0*/  F2FP.SATFINITE.E4M3.F32.PACK_AB_MERGE_C R27, R54, R27, RZ ;  /* 0x0000001b361b723e */ /* 0x000fe200048070ff */
[----:B------:R-:W-:-:S02]  /*32c0*/  IMAD.MOV.U32 R91, RZ, RZ, R135 ;  /* 0x000000ffff5b7224 */ /* 0x000fc400078e0087 */
[----:B------:R-:W-:Y:S01]  /*32d0*/  FADD.FTZ R74, R32, R49 ;  /* 0x00000031204a7221 */ /* 0x000fe20000010000 */
[----:B------:R-:W3:Y:S01]  /*32e0*/  MUFU.EX2 R31, R31 ;  /* 0x0000001f001f7308 */ /* 0x000ee20000000800 */
[----:B-1----:R-:W-:-:S01]  /*32f0*/  FADD.FTZ R47, R25, R6 ;  /* 0x00000006192f7221 */ /* 0x002fc20000010000 */
[----:B------:R-:W-:Y:S01]  /*3300*/  LEA.HI R6, R8, R89, RZ, 0x7 ;  /* 0x0000005908067211 */ /* 0x000fe200078f38ff */
[----:B------:R-:W-:-:S01]  /*3310*/  FADD.FTZ R11, R51, R74 ;  /* 0x0000004a330b7221 */ /* 0x000fc20000010000 */
[----:B------:R-:W-:Y:S01]  /*3320*/  F2FP.SATFINITE.E4M3.F32.PACK_AB_MERGE_C R148, R48, R7, R27 ;  /* 0x000000073094723e */ /* 0x000fe2000480701b */
[----:B------:R-:W-:Y:S01]  /*3330*/  IMAD.MOV.U32 R89, RZ, RZ, R135 ;  /* 0x000000ffff597224 */ /* 0x000fe200078e0087 */
[----:B------:R-:W-:Y:S01]  /*3340*/  SHF.R.S32.HI R6, RZ, 0x7, R6 ;  /* 0x00000007ff067819 */ /* 0x000fe20000011406 */
[----:B------:R-:W-:-:S01]  /*3350*/  FADD.FTZ R20, R36, R11 ;  /* 0x0000000b24147221 */ /* 0x000fc20000010000 */
[----:B------:R-:W1:Y:S01]  /*3360*/  MUFU.EX2 R58, R58 ;  /* 0x0000003a003a7308 */ /* 0x000e620000000800 */
[----:B--2---:R-:W-:-:S02]  /*3370*/  FADD.FTZ R8, R52, R47 ;  /* 0x0000002f34087221 */ /* 0x004fc40000010000 */
[----:B------:R-:W-:-:S04]  /*3380*/  FADD.FTZ R55, R55, R20 ;  /* 0x0000001437377221 */ /* 0x000fc80000010000 */
[----:B------:R-:W-:Y:S01]  /*3390*/  FADD.FTZ R20, R40, R55 ;  /* 0x0000003728147221 */ /* 0x000fe20000010000 */
[----:B------:R-:W2:Y:S01]  /*33a0*/  MUFU.EX2 R29, R29 ;  /* 0x0000001d001d7308 */ /* 0x000ea20000000800 */
[----:B---3--:R-:W-:-:S01]  /*33b0*/  FADD.FTZ R47, R31, R8 ;  /* 0x000000081f2f7221 */ /* 0x008fc20000010000 */
[----:B------:R-:W-:Y:S01]  /*33c0*/  FFMA.FTZ R8, R2, R95, -R50 ;  /* 0x0000005f02087223 */ /* 0x000fe20000010832 */
[----:B------:R-:W-:-:S01]  /*33d0*/  FADD.FTZ R15, R59, R20 ;  /* 0x000000143b0f7221 */ /* 0x000fc20000010000 */
[----:B------:R-:W-:Y:S01]  /*33e0*/  FFMA.FTZ R50, R2, R85, -R50 ;  /* 0x0000005502327223 */ /* 0x000fe20000010832 */
[----:B------:R-:W-:Y:S02]  /*33f0*/  IMAD.MOV.U32 R95, RZ, RZ, R135 ;  /* 0x000000ffff5f7224 */ /* 0x000fe400078e0087 */
[----:B------:R-:W-:Y:S01]  /*3400*/  FADD.FTZ R28, R44, R15 ;  /* 0x0000000f2c1c7221 */ /* 0x000fe20000010000 */
[----:B------:R-:W3:Y:S01]  /*3410*/  MUFU.EX2 R56, R56 ;  /* 0x0000003800387308 */ /* 0x000ee20000000800 */
[----:B-1----:R-:W-:-:S01]  /*3420*/  FADD.FTZ R70, R58, R47 ;  /* 0x0000002f3a467221 */ /* 0x002fc20000010000 */
[----:B------:R-:W-:Y:S01]  /*3430*/  F2FP.SATFINITE.E4M3.F32.PACK_AB_MERGE_C R31, R58, R31, RZ ;  /* 0x0000001f3a1f723e */ /* 0x000fe200048070ff */
[----:B------:R-:W-:-:S03]  /*3440*/  FADD.FTZ R105, R105, R28 ;  /* 0x0000001c69697221 */ /* 0x000fc60000010000 */
[----:B------:R-:W-:Y:S02]  /*3450*/  F2FP.SATFINITE.E4M3.F32.PACK_AB_MERGE_C R150, R52, R25, R31 ;  /* 0x000000193496723e */ /* 0x000fe4000480701f */
        /* <DEDUP_REMOVED lines=8> */
[----:B------:R-:W-:-:S04]  /*34e0*/  F2FP.SATFINITE.E4M3.F32.PACK_AB_MERGE_C R35, R62, R35, RZ ;  /* 0x000000233e23723e */ /* 0x000fc800048070ff */
[----:B------:R-:W-:Y:S02]  /*34f0*/  F2FP.SATFINITE.E4M3.F32.PACK_AB_MERGE_C R144, R56, R29, R35 ;  /* 0x0000001d3890723e */ /* 0x000fe40004807023 */
        /* <DEDUP_REMOVED lines=8> */
[----:B------:R-:W-:-:S04]  /*3580*/  F2FP.SATFINITE.E4M3.F32.PACK_AB_MERGE_C R41, R66, R41, RZ ;  /* 0x000000294229723e */ /* 0x000fc800048070ff */
[----:B------:R-:W-:Y:S02]  /*3590*/  F2FP.SATFINITE.E4M3.F32.PACK_AB_MERGE_C R146, R60, R33, R41 ;  /* 0x000000213c92723e */ /* 0x000fe40004807029 */
[----:B------:R-:W3:Y:S01]  /*35a0*/  MUFU.EX2 R45, R45 ;  /* 0x0000002d002d7308 */ /* 0x000ee20000000800 */
[----:B-1----:R-:W-:-:S07]  /*35b0*/  FADD.FTZ R11, R37, R12 ;  /* 0x0000000c250b7221 */ /* 0x002fce0000010000 */
[----:B------:R-:W1:Y:S01]  /*35c0*/  MUFU.EX2 R68, R68 ;  /* 0x0000004400447308 */ /* 0x000e620000000800 */
[----:B--2---:R-:W-:-:S07]  /*35d0*/  FADD.FTZ R20, R64, R11 ;  /* 0x0000000b40147221 */ /* 0x004fce0000010000 */
[----:B------:R-:W2:Y:S01]  /*35e0*/  MUFU.EX2 R4, R4 ;  /* 0x0000000400047308 */ /* 0x000ea20000000800 */
[----:B---3--:R-:W-:-:S01]  /*35f0*/  FADD.FTZ R9, R45, R20 ;  /* 0x000000142d097221 */ /* 0x008fc20000010000 */
[----:B------:R-:W-:Y:S01]  /*3600*/  FADD.FTZ R20, R26, R105 ;  /* 0x000000691a147221 */ /* 0x000fe20000010000 */
[----:B------:R-:W-:-:S05]  /*3610*/  IMAD.MOV.U32 R105, RZ, RZ, R135 ;  /* 0x000000ffff697224 */ /* 0x000fca00078e0087 */
[----:B------:R-:W3:Y:S01]  /*3620*/  MUFU.EX2 R39, R39 ;  /* 0x0000002700277308 */ /* 0x000ee20000000800 */
[----:B-1----:R-:W-:-:S01]  /*3630*/  FADD.FTZ R9, R68, R9 ;  /* 0x0000000944097221 */ /* 0x002fc20000010000 */
[----:B------:R-:W-:-:S04]  /*3640*/  F2FP.SATFINITE.E4M3.F32.PACK_AB_MERGE_C R45, R68, R45, RZ ;  /* 0x0000002d442d723e */ /* 0x000fc800048070ff */
[----:B------:R-:W-:Y:S02]  /*3650*/  F2FP.SATFINITE.E4M3.F32.PACK_AB_MERGE_C R140, R64, R37, R45 ;  /* 0x00000025408c723e */ /* 0x000fe4000480702d */
[----:B------:R-:W1:Y:S01]  /*3660*/  MUFU.EX2 R93, R93 ;  /* 0x0000005d005d7308 */ /* 0x000e620000000800 */
[----:B--2---:R-:W-:-:S01]  /*3670*/  FADD.FTZ R10, R4, R9 ;  /* 0x00000009040a7221 */ /* 0x004fc20000010000 */
[----:B------:R-:W-:-:S04]  /*3680*/  FADD.FTZ R9, R101, R20 ;  /* 0x0000001465097221 */ /* 0x000fc80000010000 */
[----:B------:R-:W-:Y:S02]  /*3690*/  FADD.FTZ R20, R30, R9 ;  /* 0x000000091e147221 */ /* 0x000fe40000010000 */
[----:B------:R-:W2:Y:S01]  /*36a0*/  MUFU.EX2 R70, R69 ;  /* 0x0000004500467308 */ /* 0x000ea20000000800 */
[----:B---3--:R-:W-:-:S07]  /*36b0*/  FADD.FTZ R14, R39, R10 ;  /* 0x0000000a270e7221 */ /* 0x008fce0000010000 */
[----:B------:R-:W3:Y:S01]  /*36c0*/  MUFU.EX2 R103, R103 ;  /* 0x0000006700677308 */ /* 0x000ee20000000800 */
[----:B-1----:R-:W-:-:S07]  /*36d0*/  FADD.FTZ R9, R93, R14 ;  /* 0x0000000e5d097221 */ /* 0x002fce0000010000 */
[----:B------:R-:W1:Y:S01]  /*36e0*/  MUFU.EX2 R8, R8 ;  /* 0x0000000800087308 */ /* 0x000e620000000800 */
[----:B--2---:R-:W-:-:S01]  /*36f0*/  FADD.FTZ R9, R70, R9 ;  /* 0x0000000946097221 */ /* 0x004fc20000010000 */
[----:B------:R-:W-:-:S04]  /*3700*/  F2FP.SATFINITE.E4M3.F32.PACK_AB_MERGE_C R93, R70, R93, RZ ;  /* 0x0000005d465d723e */ /* 0x000fc800048070ff */
[----:B------:R-:W-:Y:S01]  /*3710*/  F2FP.SATFINITE.E4M3.F32.PACK_AB_MERGE_C R142, R39, R4, R93 ;  /* 0x00000004278e723e */ /* 0x000fe2000480705d */
[----:B------:R-:W-:Y:S01]  /*3720*/  IMAD.MOV.U32 R93, RZ, RZ, R135 ;  /* 0x000000ffff5d7224 */ /* 0x000fe200078e0087 */
[----:B------:R-:W-:Y:S01]  /*3730*/  MUFU.EX2 R38, R38 ;  /* 0x0000002600267308 */ /* 0x000fe20000000800 */
[C---:B---3--:R-:W-:Y:S01]  /*3740*/  F2FP.SATFINITE.E4M3.F32.PACK_AB_MERGE_C R30, R103.reuse, R30, RZ ;  /* 0x0000001e671e723e */ /* 0x048fe200048070ff */
[----:B------:R-:W-:-:S03]  /*3750*/  FADD.FTZ R103, R103, R20 ;  /* 0x0000001467677221 */ /* 0x000fc60000010000 */
[----:B------:R-:W-:Y:S01]  /*3760*/  F2FP.SATFINITE.E4M3.F32.PACK_AB_MERGE_C R143, R101, R26, R30 ;  /* 0x0000001a658f723e */ /* 0x000fe2000480701e */
[----:B------:R-:W-:Y:S02]  /*3770*/  IMAD.MOV.U32 R101, RZ, RZ, R135 ;  /* 0x000000ffff657224 */ /* 0x000fe400078e0087 */
[----:B------:R-:W2:Y:S01]  /*3780*/  MUFU.EX2 R109, R109 ;  /* 0x0000006d006d7308 */ /* 0x000ea20000000800 */
[----:B-1----:R-:W-:-:S07]  /*3790*/  FADD.FTZ R14, R8, R9 ;  /* 0x00000009080e7221 */ /* 0x002fce0000010000 */
[----:B------:R-:W1:Y:S08]  /*37a0*/  MUFU.EX2 R34, R34 ;  /* 0x0000002200227308 */ /* 0x000e700000000800 */
[----:B------:R-:W3:Y:S01]  /*37b0*/  MUFU.EX2 R73, R73 ;  /* 0x0000004900497308 */ /* 0x000ee20000000800 */
[----:B--2---:R-:W-:-:S07]  /*37c0*/  F2FP.SATFINITE.E4M3.F32.PACK_AB_MERGE_C R11, R109, R38, RZ ;  /* 0x000000266d0b723e */ /* 0x004fce00048070ff */
[----:B------:R-:W2:Y:S01]  /*37d0*/  MUFU.EX2 R107, R107 ;  /* 0x0000006b006b7308 */ /* 0x000ea20000000800 */
[----:B-1----:R-:W-:-:S01]  /*37e0*/  FADD.FTZ R20, R34, R103 ;  /* 0x0000006722147221 */ /* 0x002fc20000010000 */
[----:B------:R-:W-:-:S06]  /*37f0*/  IMAD.MOV.U32 R103, RZ, RZ, R135 ;  /* 0x000000ffff677224 */ /* 0x000fcc00078e0087 */
[----:B------:R-:W-:Y:S01]  /*3800*/  MUFU.EX2 R5, R5 ;  /* 0x0000000500057308 */ /* 0x000fe20000000800 */
[----:B---3--:R-:W-:-:S07]  /*3810*/  FADD.FTZ R14, R73, R14 ;  /* 0x0000000e490e7221 */ /* 0x008fce0000010000 */
[----:B------:R-:W1:Y:S01]  /*3820*/  MUFU.EX2 R46, R46 ;  /* 0x0000002e002e7308 */ /* 0x000e620000000800 */
[C---:B--2---:R-:W-:Y:S01]  /*3830*/  F2FP.SATFINITE.E4M3.F32.PACK_AB_MERGE_C R137, R107.reuse, R34, R11 ;  /* 0x000000226b89723e */ /* 0x044fe2000480700b */
[----:B------:R-:W-:-:S04]  /*3840*/  FADD.FTZ R107, R107, R20 ;  /* 0x000000146b6b7221 */ /* 0x000fc80000010000 */
[----:B------:R-:W-:Y:S01]  /*3850*/  FADD.FTZ R38, R38, R107 ;  /* 0x0000006b26267221 */ /* 0x000fe20000010000 */
[----:B------:R-:W-:Y:S01]  /*3860*/  IMAD.MOV.U32 R107, RZ, RZ, R135 ;  /* 0x000000ffff6b7224 */ /* 0x000fe200078e0087 */
[----:B------:R-:W2:Y:S02]  /*3870*/  MUFU.EX2 R97, R97 ;  /* 0x0000006100617308 */ /* 0x000ea40000000800 */
[----:B------:R-:W-:-:S06]  /*3880*/  FADD.FTZ R109, R109, R38 ;  /* 0x000000266d6d7221 */ /* 0x000fcc0000010000 */
[----:B------:R-:W3:Y:S01]  /*3890*/  MUFU.EX2 R12, R77 ;  /* 0x0000004d000c7308 */ /* 0x000ee20000000800 */
[----:B-1----:R-:W-:-:S07]  /*38a0*/  F2FP.SATFINITE.E4M3.F32.PACK_AB_MERGE_C R9, R46, R5, RZ ;  /* 0x000000052e09723e */ /* 0x002fce00048070ff */
[----:B------:R-:W1:Y:S01]  /*38b0*/  MUFU.EX2 R42, R42 ;  /* 0x0000002a002a7308 */ /* 0x000e620000000800 */
[----:B--2---:R-:W-:-:S07]  /*38c0*/  FADD.FTZ R7, R97, R14 ;  /* 0x0000000e61077221 */ /* 0x004fce0000010000 */
[----:B------:R-:W2:Y:S01]  /*38d0*/  MUFU.EX2 R111, R111 ;  /* 0x0000006f006f7308 */ /* 0x000ea20000000800 */
[C---:B---3--:R-:W-:Y:S01]  /*38e0*/  F2FP.SATFINITE.E4M3.F32.PACK_AB_MERGE_C R97, R12.reuse, R97, RZ ;  /* 0x000000610c61723e */ /* 0x048fe200048070ff */
[----:B------:R-:W-:-:S03]  /*38f0*/  FADD.FTZ R12, R12, R7 ;  /* 0x000000070c0c7221 */ /* 0x000fc60000010000 */
[----:B------:R-:W-:Y:S01]  /*3900*/  F2FP.SATFINITE.E4M3.F32.PACK_AB_MERGE_C R136, R73, R8, R97 ;  /* 0x000000084988723e */ /* 0x000fe20004807061 */
[----:B------:R-:W-:Y:S01]  /*3910*/  IMAD.MOV.U32 R97, RZ, RZ, R135 ;  /* 0x000000ffff617224 */ /* 0x000fe200078e0087 */
[----:B------:R-:W-:Y:S01]  /*3920*/  VIMNMX R8, RZ, R6, !PT ;  /* 0x00000006ff087248 */ /* 0x000fe20007fe0100 */
[----:B------:R-:W3:Y:S01]  /*3930*/  MUFU.EX2 R99, R99 ;  /* 0x0000006300637308 */ /* 0x000ee20000000800 */
[----:B-1----:R-:W-:-:S01]  /*3940*/  FADD.FTZ R14, R42, R109 ;  /* 0x0000006d2a0e7221 */ /* 0x002fc20000010000 */
[----:B------:R-:W-:-:S06]  /*3950*/  IMAD.MOV.U32 R109, RZ, RZ, R135 ;  /* 0x000000ffff6d7224 */ /* 0x000fcc00078e0087 */
[----:B------:R-:W1:Y:S01]  /*3960*/  MUFU.EX2 R10, R81 ;  /* 0x00000051000a7308 */ /* 0x000e620000000800 */
[C---:B--2---:R-:W-:Y:S01]  /*3970*/  F2FP.SATFINITE.E4M3.F32.PACK_AB_MERGE_C R139, R111.reuse, R42, R9 ;  /* 0x0000002a6f8b723e */ /* 0x044fe20004807009 */
[----:B------:R-:W-:Y:S02]  /*3980*/  VIADD R9, R88, 0xfffffffe ;  /* 0xfffffffe58097836 */ /* 0x000fe40000000000 */
[----:B------:R-:W-:-:S01]  /*3990*/  FADD.FTZ R14, R111, R14 ;  /* 0x0000000e6f0e7221 */ /* 0x000fc20000010000 */
[--C-:B------:R-:W-:Y:S02]  /*39a0*/  IMAD.MOV.U32 R111, RZ, RZ, R135.reuse ;  /* 0x000000ffff6f7224 */ /* 0x100fe400078e0087 */
[----:B------:R-:W-:Y:S01]  /*39b0*/  IMAD.MOV.U32 R88, RZ, RZ, R135 ;  /* 0x000000ffff587224 */ /* 0x000fe200078e0087 */
[----:B------:R-:W-:Y:S01]  /*39c0*/  ISETP.GE.AND P2, PT, R9, R8, PT ;  /* 0x000000080900720c */ /* 0x000fe20003f46270 */
[----:B------:R-:W2:Y:S01]  /*39d0*/  MUFU.EX2 R75, R75 ;  /* 0x0000004b004b7308 */ /* 0x000ea20000000800 */
[----:B---3--:R-:W-:-:S07]  /*39e0*/  FADD.FTZ R7, R99, R12 ;  /* 0x0000000c63077221 */ /* 0x008fce0000010000 */
[----:B------:R-:W3:Y:S01]  /*39f0*/  MUFU.EX2 R50, R50 ;  /* 0x0000003200327308 */ /* 0x000ee20000000800 */
[----:B-1----:R-:W-:-:S01]  /*3a00*/  FADD.FTZ R12, R10, R7 ;  /* 0x000000070a0c7221 */ /* 0x002fc20000010000 */
[----:B------:R-:W-:-:S03]  /*3a10*/  FADD.FTZ R7, R5, R14 ;  /* 0x0000000e05077221 */ /* 0x000fc60000010000 */
[----:B--2---:R-:W-:Y:S01]  /*3a20*/  FADD.FTZ R5, R75, R12 ;  /* 0x0000000c4b057221 */ /* 0x004fe20000010000 */
[----:B---3--:R-:W-:-:S03]  /*3a30*/  F2FP.SATFINITE.E4M3.F32.PACK_AB_MERGE_C R4, R50, R75, RZ ;  /* 0x0000004b3204723e */ /* 0x008fc600048070ff */
[----:B------:R-:W-:Y:S01]  /*3a40*/  FADD.FTZ R5, R50, R5 ;  /* 0x0000000532057221 */ /* 0x000fe20000010000 */
[----:B------:R-:W-:Y:S01]  /*3a50*/  F2FP.SATFINITE.E4M3.F32.PACK_AB_MERGE_C R138, R10, R99, R4 ;  /* 0x000000630a8a723e */ /* 0x000fe20004807004 */
[----:B------:R-:W-:Y:S01]  /*3a60*/  FADD.FTZ R4, R46, R7 ;  /* 0x000000072e047221 */ /* 0x000fe20000010000 */
[----:B------:R-:W-:Y:S01]  /*3a70*/  IMAD.MOV.U32 R99, RZ, RZ, R135 ;  /* 0x000000ffff637224 */ /* 0x000fe200078e0087 */
[----:B------:R-:W-:Y:S06]  /*3a80*/  @!P2 BRA `(.L_x_1536) ;  /* 0x000000240090a947 */ /* 0x000fec0003800000 */
[----:B------:R-:W-:Y:S01]  /*3a90*/  IMAD.MOV.U32 R7, RZ, RZ, R0 ;  /* 0x000000ffff077224 */ /* 0x000fe200078e0000 */
[----:B------:R-:W-:Y:S01]  /*3aa0*/  CS2R R134, SRZ ;  /* 0x0000000000867805 */ /* 0x000fe2000001ff00 */
[----:B------:R-:W-:Y:S01]  /*3ab0*/  IMAD.MOV.U32 R6, RZ, RZ, R3 ;  /* 0x000000ffff067224 */ /* 0x000fe200078e0003 */
[----:B------:R-:W-:Y:S01]  /*3ac0*/  CS2R R132, SRZ ;  /* 0x0000000000847805 */ /* 0x000fe2000001ff00 */
[----:B------:R-:W-:Y:S01]  /*3ad0*/  IMAD.MOV.U32 R10, RZ, RZ, R16 ;  /* 0x000000ffff0a7224 */ /* 0x000fe200078e0010 */
        /* <DEDUP_REMOVED lines=22> */
[----:B------:R-:W-:Y:S01]  /*3c40*/  UMOV UR17, UR38 ;  /* 0x0000002600117c82 */ /* 0x000fe20008000000 */
[----:B------:R-:W-:Y:S01]  /*3c50*/  ULDC UR20, c[0x0][0x288] ;  /* 0x0000a20000147ab9 */ /* 0x000fe20000000800 */
[----:B------:R-:W-:Y:S01]  /*3c60*/  ULDC UR21, c[0x0][0x404] ;  /* 0x0001010000157ab9 */ /* 0x000fe20000000800 */
[----:B------:R-:W-:-:S05]  /*3c70*/  ULDC.64 UR18, c[0x0][0x3f8] ;  /* 0x0000fe0000127ab9 */ /* 0x000fca0000000a00 */
.L_x_1546:
[----:B------:R-:W-:-:S04]  /*3c80*/  UISETP.NE.AND UP0, UPT, UR17, 0x1, UPT ;  /* 0x000000011100788c */ /* 0x000fc8000bf05270 */
[----:B------:R-:W-:-:S06]  /*3c90*/  USEL UR6, URZ, 0x1, UP0 ;  /* 0x000000013f067887 */ /* 0x000fcc0008000000 */
[----:B------:R-:W-:Y:S01]  /*3ca0*/  LOP3.LUT R16, R10, UR6, RZ, 0x3c, !PT ;  /* 0x000000060a107c12 */ /* 0x000fe2000f8e3cff */
[----:B------:R-:W-:Y:S06]  /*3cb0*/  @!P1 BRA `(.L_x_1537) ;  /* 0x0000000000049947 */ /* 0x000fec0003800000 */
[----:B------:R-:W-:Y:S01]  /*3cc0*/  BPT.TRAP 0x1 ;  /* 0x000000040000795c */ /* 0x000fe20000300000 */
.L_x_1537:
[----:B------:R-:W-:Y:S01]  /*3cd0*/  UIADD3 UR38, UR17, 0x1, URZ ;  /* 0x0000000111267890 */ /* 0x000fe2000fffe03f */
[----:B------:R-:W-:-:S03]  /*3ce0*/  SHF.L.U32 R0, R16, 0x1f, RZ ;  /* 0x0000001f10007819 */ /* 0x000fc600000006ff */
[----:B------:R-:W-:-:S04]  /*3cf0*/  UISETP.NE.AND UP0, UPT, UR38, 0x2, UPT ;  /* 0x000000022600788c */ /* 0x000fc8000bf05270 */
[----:B------:R-:W-:-:S04]  /*3d00*/  USEL UR38, UR38, URZ, UP0 ;  /* 0x0000003f26267287 */ /* 0x000fc80008000000 */
[----:B------:R-:W-:-:S09]  /*3d10*/  ULEA UR22, UR38, UR39, 0x3 ;  /* 0x0000002726167291 */ /* 0x000fd2000f8e183f */
[----:B------:R1:W2:Y:S01]  /*3d20*/  SYNCS.PHASECHK.TRANS64.TRYWAIT P2, [UR22+0x19c30], R0 ;  /* 0x019c3000ff0075a7 */ /* 0x0002a20008040156 */
[----:B------:R-:W-:Y:S05]  /*3d30*/  @!P1 BRA `(.L_x_1538) ;  /* 0x0000000000049947 */ /* 0x000fea0003800000 */
[----:B------:R-:W-:Y:S01]  /*3d40*/  BPT.TRAP 0x1 ;  /* 0x000000040000795c */ /* 0x000fe20000300000 */
.L_x_1538:
[----:B--2---:R-:W-:Y:S05]  /*3d50*/  @P2 BRA `(.L_x_1539) ;  /* 0x0000000000082947 */ /* 0x004fea0003800000 */
[----:B------:R-:W2:Y:S02]  /*3d60*/  SYNCS.PHASECHK.TRANS64.TRYWAIT P2, [UR22+0x19c30], R0 ;  /* 0x019c3000ff0075a7 */ /* 0x000ea40008040156 */
[----:B--2---:R-:W-:Y:S05]  /*3d70*/  @!P2 BRA `(.L_x_1540) ;  /* 0x000000900048a947 */ /* 0x004fea0003800000 */
.L_x_1539:
        /* <DEDUP_REMOVED lines=17> */
.L_x_1541:
[----:B------:R-:W-:Y:S01]  /*3e90*/  ULEA UR7, UR17, UR39, 0x3 ;  /* 0x0000002711077291 */ /* 0x000fe2000f8e183f */
[----:B-12---:R-:W-:-:S08]  /*3ea0*/  SHF.L.U32 R0, R10, 0x1f, RZ ;  /* 0x0000001f0a007819 */ /* 0x006fd000000006ff */
[----:B------:R1:W2:Y:S01]  /*3eb0*/  SYNCS.PHASECHK.TRANS64.TRYWAIT P2, [UR7+0x19c50], R0 ;  /* 0x019c5000ff0075a7 */ /* 0x0002a20008040147 */
[----:B------:R-:W-:Y:S05]  /*3ec0*/  @!P1 BRA `(.L_x_1542) ;  /* 0x0000000000049947 */ /* 0x000fea0003800000 */
[----:B------:R-:W-:Y:S01]  /*3ed0*/  BPT.TRAP 0x1 ;  /* 0x000000040000795c */ /* 0x000fe20000300000 */
.L_x_1542:
[----:B--2---:R-:W-:Y:S05]  /*3ee0*/  @P2 BRA `(.L_x_1543) ;  /* 0x0000000000082947 */ /* 0x004fea0003800000 */
[----:B------:R-:W2:Y:S02]  /*3ef0*/  SYNCS.PHASECHK.TRANS64.TRYWAIT P2, [UR7+0x19c50], R0 ;  /* 0x019c5000ff0075a7 */ /* 0x000ea40008040147 */
[----:B--2---:R-:W-:Y:S05]  /*3f00*/  @!P2 BRA `(.L_x_1544) ;  /* 0x0000008c00fca947 */ /* 0x004fea0003800000 */
.L_x_1543:
[----:B------:R-:W-:Y:S01]  /*3f10*/  UIADD3 UR6, UR39, 0x3000, URZ ;  /* 0x0000300027067890 */ /* 0x000fe2000fffe03f */
[----:B------:R-:W-:Y:S01]  /*3f20*/  WARPGROUP.ARRIVE ;  /* 0x00000000000079c5 */ /* 0x000fe20000000000 */
[----:B------:R-:W-:Y:S01]  /*3f30*/  UMOV UR11, 0x40000040 ;  /* 0x40000040000b7882 */ /* 0x000fe20000000000 */
[----:B--2---:R-:W2:Y:S01]  /*3f40*/  LDC R3, c[0x0][0x2e0] ;  /* 0x0000b800ff037b82 */ /* 0x004ea20000000800 */
[----:B------:R-:W-:Y:S01]  /*3f50*/  USHF.R.U32.HI UR6, URZ, 0x4, UR6 ;  /* 0x000000043f067899 */ /* 0x000fe20008011606 */
[----:B-1----:R-:W-:Y:S01]  /*3f60*/  IMAD.MOV.U32 R0, RZ, RZ, -0x80 ;  /* 0xffffff80ff007424 */ /* 0x002fe200078e00ff */
[----:B------:R-:W-:Y:S02]  /*3f70*/  UISETP.NE.U32.AND UP0, UPT, UR18, URZ, UPT ;  /* 0x0000003f1200728c */ /* 0x000fe4000bf05070 */
[----:B------:R-:W-:Y:S01]  /*3f80*/  ULOP3.LUT UR6, UR6, 0x3fff, URZ, 0xc0, !UPT ;  /* 0x00003fff06067892 */ /* 0x000fe2000f8ec03f */
[----:B------:R-:W-:Y:S01]  /*3f90*/  IMAD R0, R9, R0, 0x1 ;  /* 0x0000000109007424 */ /* 0x000fe200078e0200 */
[----:B------:R-:W-:-:S02]  /*3fa0*/  UISETP.NE.AND.EX UP0, UPT, UR19, URZ, UPT, UP0 ;  /* 0x0000003f1300728c */ /* 0x000fc4000bf05300 */
[----:B------:R-:W-:Y:S01]  /*3fb0*/  ULOP3.LUT UR6, UR6, 0x10000, URZ, 0xfc, !UPT ;  /* 0x0001000006067892 */ /* 0x000fe2000f8efc3f */
[----:B------:R-:W-:-:S03]  /*3fc0*/  VIADD R0, R0, UR42 ;  /* 0x0000002a00007c36 */ /* 0x000fc60008000000 */
[----:B------:R-:W-:-:S07]  /*3fd0*/  UIMAD UR6, UR17, 0x300, UR6 ;  /* 0x00000300110678a4 */ /* 0x000fce000f8e0206 */
[----:B------:R-:W-:Y:S02]  /*3fe0*/  UMOV UR10, UR6 ;  /* 0x00000006000a7c82 */ /* 0x000fe40008000000 */
[----:B------:R-:W-:Y:S01]  /*3ff0*/  QGMMA.64x96x32.F32.E4M3.E4M3 R88, R148, gdesc[UR8], R88, gsb0 ;  /* 0x0160000894587df3 */ /* 0x000fe20008000858 */
[----:B------:R-:W-:Y:S01]  /*4000*/  USEL UR10, UR21, 0x1, UP0 ;  /* 0x00000001150a7887 */ /* 0x000fe20008000000 */
[----:B------:R-:W-:-:S05]  /*4010*/  UMOV UR11, 0x40000040 ;  /* 0x40000040000b7882 */ /* 0x000fca0000000000 */
[----:B--2---:R-:W-:Y:S01]  /*4020*/  IMAD R0, R3, UR10, R0 ;  /* 0x0000000a03007c24 */ /* 0x004fe2000f8e0200 */
[----:B------:R-:W-:-:S03]  /*4030*/  UIADD3 UR10, UR6, 0x2, URZ ;  /* 0x00000002060a7890 */ /* 0x000fc6000fffe03f */
[----:B------:R-:W-:-:S04]  /*4040*/  VIADD R3, R0, -UR20 ;  /* 0x8000001400037c36 */ /* 0x000fc80008000000 */
[----:B------:R-:W-:-:S04]  /*4050*/  IMAD R0, R22, -0x2, R3 ;  /* 0xfffffffe16007824 */ /* 0x000fc800078e0203 */
[----:B------:R-:W-:-:S05]  /*4060*/  IMAD.IADD R0, R23, 0x1, R0 ;  /* 0x0000000117007824 */ /* 0x000fca00078e0200 */
[C---:B------:R-:W-:Y:S02]  /*4070*/  ISETP.GT.AND P2, PT, R0.reuse, RZ, PT ;  /* 0x000000ff0000720c */ /* 0x040fe40003f44270 */
[----:B------:R-:W-:Y:S02]  /*4080*/  ISETP.GT.AND P3, PT, R0, 0x1, PT ;  /* 0x000000010000780c */ /* 0x000fe40003f64270 */
[----:B------:R-:W-:Y:S02]  /*4090*/  FSEL R11, R24, -INF , P2 ;  /* 0xff800000180b7808 */ /* 0x000fe40001000000 */
[----:B------:R-:W-:Y:S02]  /*40a0*/  ISETP.GT.AND P2, PT, R0, 0x8, PT ;  /* 0x000000080000780c */ /* 0x000fe40003f44270 */
[----:B------:R-:W-:Y:S02]  /*40b0*/  FSEL R25, R25, -INF , P3 ;  /* 0xff80000019197808 */ /* 0x000fe40001800000 */
[----:B------:R-:W-:-:S02]  /*40c0*/  FMNMX.FTZ R10, R11, R6, !PT ;  /* 0x000000060b0a7209 */ /* 0x000fc40007810000 */
[----:B------:R-:W-:Y:S02]  /*40d0*/  ISETP.GT.AND P3, PT, R0, 0x9, PT ;  /* 0x000000090000780c */ /* 0x000fe40003f64270 */
[----:B------:R-:W-:Y:S02]  /*40e0*/  FSEL R13, R28, -INF , P2 ;  /* 0xff8000001c0d7808 */ /* 0x000fe40001000000 */
[----:B------:R-:W-:Y:S02]  /*40f0*/  FMNMX.FTZ R10, R25, R10, !PT ;  /* 0x0000000a190a7209 */ /* 0x000fe40007810000 */
        /* <DEDUP_REMOVED lines=15> */
[C---:B------:R-:W-:Y:S02]  /*41f0*/  ISETP.GT.AND P3, PT, R0.reuse, 0x21, PT ;  /* 0x000000210000780c */ /* 0x040fe40003f64270 */
[----:B------:R-:W-:Y:S02]  /*4200*/  FMNMX.FTZ R10, R37, R10, !PT ;  /* 0x0000000a250a7209 */ /* 0x000fe40007810000 */
[----:B------:R-:W-:Y:S02]  /*4210*/  FSEL R41, R41, -INF , P3 ;  /* 0xff80000029297808 */ /* 0x000fe40001800000 */
[----:B------:R-:W-:-:S04]  /*4220*/  ISETP.GT.AND P3, PT, R0, 0x29, PT ;  /* 0x000000290000780c */ /* 0x000fc80003f64270 */
        /* <DEDUP_REMOVED lines=9> */
[----:B------:R-:W-:Y:S01]  /*42c0*/  ISETP.GT.AND P3, PT, R0, 0x51, PT ;  /* 0x000000510000780c */ /* 0x000fe20003f64270 */
[----:B------:R-:W-:Y:S02]  /*42d0*/  WARPGROUP.DEPBAR.LE gsb0, 0x0 ;  /* 0x00008000000079c5 */ /* 0x000fe40000010000 */
[----:B------:R-:W-:Y:S01]  /*42e0*/  FSEL R149, R40, -INF , P2 ;  /* 0xff80000028957808 */ /* 0x000fe20001000000 */
[----:B------:R-:W-:Y:S01]  /*42f0*/  WARPGROUP.ARRIVE ;  /* 0x00000000000079c5 */ /* 0x000fe20000000000 */
[----:B------:R-:W-:Y:S02]  /*4300*/  ISETP.GT.AND P2, PT, R0, 0x28, PT ;  /* 0x000000280000780c */ /* 0x000fe40003f44270 */
[----:B------:R-:W-:Y:S02]  /*4310*/  FMNMX.FTZ R10, R149, R10, !PT ;  /* 0x0000000a950a7209 */ /* 0x000fe40007810000 */
[----:B------:R-:W-:Y:S01]  /*4320*/  FSEL R151, R44, -INF , P2 ;  /* 0xff8000002c977808 */ /* 0x000fe20001000000 */
[----:B------:R-:W-:Y:S01]  /*4330*/  QGMMA.64x96x32.F32.E4M3.E4M3 R88, R144, gdesc[UR8], R88, gsb0 ;  /* 0x0160000890587df3 */ /* 0x000fe20008000858 */
[----:B------:R-:W-:Y:S01]  /*4340*/  FMNMX.FTZ R10, R41, R10, !PT ;  /* 0x0000000a290a7209 */ /* 0x000fe20007810000 */
[----:B------:R-:W-:Y:S01]  /*4350*/  UIADD3 UR10, UR6, 0x4, URZ ;  /* 0x00000004060a7890 */ /* 0x000fe2000fffe03f */
[----:B------:R-:W-:Y:S01]  /*4360*/  ISETP.GT.AND P2, PT, R0, 0x30, PT ;  /* 0x000000300000780c */ /* 0x000fe20003f44270 */
[----:B------:R-:W-:Y:S01]  /*4370*/  UMOV UR11, 0x40000040 ;  /* 0x40000040000b7882 */ /* 0x000fe20000000000 */
[----:B------:R-:W-:Y:S01]  /*4380*/  FMNMX.FTZ R10, R151, R10, !PT ;  /* 0x0000000a970a7209 */ /* 0x000fe20007810000 */
[----:B------:R-:W-:Y:S01]  /*4390*/  UIADD3 UR6, UR6, 0x6, URZ ;  /* 0x0000000606067890 */ /* 0x000fe2000fffe03f */
[----:B------:R-:W-:-:S02]  /*43a0*/  FSEL R48, R48, -INF , P2 ;  /* 0xff80000030307808 */ /* 0x000fc40001000000 */
[----:B------:R-:W-:Y:S02]  /*43b0*/  FMNMX.FTZ R3, R45, R10, !PT ;  /* 0x0000000a2d037209 */ /* 0x000fe40007810000 */
[----:B------:R-:W-:Y:S02]  /*43c0*/  ISETP.GT.AND P2, PT, R0, 0x38, PT ;  /* 0x000000380000780c */ /* 0x000fe40003f44270 */
[----:B------:R-:W-:Y:S02]  /*43d0*/  FMNMX.FTZ R10, R48, R3, !PT ;  /* 0x00000003300a7209 */ /* 0x000fe40007810000 */
[----:B------:R-:W-:Y:S02]  /*43e0*/  FSEL R52, R52, -INF , P2 ;  /* 0xff80000034347808 */ /* 0x000fe40001000000 */
[----:B------:R-:W-:Y:S02]  /*43f0*/  FMNMX.FTZ R3, R49, R10, !PT ;  /* 0x0000000a31037209 */ /* 0x000fe40007810000 */
[----:B------:R-:W-:-:S02]  /*4400*/  ISETP.GT.AND P2, PT, R0, 0x40, PT ;  /* 0x000000400000780c */ /* 0x000fc40003f44270 */
[----:B------:R-:W-:Y:S02]  /*4410*/  FMNMX.FTZ R10, R52, R3, !PT ;  /* 0x00000003340a7209 */ /* 0x000fe40007810000 */
[----:B------:R-:W-:Y:S02]  /*4420*/  FSEL R56, R56, -INF , P2 ;  /* 0xff80000038387808 */ /* 0x000fe40001000000 */
[----:B------:R-:W-:Y:S02]  /*4430*/  FMNMX.FTZ R3, R53, R10, !PT ;  /* 0x0000000a35037209 */ /* 0x000fe40007810000 */
[----:B------:R-:W-:Y:S02]  /*4440*/  ISETP.GT.AND P2, PT, R0, 0x48, PT ;  /* 0x000000480000780c */ /* 0x000fe40003f44270 */
[----:B------:R-:W-:Y:S02]  /*4450*/  FMNMX.FTZ R10, R56, R3, !PT ;  /* 0x00000003380a7209 */ /* 0x000fe40007810000 */
[----:B------:R-:W-:-:S02]  /*4460*/  FSEL R60, R60, -INF , P2 ;  /* 0xff8000003c3c7808 */ /* 0x000fc40001000000 */
[----:B------:R-:W-:Y:S02]  /*4470*/  FMNMX.FTZ R3, R57, R10, !PT ;  /* 0x0000000a39037209 */ /* 0x000fe40007810000 */
[----:B------:R-:W-:Y:S02]  /*4480*/  ISETP.GT.AND P2, PT, R0, 0x50, PT ;  /* 0x000000500000780c */ /* 0x000fe40003f44270 */
[----:B------:R-:W-:Y:S02]  /*4490*/  FMNMX.FTZ R10, R60, R3, !PT ;  /* 0x000000033c0a7209 */ /* 0x000fe40007810000 */
[----:B------:R-:W-:Y:S02]  /*44a0*/  FSEL R64, R64, -INF , P2 ;  /* 0xff80000040407808 */ /* 0x000fe40001000000 */
[----:B------:R-:W-:Y:S02]  /*44b0*/  FMNMX.FTZ R3, R61, R10, !PT ;  /* 0x0000000a3d037209 */ /* 0x000fe40007810000 */
[----:B------:R-:W-:-:S02]  /*44c0*/  ISETP.GT.AND P2, PT, R0, 0x58, PT ;  /* 0x000000580000780c */ /* 0x000fc40003f44270 */
[----:B------:R-:W-:Y:S02]  /*44d0*/  FSEL R65, R65, -INF , P3 ;  /* 0xff80000041417808 */ /* 0x000fe40001800000 */
[----:B------:R-:W-:Y:S02]  /*44e0*/  FMNMX.FTZ R10, R64, R3, !PT ;  /* 0x00000003400a7209 */ /* 0x000fe40007810000 */
[----:B------:R-:W-:Y:S02]  /*44f0*/  ISETP.GT.AND P3, PT, R0, 0x59, PT ;  /* 0x000000590000780c */ /* 0x000fe40003f64270 */
        /* <DEDUP_REMOVED lines=23> */
[C---:B------:R-:W-:Y:S01]  /*4670*/  ISETP.GT.AND P3, PT, R0.reuse, 0x79, PT ;  /* 0x000000790000780c */ /* 0x040fe20003f64270 */
[----:B------:R-:W-:Y:S01]  /*4680*/  VIADD R0, R0, 0x8 ;  /* 0x0000000800007836 */ /* 0x000fe20000000000 */
[----:B------:R-:W-:Y:S02]  /*4690*/  FSEL R84, R84, -INF , P2 ;  /* 0xff80000054547808 */ /* 0x000fe40001000000 */
[----:B------:R-:W-:Y:S02]  /*46a0*/  FMNMX.FTZ R3, R81, R10, !PT ;  /* 0x0000000a51037209 */ /* 0x000fe40007810000 */
[----:B------:R-:W-:-:S02]  /*46b0*/  FSEL R85, R85, -INF , P3 ;  /* 0xff80000055557808 */ /* 0x000fc40001800000 */
[----:B------:R-:W-:Y:S02]  /*46c0*/  FMNMX.FTZ R10, R84, R3, !PT ;  /* 0x00000003540a7209 */ /* 0x000fe40007810000 */
[C---:B------:R-:W-:Y:S02]  /*46d0*/  ISETP.GT.AND P2, PT, R0.reuse, 0x1, PT ;  /* 0x000000010000780c */ /* 0x040fe40003f44270 */
[----:B------:R-:W-:Y:S01]  /*46e0*/  FMNMX.FTZ R10, R85, R10, !PT ;  /* 0x0000000a550a7209 */ /* 0x000fe20007810000 */
[----:B------:R-:W-:Y:S02]  /*46f0*/  WARPGROUP.DEPBAR.LE gsb0, 0x0 ;  /* 0x00008000000079c5 */ /* 0x000fe40000010000 */
[----:B------:R-:W-:Y:S01]  /*4700*/  ISETP.GT.AND P5, PT, R0, RZ, PT ;  /* 0x000000ff0000720c */ /* 0x000fe20003fa4270 */
[----:B------:R-:W-:Y:S01]  /*4710*/  WARPGROUP.ARRIVE ;  /* 0x00000000000079c5 */ /* 0x000fe20000000000 */
[----:B------:R-:W1:Y:S01]  /*4720*/  SHFL.BFLY PT, R3, R10, 0x2, 0x1f ;  /* 0x0c401f000a037f89 */ /* 0x000e6200000e0000 */
[----:B------:R-:W-:-:S02]  /*4730*/  FSEL R27, R27, -INF , P2 ;  /* 0xff8000001b1b7808 */ /* 0x000fc40001000000 */
[----:B------:R-:W-:Y:S02]  /*4740*/  FSEL R26, R26, -INF , P5 ;  /* 0xff8000001a1a7808 */ /* 0x000fe40002800000 */
[C---:B------:R-:W-:Y:S01]  /*4750*/  ISETP.GT.AND P2, PT, R0.reuse, 0x18, PT ;  /* 0x000000180000780c */ /* 0x040fe20003f44270 */
[----:B------:R-:W-:Y:S01]  /*4760*/  QGMMA.64x96x32.F32.E4M3.E4M3 R88, R140, gdesc[UR8], R88, gsb0 ;  /* 0x016000088c587df3 */ /* 0x000fe20008000858 */
[C---:B------:R-:W-:Y:S01]  /*4770*/  ISETP.GT.AND P3, PT, R0.reuse, 0x8, PT ;  /* 0x000000080000780c */ /* 0x040fe20003f64270 */
[----:B------:R-:W-:Y:S01]  /*4780*/  UMOV UR10, UR6 ;  /* 0x00000006000a7c82 */ /* 0x000fe20008000000 */
[C---:B------:R-:W-:Y:S01]  /*4790*/  ISETP.GT.AND P4, PT, R0.reuse, 0x9, PT ;  /* 0x000000090000780c */ /* 0x040fe20003f84270 */
[----:B------:R-:W-:Y:S01]  /*47a0*/  UMOV UR11, 0x40000040 ;  /* 0x40000040000b7882 */ /* 0x000fe20000000000 */
[C---:B------:R-:W-:Y:S02]  /*47b0*/  ISETP.GT.AND P6, PT, R0.reuse, 0x10, PT ;  /* 0x000000100000780c */ /* 0x040fe40003fc4270 */
[----:B------:R-:W-:-:S02]  /*47c0*/  ISETP.GT.AND P5, PT, R0, 0x11, PT ;  /* 0x000000110000780c */ /* 0x000fc40003fa4270 */
[----:B------:R-:W-:Y:S02]  /*47d0*/  FSEL R38, R38, -INF , P2 ;  /* 0xff80000026267808 */ /* 0x000fe40001000000 */
[----:B------:R-:W-:Y:S02]  /*47e0*/  FSEL R145, R30, -INF , P3 ;  /* 0xff8000001e917808 */ /* 0x000fe40001800000 */
[----:B------:R-:W-:Y:S02]  /*47f0*/  FSEL R31, R31, -INF , P4 ;  /* 0xff8000001f1f7808 */ /* 0x000fe40002000000 */
[----:B------:R-:W-:Y:S02]  /*4800*/  FSEL R147, R34, -INF , P6 ;  /* 0xff80000022937808 */ /* 0x000fe40003000000 */
[----:B------:R-:W-:Y:S02]  /*4810*/  FSEL R35, R35, -INF , P5 ;  /* 0xff80000023237808 */ /* 0x000fe40002800000 */
[----:B-1----:R-:W-:-:S02]  /*4820*/  FMNMX.FTZ R12, R10, R3, !PT ;  /* 0x000000030a0c7209 */ /* 0x002fc40007810000 */
[C---:B------:R-:W-:Y:S02]  /*4830*/  ISETP.GT.AND P2, PT, R0.reuse, 0x29, PT ;  /* 0x000000290000780c */ /* 0x040fe40003f44270 */
[C---:B------:R-:W-:Y:S01]  /*4840*/  ISETP.GT.AND P3, PT, R0.reuse, 0x19, PT ;  /* 0x000000190000780c */ /* 0x040fe20003f64270 */
[----:B------:R-:W1:Y:S01]  /*4850*/  SHFL.BFLY PT, R3, R12, 0x1, 0x1f ;  /* 0x0c201f000c037f89 */ /* 0x000e6200000e0000 */
[C---:B------:R-:W-:Y:S02]  /*4860*/  ISETP.GT.AND P4, PT, R0.reuse, 0x20, PT ;  /* 0x000000200000780c */ /* 0x040fe40003f84270 */
[C---:B------:R-:W-:Y:S02]  /*4870*/  ISETP.GT.AND P6, PT, R0.reuse, 0x21, PT ;  /* 0x000000210000780c */ /* 0x040fe40003fc4270 */
[----:B------:R-:W-:Y:S02]  /*4880*/  ISETP.GT.AND P5, PT, R0, 0x28, PT ;  /* 0x000000280000780c */ /* 0x000fe40003fa4270 */
[----:B------:R-:W-:-:S02]  /*4890*/  FSEL R47, R47, -INF , P2 ;  /* 0xff8000002f2f7808 */ /* 0x000fc40001000000 */
[----:B------:R-:W-:Y:S02]  /*48a0*/  FSEL R39, R39, -INF , P3 ;  /* 0xff80000027277808 */ /* 0x000fe40001800000 */
[----:B------:R-:W-:Y:S02]  /*48b0*/  FSEL R42, R42, -INF , P4 ;  /* 0xff8000002a2a7808 */ /* 0x000fe40002000000 */
[----:B------:R-:W-:Y:S02]  /*48c0*/  FSEL R43, R43, -INF , P6 ;  /* 0xff8000002b2b7808 */ /* 0x000fe40003000000 */
[----:B------:R-:W-:Y:S02]  /*48d0*/  FSEL R46, R46, -INF , P5 ;  /* 0xff8000002e2e7808 */ /* 0x000fe40002800000 */
[C---:B------:R-:W-:Y:S02]  /*48e0*/  ISETP.GT.AND P3, PT, R0.reuse, 0x30, PT ;  /* 0x000000300000780c */ /* 0x040fe40003f64270 */
[----:B------:R-:W-:-:S02]  /*48f0*/  ISETP.GT.AND P4, PT, R0, 0x31, PT ;  /* 0x000000310000780c */ /* 0x000fc40003f84270 */
[C---:B------:R-:W-:Y:S02]  /*4900*/  ISETP.GT.AND P6, PT, R0.reuse, 0x38, PT ;  /* 0x000000380000780c */ /* 0x040fe40003fc4270 */
[----:B------:R-:W-:Y:S02]  /*4910*/  ISETP.GT.AND P5, PT, R0, 0x39, PT ;  /* 0x000000390000780c */ /* 0x000fe40003fa4270 */
[----:B-1----:R-:W-:Y:S02]  /*4920*/  FMNMX.FTZ R3, R12, R3, !PT ;  /* 0x000000030c037209 */ /* 0x002fe40007810000 */
[----:B------:R-:W-:Y:S02]  /*4930*/  FSEL R50, R50, -INF , P3 ;  /* 0xff80000032327808 */ /* 0x000fe40001800000 */
[----:B------:R-:W-:Y:S01]  /*4940*/  FSETP.NEU.FTZ.AND P2, PT, R3, -INF , PT ;  /* 0xff8000000300780b */ /* 0x000fe20003f5d000 */
[----:B------:R-:W-:-:S01]  /*4950*/  FFMA.FTZ R10, R2, R3, -8 ;  /* 0xc1000000020a7423 */ /* 0x000fc20000010003 */
[----:B------:R-:W-:-:S02]  /*4960*/  FSEL R51, R51, -INF , P4 ;  /* 0xff80000033337808 */ /* 0x000fc40002000000 */
[----:B------:R-:W-:Y:S02]  /*4970*/  FSEL R54, R54, -INF , P6 ;  /* 0xff80000036367808 */ /* 0x000fe40003000000 */
[----:B------:R-:W-:Y:S02]  /*4980*/  FSEL R10, R10, RZ, P2 ;  /* 0x000000ff0a0a7208 */ /* 0x000fe40001000000 */
[----:B------:R-:W-:Y:S02]  /*4990*/  FSEL R55, R55, -INF , P5 ;  /* 0xff80000037377808 */ /* 0x000fe40002800000 */
[----:B------:R-:W-:Y:S01]  /*49a0*/  ISETP.GT.AND P3, PT, R0, 0x40, PT ;  /* 0x000000400000780c */ /* 0x000fe20003f64270 */
[----:B------:R-:W-:-:S01]  /*49b0*/  FFMA.FTZ R12, R2, R11, -R10 ;  /* 0x0000000b020c7223 */ /* 0x000fc2000001080a */
[----:B------:R-:W-:Y:S01]  /*49c0*/  ISETP.GT.AND P4, PT, R0, 0x41, PT ;  /* 0x000000410000780c */ /* 0x000fe20003f84270 */
[----:B------:R-:W-:-:S01]  /*49d0*/  FFMA.FTZ R14, R2, R13, -R10 ;  /* 0x0000000d020e7223 */ /* 0x000fc2000001080a */
[----:B------:R-:W-:Y:S01]  /*49e0*/  ISETP.GT.AND P6, PT, R0, 0x48, PT ;  /* 0x000000480000780c */ /* 0x000fe20003fc4270 */
[----:B------:R-:W-:-:S01]  /*49f0*/  FFMA.FTZ R20, R2, R33, -R10 ;  /* 0x0000002102147223 */ /* 0x000fc2000001080a */
[----:B------:R-:W-:Y:S01]  /*4a00*/  ISETP.GT.AND P5, PT, R0, 0x49, PT ;  /* 0x000000490000780c */ /* 0x000fe20003fa4270 */
[----:B------:R-:W-:-:S01]  /*4a10*/  FFMA.FTZ R24, R2, R37, -R10 ;  /* 0x0000002502187223 */ /* 0x000fc2000001080a */
[----:B------:R-:W-:Y:S01]  /*4a20*/  FSEL R11, R58, -INF , P3 ;  /* 0xff8000003a0b7808 */ /* 0x000fe20001800000 */
[----:B------:R-:W-:-:S01]  /*4a30*/  FFMA.FTZ R41, R2, R41, -R10 ;  /* 0x0000002902297223 */ /* 0x000fc2000001080a */
[----:B------:R-:W-:Y:S01]  /*4a40*/  FSEL R59, R59, -INF , P4 ;  /* 0xff8000003b3b7808 */ /* 0x000fe20002000000 */
[----:B------:R-:W-:-:S01]  /*4a50*/  FFMA.FTZ R34, R2, R45, -R10 ;  /* 0x0000002d02227223 */ /* 0x000fc2000001080a */
[----:B------:R-:W-:Y:S01]  /*4a60*/  FSEL R62, R62, -INF , P6 ;  /* 0xff8000003e3e7808 */ /* 0x000fe20003000000 */
[----:B------:R-:W-:-:S01]  /*4a70*/  FFMA.FTZ R36, R2, R49, -R10 ;  /* 0x0000003102247223 */ /* 0x000fc2000001080a */
[----:B------:R-:W-:Y:S01]  /*4a80*/  FSEL R63, R63, -INF , P5 ;  /* 0xff8000003f3f7808 */ /* 0x000fe20002800000 */
[----:B------:R-:W-:-:S01]  /*4a90*/  FFMA.FTZ R44, R2, R57, -R10 ;  /* 0x00000039022c7223 */ /* 0x000fc2000001080a */
        /* <DEDUP_REMOVED lines=9> */
[----:B------:R-:W-:Y:S01]  /*4b30*/  MUFU.EX2 R12, R12 ;  /* 0x0000000c000c7308 */ /* 0x000fe20000000800 */
[----:B------:R-:W-:Y:S01]  /*4b40*/  FSEL R67, R67, -INF , P4 ;  /* 0xff80000043437808 */ /* 0x000fe20002000000 */
[--C-:B------:R-:W-:Y:S01]  /*4b50*/  FFMA.FTZ R29, R2, R29, -R10.reuse ;  /* 0x0000001d021d7223 */ /* 0x100fe2000001080a */
[----:B------:R-:W-:Y:S01]  /*4b60*/  FSEL R13, R70, -INF , P6 ;  /* 0xff800000460d7808 */ /* 0x000fe20003000000 */
[C-C-:B------:R-:W-:Y:S01]  /*4b70*/  FFMA.FTZ R15, R2.reuse, R15, -R10.reuse ;  /* 0x0000000f020f7223 */ /* 0x140fe2000001080a */
[----:B------:R-:W-:Y:S01]  /*4b80*/  FSEL R71, R71, -INF , P5 ;  /* 0xff80000047477808 */ /* 0x000fe20002800000 */
[--C-:B------:R-:W-:Y:S01]  /*4b90*/  FFMA.FTZ R21, R2, R21, -R10.reuse ;  /* 0x0000001502157223 */ /* 0x100fe2000001080a */
[C---:B------:R-:W-:Y:S01]  /*4ba0*/  ISETP.GT.AND P3, PT, R0.reuse, 0x60, PT ;  /* 0x000000600000780c */ /* 0x040fe20003f64270 */
[----:B------:R-:W-:Y:S01]  /*4bb0*/  MUFU.EX2 R25, R25 ;  /* 0x0000001900197308 */ /* 0x000fe20000000800 */
[----:B------:R-:W-:Y:S01]  /*4bc0*/  ISETP.GT.AND P4, PT, R0, 0x61, PT ;  /* 0x000000610000780c */ /* 0x000fe20003f84270 */
[--C-:B------:R-:W-:Y:S01]  /*4bd0*/  FFMA.FTZ R32, R2, R48, -R10.reuse ;  /* 0x0000003002207223 */ /* 0x100fe2000001080a */
[----:B------:R-:W-:Y:S01]  /*4be0*/  ISETP.GT.AND P6, PT, R0, 0x68, PT ;  /* 0x000000680000780c */ /* 0x000fe20003fc4270 */
[--C-:B------:R-:W-:Y:S01]  /*4bf0*/  FFMA.FTZ R48, R2, R68, -R10.reuse ;  /* 0x0000004402307223 */ /* 0x100fe2000001080a */
[----:B------:R-:W-:Y:S01]  /*4c00*/  ISETP.GT.AND P5, PT, R0, 0x69, PT ;  /* 0x000000690000780c */ /* 0x000fe20003fa4270 */
[--C-:B------:R-:W-:Y:S01]  /*4c10*/  FFMA.FTZ R52, R2, R52, -R10.reuse ;  /* 0x0000003402347223 */ /* 0x100fe2000001080a */
[----:B------:R-:W-:Y:S01]  /*4c20*/  FSEL R74, R74, -INF , P3 ;  /* 0xff8000004a4a7808 */ /* 0x000fe20001800000 */
[----:B------:R-:W-:Y:S01]  /*4c30*/  MUFU.EX2 R14, R14 ;  /* 0x0000000e000e7308 */ /* 0x000fe20000000800 */
[----:B------:R-:W-:Y:S01]  /*4c40*/  FSEL R75, R75, -INF , P4 ;  /* 0xff8000004b4b7808 */ /* 0x000fe20002000000 */
[--C-:B------:R-:W-:Y:S01]  /*4c50*/  FFMA.FTZ R56, R2, R56, -R10.reuse ;  /* 0x0000003802387223 */ /* 0x100fe2000001080a */
[----:B------:R-:W-:Y:S01]  /*4c60*/  FSEL R78, R78, -INF , P6 ;  /* 0xff8000004e4e7808 */ /* 0x000fe20003000000 */
[----:B------:R-:W-:Y:S01]  /*4c70*/  FFMA.FTZ R61, R2, R61, -R10 ;  /* 0x0000003d023d7223 */ /* 0x000fe2000001080a */
[----:B------:R-:W-:Y:S01]  /*4c80*/  FSEL R79, R79, -INF , P5 ;  /* 0xff8000004f4f7808 */ /* 0x000fe20002800000 */
[----:B------:R-:W-:-:S02]  /*4c90*/  WARPGROUP.DEPBAR.LE gsb0, 0x0 ;  /* 0x00008000000079c5 */ /* 0x000fc40000010000 */
[C---:B------:R-:W-:Y:S01]  /*4ca0*/  ISETP.GT.AND P3, PT, R0.reuse, 0x70, PT ;  /* 0x000000700000780c */ /* 0x040fe20003f64270 */
[----:B------:R-:W-:Y:S01]  /*4cb0*/  MUFU.EX2 R29, R29 ;  /* 0x0000001d001d7308 */ /* 0x000fe20000000800 */
[C---:B------:R-:W-:Y:S01]  /*4cc0*/  ISETP.GT.AND P4, PT, R0.reuse, 0x71, PT ;  /* 0x000000710000780c */ /* 0x040fe20003f84270 */
[----:B------:R-:W-:Y:S01]  /*4cd0*/  WARPGROUP.ARRIVE ;  /* 0x00000000000079c5 */ /* 0x000fe20000000000 */
[----:B------:R-:W-:Y:S01]  /*4ce0*/  ISETP.GT.AND P6, PT, R0, 0x78, PT ;  /* 0x000000780000780c */ /* 0x000fe20003fc4270 */
[--C-:B------:R-:W-:Y:S01]  /*4cf0*/  FFMA.FTZ R65, R2, R65, -R10.reuse ;  /* 0x0000004102417223 */ /* 0x100fe2000001080a */
[----:B------:R-:W-:Y:S01]  /*4d00*/  ISETP.GT.AND P5, PT, R0, 0x79, PT ;  /* 0x000000790000780c */ /* 0x000fe20003fa4270 */
[--C-:B------:R-:W-:Y:S01]  /*4d10*/  FFMA.FTZ R69, R2, R69, -R10.reuse ;  /* 0x0000004502457223 */ /* 0x100fe2000001080a */
[----:B------:R-:W-:Y:S01]  /*4d20*/  FMNMX.FTZ R0, R26, R7, !PT ;  /* 0x000000071a007209 */ /* 0x000fe20007810000 */
[----:B------:R-:W-:Y:S01]  /*4d30*/  MUFU.EX2 R15, R15 ;  /* 0x0000000f000f7308 */ /* 0x000fe20000000800 */
[----:B------:R-:W-:Y:S01]  /*4d40*/  FSEL R83, R83, -INF , P4 ;  /* 0xff80000053537808 */ /* 0x000fe20002000000 */
[----:B------:R-:W-:Y:S01]  /*4d50*/  QGMMA.64x96x32.F32.E4M3.E4M3 R88, R136, gdesc[UR8], R88, gsb0 ;  /* 0x0160000888587df3 */ /* 0x000fe20008000858 */
[----:B------:R-:W-:Y:S01]  /*4d60*/  FMNMX.FTZ R0, R27, R0, !PT ;  /* 0x000000001b007209 */ /* 0x000fe20007810000 */
[--C-:B------:R-:W-:Y:S01]  /*4d70*/  FFMA.FTZ R73, R2, R73, -R10.reuse ;  /* 0x0000004902497223 */ /* 0x100fe2000001080a */
[----:B------:R-:W-:Y:S01]  /*4d80*/  FSEL R57, R86, -INF , P6 ;  /* 0xff80000056397808 */ /* 0x000fe20003000000 */
[C-C-:B------:R-:W-:Y:S01]  /*4d90*/  FFMA.FTZ R77, R2.reuse, R77, -R10.reuse ;  /* 0x0000004d024d7223 */ /* 0x140fe2000001080a */
[----:B------:R-:W-:Y:S01]  /*4da0*/  FMNMX.FTZ R0, R145, R0, !PT ;  /* 0x0000000091007209 */ /* 0x000fe20007810000 */
[----:B------:R-:W-:Y:S01]  /*4db0*/  MUFU.EX2 R20, R20 ;  /* 0x0000001400147308 */ /* 0x000fe20000000800 */
[----:B------:R-:W-:Y:S01]  /*4dc0*/  FSEL R87, R87, -INF , P5 ;  /* 0xff80000057577808 */ /* 0x000fe20002800000 */
[C-C-:B------:R-:W-:Y:S01]  /*4dd0*/  FFMA.FTZ R58, R2.reuse, R80, -R10.reuse ;  /* 0x00000050023a7223 */ /* 0x140fe2000001080a */
[----:B------:R-:W-:Y:S01]  /*4de0*/  FMNMX.FTZ R0, R31, R0, !PT ;  /* 0x000000001f007209 */ /* 0x000fe20007810000 */
[C-C-:B------:R-:W-:Y:S01]  /*4df0*/  FFMA.FTZ R81, R2.reuse, R81, -R10.reuse ;  /* 0x0000005102517223 */ /* 0x140fe2000001080a */
[----:B------:R-:W-:-:S02]  /*4e00*/  FFMA.FTZ R84, R2, R84, -R10 ;  /* 0x0000005402547223 */ /* 0x000fc4000001080a */
[----:B------:R-:W-:Y:S01]  /*4e10*/  FMNMX.FTZ R0, R147, R0, !PT ;  /* 0x0000000093007209 */ /* 0x000fe20007810000 */
[----:B------:R-:W-:Y:S03]  /*4e20*/  MUFU.EX2 R21, R21 ;  /* 0x0000001500157308 */ /* 0x000fe60000000800 */
[----:B------:R-:W-:-:S04]  /*4e30*/  FMNMX.FTZ R33, R35, R0, !PT ;  /* 0x0000000023217209 */ /* 0x000fc80007810000 */
        /* <DEDUP_REMOVED lines=10> */
[----:B------:R1:W-:Y:S03]  /*4ee0*/  MUFU.EX2 R33, R41 ;  /* 0x0000002900217308 */ /* 0x0003e60000000800 */
[----:B------:R-:W-:-:S04]  /*4ef0*/  FMNMX.FTZ R37, R51, R0, !PT ;  /* 0x0000000033257209 */ /* 0x000fc80007810000 */
[----:B------:R-:W-:Y:S01]  /*4f00*/  FMNMX.FTZ R0, R54, R37, !PT ;  /* 0x0000002536007209 */ /* 0x000fe20007810000 */
[----:B------:R-:W-:Y:S03]  /*4f10*/  MUFU.EX2 R32, R32 ;  /* 0x0000002000207308 */ /* 0x000fe60000000800 */
[----:B------:R-:W-:-:S04]  /*4f20*/  FMNMX.FTZ R0, R55, R0, !PT ;  /* 0x0000000037007209 */ /* 0x000fc80007810000 */
[----:B------:R-:W-:Y:S01]  /*4f30*/  FMNMX.FTZ R0, R11, R0, !PT ;  /* 0x000000000b007209 */ /* 0x000fe20007810000 */
[----:B------:R-:W-:Y:S03]  /*4f40*/  MUFU.EX2 R37, R34 ;  /* 0x0000002200257308 */ /* 0x000fe60000000800 */
[----:B-1----:R-:W-:-:S04]  /*4f50*/  FMNMX.FTZ R41, R59, R0, !PT ;  /* 0x000000003b297209 */ /* 0x002fc80007810000 */
[----:B------:R-:W-:Y:S01]  /*4f60*/  FMNMX.FTZ R0, R62, R41, !PT ;  /* 0x000000293e007209 */ /* 0x000fe20007810000 */
[----:B------:R1:W-:Y:S03]  /*4f70*/  MUFU.EX2 R34, R52 ;  /* 0x0000003400227308 */ /* 0x0003e60000000800 */
[----:B------:R-:W-:-:S04]  /*4f80*/  FMNMX.FTZ R45, R63, R0, !PT ;  /* 0x000000003f2d7209 */ /* 0x000fc80007810000 */
[----:B------:R-:W-:Y:S01]  /*4f90*/  FMNMX.FTZ R0, R66, R45, !PT ;  /* 0x0000002d42007209 */ /* 0x000fe20007810000 */
[----:B------:R-:W-:-:S01]  /*4fa0*/  FFMA.FTZ R45, R2, R53, -R10 ;  /* 0x00000035022d7223 */ /* 0x000fc2000001080a */
[----:B------:R-:W-:Y:S01]  /*4fb0*/  FSEL R53, R82, -INF , P3 ;  /* 0xff80000052357808 */ /* 0x000fe20001800000 */
[----:B------:R-:W-:Y:S01]  /*4fc0*/  MUFU.EX2 R41, R36 ;  /* 0x0000002400297308 */ /* 0x000fe20000000800 */
[----:B------:R-:W-:Y:S01]  /*4fd0*/  FMNMX.FTZ R0, R67, R0, !PT ;  /* 0x0000000043007209 */ /* 0x000fe20007810000 */
[----:B-1----:R-:W-:-:S03]  /*4fe0*/  FFMA.FTZ R52, R2, R72, -R10 ;  /* 0x0000004802347223 */ /* 0x002fc6000001080a */
[----:B------:R-:W-:-:S03]  /*4ff0*/  FMNMX.FTZ R0, R13, R0, !PT ;  /* 0x000000000d007209 */ /* 0x000fc60007810000 */
[----:B------:R-:W-:Y:S01]  /*5000*/  MUFU.EX2 R45, R45 ;  /* 0x0000002d002d7308 */ /* 0x000fe20000000800 */
[----:B------:R-:W-:-:S04]  /*5010*/  FMNMX.FTZ R49, R71, R0, !PT ;  /* 0x0000000047317209 */ /* 0x000fc80007810000 */
[----:B------:R-:W-:-:S03]  /*5020*/  FMNMX.FTZ R0, R74, R49, !PT ;  /* 0x000000314a007209 */ /* 0x000fc60007810000 */
[----:B------:R1:W-:Y:S01]  /*5030*/  MUFU.EX2 R36, R56 ;  /* 0x0000003800247308 */ /* 0x0003e20000000800 */
[----:B------:R-:W-:-:S04]  /*5040*/  FMNMX.FTZ R49, R75, R0, !PT ;  /* 0x000000004b317209 */ /* 0x000fc80007810000 */
[----:B------:R-:W-:-:S03]  /*5050*/  FMNMX.FTZ R0, R78, R49, !PT ;  /* 0x000000314e007209 */ /* 0x000fc60007810000 */
[----:B------:R2:W-:Y:S01]  /*5060*/  MUFU.EX2 R49, R44 ;  /* 0x0000002c00317308 */ /* 0x0005e20000000800 */
[----:B------:R-:W-:Y:S01]  /*5070*/  FMNMX.FTZ R0, R79, R0, !PT ;  /* 0x000000004f007209 */ /* 0x000fe20007810000 */
[----:B-1----:R-:W-:-:S03]  /*5080*/  FFMA.FTZ R56, R2, R76, -R10 ;  /* 0x0000004c02387223 */ /* 0x002fc6000001080a */
[----:B------:R-:W-:Y:S01]  /*5090*/  FMNMX.FTZ R0, R53, R0, !PT ;  /* 0x0000000035007209 */ /* 0x000fe20007810000 */
[----:B------:R-:W-:Y:S02]  /*50a0*/  WARPGROUP.DEPBAR.LE gsb0, 0x0 ;  /* 0x00008000000079c5 */ /* 0x000fe40000010000 */
[----:B------:R-:W-:Y:S01]  /*50b0*/  MUFU.EX2 R40, R40 ;  /* 0x0000002800287308 */ /* 0x000fe20000000800 */
[----:B------:R-:W-:Y:S01]  /*50c0*/  FMNMX.FTZ R0, R83, R0, !PT ;  /* 0x0000000053007209 */ /* 0x000fe20007810000 */
[C-C-:B--2---:R-:W-:Y:S01]  /*50d0*/  FFMA.FTZ R44, R2.reuse, R64, -R10.reuse ;  /* 0x00000040022c7223 */ /* 0x144fe2000001080a */
[----:B------:R-:W-:-:S01]  /*50e0*/  FFMA.FTZ R64, R2, R85, -R10 ;  /* 0x0000005502407223 */ /* 0x000fc2000001080a */
[----:B------:R-:W-:Y:S02]  /*50f0*/  FSEL R85, R3, RZ, P2 ;  /* 0x000000ff03557208 */ /* 0x000fe40001000000 */
[----:B------:R-:W-:Y:S02]  /*5100*/  FMNMX.FTZ R0, R57, R0, !PT ;  /* 0x0000000039007209 */ /* 0x000fe40007810000 */
[----:B------:R-:W-:Y:S01]  /*5110*/  MUFU.EX2 R61, R61 ;  /* 0x0000003d003d7308 */ /* 0x000fe20000000800 */
[----:B------:R-:W-:-:S01]  /*5120*/  FADD.FTZ R85, -R85, R6 ;  /* 0x0000000655557221 */ /* 0x000fc20000010100 */
[----:B------:R-:W-:-:S03]  /*5130*/  FMNMX.FTZ R0, R87, R0, !PT ;  /* 0x0000000057007209 */ /* 0x000fc60007810000 */
[----:B------:R-:W-:Y:S02]  /*5140*/  FMUL.FTZ R85, R2, R85 ;  /* 0x0000005502557220 */ /* 0x000fe40000410000 */
[----:B------:R-:W1:Y:S01]  /*5150*/  SHFL.BFLY PT, R149, R0, 0x2, 0x1f ;  /* 0x0c401f0000957f89 */ /* 0x000e6200000e0000 */
[----:B------:R-:W-:Y:S08]  /*5160*/  MUFU.EX2 R44, R44 ;  /* 0x0000002c002c7308 */ /* 0x000ff00000000800 */
[----:B------:R-:W2:Y:S08]  /*5170*/  MUFU.EX2 R85, R85 ;  /* 0x0000005500557308 */ /* 0x000eb00000000800 */
[----:B------:R-:W-:Y:S01]  /*5180*/  MUFU.EX2 R65, R65 ;  /* 0x0000004100417308 */ /* 0x000fe20000000800 */
[----:B-1----:R-:W-:-:S07]  /*5190*/  FMNMX.FTZ R60, R0, R149, !PT ;  /* 0x00000095003c7209 */ /* 0x002fce0007810000 */
[----:B------:R-:W-:Y:S01]  /*51a0*/  MUFU.EX2 R48, R48 ;  /* 0x0000003000307308 */ /* 0x000fe20000000800 */
[----:B------:R-:W1:Y:S07]  /*51b0*/  SHFL.BFLY PT, R149, R60, 0x1, 0x1f ;  /* 0x0c201f003c957f89 */ /* 0x000e6e00000e0000 */
[----:B------:R-:W-:Y:S08]  /*51c0*/  MUFU.EX2 R69, R69 ;  /* 0x0000004500457308 */ /* 0x000ff00000000800 */
[----:B------:R-:W-:Y:S08]  /*51d0*/  MUFU.EX2 R52, R52 ;  /* 0x0000003400347308 */ /* 0x000ff00000000800 */
[----:B------:R-:W-:Y:S01]  /*51e0*/  MUFU.EX2 R73, R73 ;  /* 0x0000004900497308 */ /* 0x000fe20000000800 */
[----:B-1----:R-:W-:-:S04]  /*51f0*/  FMNMX.FTZ R0, R60, R149, !PT ;  /* 0x000000953c007209 */ /* 0x002fc80007810000 */
[----:B------:R-:W-:Y:S01]  /*5200*/  FSETP.NEU.FTZ.AND P2, PT, R0, -INF , PT ;  /* 0xff8000000000780b */ /* 0x000fe20003f5d000 */
[----:B------:R-:W-:-:S02]  /*5210*/  FFMA.FTZ R151, R2, R0, -8 ;  /* 0xc100000002977423 */ /* 0x000fc40000010000 */
[----:B------:R1:W-:Y:S03]  /*5220*/  MUFU.EX2 R149, R64 ;  /* 0x0000004000957308 */ /* 0x0003e60000000800 */
[----:B------:R-:W-:-:S05]  /*5230*/  FSEL R151, R151, RZ, P2 ;  /* 0x000000ff97977208 */ /* 0x000fca0001000000 */
[----:B------:R-:W-:Y:S01]  /*5240*/  MUFU.EX2 R56, R56 ;  /* 0x0000003800387308 */ /* 0x000fe20000000800 */
[----:B-1----:R-:W-:Y:S01]  /*5250*/  FSEL R64, R0, RZ, P2 ;  /* 0x000000ff00407208 */ /* 0x002fe20001000000 */
[C-C-:B------:R-:W-:Y:S01]  /*5260*/  FFMA.FTZ R6, R2.reuse, R26, -R151.reuse ;  /* 0x0000001a02067223 */ /* 0x140fe20000010897 */
[----:B------:R-:W-:-:S01]  /*5270*/  FFMA.FTZ R27, R2, R27, -R151 ;  /* 0x0000001b021b7223 */ /* 0x000fc20000010897 */
[C-C-:B------:R-:W-:Y:S01]  /*5280*/  FFMA.FTZ R26, R2.reuse, R145, -R151.reuse ;  /* 0x00000091021a7223 */ /* 0x140fe20000010897 */
[----:B------:R-:W-:-:S01]  /*5290*/  FFMA.FTZ R31, R2, R31, -R151 ;  /* 0x0000001f021f7223 */ /* 0x000fc20000010897 */
[----:B------:R-:W-:Y:S01]  /*52a0*/  FADD.FTZ R7, -R64, R7 ;  /* 0x0000000740077221 */ /* 0x000fe20000010100 */
[----:B------:R-:W-:-:S01]  /*52b0*/  FFMA.FTZ R60, R2, R147, -R151 ;  /* 0x00000093023c7223 */ /* 0x000fc20000010897 */
[----:B------:R-:W-:Y:S01]  /*52c0*/  MUFU.EX2 R6, R6 ;  /* 0x0000000600067308 */ /* 0x000fe20000000800 */
[----:B------:R-:W-:-:S01]  /*52d0*/  FFMA.FTZ R35, R2, R35, -R151 ;  /* 0x0000002302237223 */ /* 0x000fc20000010897 */
[C---:B------:R-:W-:Y:S01]  /*52e0*/  FMUL.FTZ R7, R2.reuse, R7 ;  /* 0x0000000702077220 */ /* 0x040fe20000410000 */
[----:B------:R-:W-:-:S01]  /*52f0*/  FFMA.FTZ R64, R2, R59, -R151 ;  /* 0x0000003b02407223 */ /* 0x000fc20000010897 */
[----:B------:R-:W-:Y:S01]  /*5300*/  FFMA.FTZ R59, R2, R62, -R151 ;  /* 0x0000003e023b7223 */ /* 0x000fe20000010897 */
[----:B--2---:R-:W-:-:S01]  /*5310*/  FFMA.FTZ R62, R85, R5, R12 ;  /* 0x00000005553e7223 */ /* 0x004fc2000001000c */
[C-C-:B------:R-:W-:Y:S01]  /*5320*/  FFMA.FTZ R38, R2.reuse, R38, -R151.reuse ;  /* 0x0000002602267223 */ /* 0x140fe20000010897 */
[----:B------:R-:W-:-:S01]  /*5330*/  FFMA.FTZ R39, R2, R39, -R151 ;  /* 0x0000002702277223 */ /* 0x000fc20000010897 */
[----:B------:R-:W1:Y:S01]  /*5340*/  MUFU.EX2 R7, R7 ;  /* 0x0000000700077308 */ /* 0x000e620000000800 */
[----:B------:R-:W-:-:S01]  /*5350*/  FADD.FTZ R5, R25, R62 ;  /* 0x0000003e19057221 */ /* 0x000fc20000010000 */
[C-C-:B------:R-:W-:Y:S01]  /*5360*/  FFMA.FTZ R42, R2.reuse, R42, -R151.reuse ;  /* 0x0000002a022a7223 */ /* 0x140fe20000010897 */
[----:B------:R-:W-:-:S01]  /*5370*/  FFMA.FTZ R43, R2, R43, -R151 ;  /* 0x0000002b022b7223 */ /* 0x000fc20000010897 */
[C-C-:B------:R-:W-:Y:S01]  /*5380*/  FFMA.FTZ R46, R2.reuse, R46, -R151.reuse ;  /* 0x0000002e022e7223 */ /* 0x140fe20000010897 */
[----:B------:R-:W-:-:S01]  /*5390*/  FFMA.FTZ R62, R2, R63, -R151 ;  /* 0x0000003f023e7223 */ /* 0x000fc20000010897 */
[C-C-:B------:R-:W-:Y:S01]  /*53a0*/  FFMA.FTZ R47, R2.reuse, R47, -R151.reuse ;  /* 0x0000002f022f7223 */ /* 0x140fe20000010897 */
[----:B------:R-:W-:-:S01]  /*53b0*/  FFMA.FTZ R63, R2, R66, -R151 ;  /* 0x00000042023f7223 */ /* 0x000fc20000010897 */
        /* <DEDUP_REMOVED lines=9> */
[----:B-1----:R-:W-:-:S01]  /*5450*/  FFMA.FTZ R4, R7, R4, R6 ;  /* 0x0000000407047223 */ /* 0x002fc20000010006 */
[C-C-:B------:R-:W-:Y:S01]  /*5460*/  FFMA.FTZ R53, R2.reuse, R53, -R151.reuse ;  /* 0x0000003502357223 */ /* 0x140fe20000010897 */
[----:B------:R-:W-:-:S05]  /*5470*/  FFMA.FTZ R57, R2, R57, -R151 ;  /* 0x0000003902397223 */ /* 0x000fca0000010897 */
[----:B------:R-:W1:Y:S01]  /*5480*/  MUFU.EX2 R31, R31 ;  /* 0x0000001f001f7308 */ /* 0x000e620000000800 */
[----:B--2---:R-:W-:-:S01]  /*5490*/  FADD.FTZ R141, R27, R4 ;  /* 0x000000041b8d7221 */ /* 0x004fc20000010000 */
[----:B------:R-:W-:-:S04]  /*54a0*/  FADD.FTZ R4, R14, R5 ;  /* 0x000000050e047221 */ /* 0x000fc80000010000 */
[----:B------:R-:W-:Y:S02]  /*54b0*/  FADD.FTZ R4, R29, R4 ;  /* 0x000000041d047221 */ /* 0x000fe40000010000 */
[----:B------:R-:W2:Y:S01]  /*54c0*/  MUFU.EX2 R60, R60 ;  /* 0x0000003c003c7308 */ /* 0x000ea20000000800 */
[----:B---3--:R-:W-:-:S01]  /*54d0*/  FADD.FTZ R68, R26, R141 ;  /* 0x0000008d1a447221 */ /* 0x008fc20000010000 */
[----:B------:R-:W-:-:S06]  /*54e0*/  FADD.FTZ R141, R15, R4 ;  /* 0x000000040f8d7221 */ /* 0x000fcc0000010000 */
[----:B------:R-:W3:Y:S01]  /*54f0*/  MUFU.EX2 R35, R35 ;  /* 0x0000002300237308 */ /* 0x000ee20000000800 */
[----:B-1----:R-:W-:-:S01]  /*5500*/  FADD.FTZ R5, R31, R68 ;  /* 0x000000441f057221 */ /* 0x002fc20000010000 */
[----:B------:R-:W-:-:S04]  /*5510*/  FADD.FTZ R68, R20, R141 ;  /* 0x0000008d14447221 */ /* 0x000fc80000010000 */
[----:B------:R-:W-:Y:S02]  /*5520*/  FADD.FTZ R67, R21, R68 ;  /* 0x0000004415437221 */ /* 0x000fe40000010000 */
[----:B------:R-:W1:Y:S01]  /*5530*/  MUFU.EX2 R38, R38 ;  /* 0x0000002600267308 */ /* 0x000e620000000800 */
[----:B--2---:R-:W-:-:S01]  /*5540*/  FADD.FTZ R4, R60, R5 ;  /* 0x000000053c047221 */ /* 0x004fc20000010000 */
[----:B------:R-:W-:-:S06]  /*5550*/  FADD.FTZ R67, R24, R67 ;  /* 0x0000004318437221 */ /* 0x000fcc0000010000 */
[----:B------:R-:W2:Y:S01]  /*5560*/  MUFU.EX2 R39, R39 ;  /* 0x0000002700277308 */ /* 0x000ea20000000800 */
[----:B---3--:R-:W-:-:S07]  /*5570*/  FADD.FTZ R5, R35, R4 ;  /* 0x0000000423057221 */ /* 0x008fce0000010000 */
[----:B------:R-:W3:Y:S01]  /*5580*/  MUFU.EX2 R42, R42 ;  /* 0x0000002a002a7308 */ /* 0x000ee20000000800 */
[----:B-1----:R-:W-:-:S07]  /*5590*/  FADD.FTZ R4, R38, R5 ;  /* 0x0000000526047221 */ /* 0x002fce0000010000 */
[----:B------:R-:W1:Y:S01]  /*55a0*/  MUFU.EX2 R43, R43 ;  /* 0x0000002b002b7308 */ /* 0x000e620000000800 */
[----:B--2---:R-:W-:-:S01]  /*55b0*/  FADD.FTZ R5, R39, R4 ;  /* 0x0000000427057221 */ /* 0x004fc20000010000 */
[----:B------:R-:W-:-:S06]  /*55c0*/  FADD.FTZ R4, R28, R67 ;  /* 0x000000431c047221 */ /* 0x000fcc0000010000 */
[----:B------:R-:W2:Y:S01]  /*55d0*/  MUFU.EX2 R46, R46 ;  /* 0x0000002e002e7308 */ /* 0x000ea20000000800 */
[----:B---3--:R-:W-:-:S01]  /*55e0*/  FADD.FTZ R68, R42, R5 ;  /* 0x000000052a447221 */ /* 0x008fc20000010000 */
[----:B------:R-:W-:-:S04]  /*55f0*/  FADD.FTZ R5, R33, R4 ;  /* 0x0000000421057221 */ /* 0x000fc80000010000 */
[----:B------:R-:W-:Y:S02]  /*5600*/  FADD.FTZ R4, R30, R5 ;  /* 0x000000051e047221 */ /* 0x000fe40000010000 */
[----:B------:R-:W3:Y:S01]  /*5610*/  MUFU.EX2 R47, R47 ;  /* 0x0000002f002f7308 */ /* 0x000ee20000000800 */
[----:B-1----:R-:W-:-:S01]  /*5620*/  FADD.FTZ R67, R43, R68 ;  /* 0x000000442b437221 */ /* 0x002fc20000010000 */
[----:B------:R-:W-:Y:S01]  /*5630*/  FFMA.FTZ R68, R2, R71, -R151 ;  /* 0x0000004702447223 */ /* 0x000fe20000010897 */
[----:B------:R-:W-:-:S04]  /*5640*/  FADD.FTZ R5, R37, R4 ;  /* 0x0000000425057221 */ /* 0x000fc80000010000 */
[----:B------:R-:W-:Y:S01]  /*5650*/  FADD.FTZ R4, R32, R5 ;  /* 0x0000000520047221 */ /* 0x000fe20000010000 */
[----:B------:R-:W1:Y:S01]  /*5660*/  MUFU.EX2 R50, R50 ;  /* 0x0000003200327308 */ /* 0x000e620000000800 */
[----:B--2---:R-:W-:-:S01]  /*5670*/  FADD.FTZ R70, R46, R67 ;  /* 0x000000432e467221 */ /* 0x004fc20000010000 */
[----:B------:R-:W-:Y:S01]  /*5680*/  FFMA.FTZ R67, R2, R74, -R151 ;  /* 0x0000004a02437223 */ /* 0x000fe20000010897 */
[----:B------:R-:W-:-:S04]  /*5690*/  FADD.FTZ R5, R41, R4 ;  /* 0x0000000429057221 */ /* 0x000fc80000010000 */
[----:B------:R-:W-:Y:S01]  /*56a0*/  FADD.FTZ R4, R34, R5 ;  /* 0x0000000522047221 */ /* 0x000fe20000010000 */
[----:B------:R-:W2:Y:S01]  /*56b0*/  MUFU.EX2 R51, R51 ;  /* 0x0000003300337308 */ /* 0x000ea20000000800 */
[----:B---3--:R-:W-:-:S02]  /*56c0*/  FADD.FTZ R71, R47, R70 ;  /* 0x000000462f477221 */ /* 0x008fc40000010000 */
[----:B------:R-:W-:-:S04]  /*56d0*/  FADD.FTZ R5, R45, R4 ;  /* 0x000000042d057221 */ /* 0x000fc80000010000 */
[----:B------:R-:W-:Y:S01]  /*56e0*/  FADD.FTZ R4, R36, R5 ;  /* 0x0000000524047221 */ /* 0x000fe20000010000 */
[----:B------:R-:W3:Y:S01]  /*56f0*/  MUFU.EX2 R54, R54 ;  /* 0x0000003600367308 */ /* 0x000ee20000000800 */
[----:B-1----:R-:W-:-:S07]  /*5700*/  FADD.FTZ R70, R50, R71 ;  /* 0x0000004732467221 */ /* 0x002fce0000010000 */
[----:B------:R-:W1:Y:S01]  /*5710*/  MUFU.EX2 R55, R55 ;  /* 0x0000003700377308 */ /* 0x000e620000000800 */
[----:B--2---:R-:W-:-:S01]  /*5720*/  FADD.FTZ R71, R51, R70 ;  /* 0x0000004633477221 */ /* 0x004fc20000010000 */
[----:B------:R-:W-:Y:S01]  /*5730*/  FFMA.FTZ R70, R2, R75, -R151 ;  /* 0x0000004b02467223 */ /* 0x000fe20000010897 */
[----:B------:R-:W-:-:S04]  /*5740*/  FADD.FTZ R75, R49, R4 ;  /* 0x00000004314b7221 */ /* 0x000fc80000010000 */
[----:B------:R-:W-:Y:S01]  /*5750*/  FADD.FTZ R74, R40, R75 ;  /* 0x0000004b284a7221 */ /* 0x000fe20000010000 */
[----:B------:R-:W2:Y:S01]  /*5760*/  MUFU.EX2 R11, R11 ;  /* 0x0000000b000b7308 */ /* 0x000ea20000000800 */
[----:B---3--:R-:W-:-:S01]  /*5770*/  FADD.FTZ R72, R54, R71 ;  /* 0x0000004736487221 */ /* 0x008fc20000010000 */
[----:B------:R-:W-:Y:S01]  /*5780*/  FFMA.FTZ R71, R2, R78, -R151 ;  /* 0x0000004e02477223 */ /* 0x000fe20000010897 */
[----:B------:R-:W-:-:S01]  /*5790*/  FADD.FTZ R75, R61, R74 ;  /* 0x0000004a3d4b7221 */ /* 0x000fc20000010000 */
[----:B------:R-:W-:-:S03]  /*57a0*/  IMAD.U32 R78, RZ, RZ, UR22 ;  /* 0x00000016ff4e7e24 */ /* 0x000fc6000f8e00ff */
[----:B------:R-:W-:Y:S01]  /*57b0*/  FADD.FTZ R74, R44, R75 ;  /* 0x0000004b2c4a7221 */ /* 0x000fe20000010000 */
[----:B------:R-:W3:Y:S01]  /*57c0*/  MUFU.EX2 R64, R64 ;  /* 0x0000004000407308 */ /* 0x000ee20000000800 */
[----:B-1----:R-:W-:-:S02]  /*57d0*/  FADD.FTZ R72, R55, R72 ;  /* 0x0000004837487221 */ /* 0x002fc40000010000 */
[----:B------:R-:W-:Y:S01]  /*57e0*/  FADD.FTZ R75, R65, R74 ;  /* 0x0000004a414b7221 */ /* 0x000fe20000010000 */
[----:B------:R-:W-:-:S03]  /*57f0*/  FFMA.FTZ R74, R2, R83, -R151 ;  /* 0x00000053024a7223 */ /* 0x000fc60000010897 */
        /* <DEDUP_REMOVED lines=8> */
[----:B------:R-:W-:Y:S01]  /*5880*/  FADD.FTZ R75, R73, R76 ;  /* 0x0000004c494b7221 */ /* 0x000fe20000010000 */
[----:B------:R-:W-:-:S03]  /*5890*/  FFMA.FTZ R76, R2, R87, -R151 ;  /* 0x00000057024c7223 */ /* 0x000fc60000010897 */
[----:B------:R-:W-:Y:S01]  /*58a0*/  FADD.FTZ R80, R56, R75 ;  /* 0x0000004b38507221 */ /* 0x000fe20000010000 */
        /* <DEDUP_REMOVED lines=14> */
[----:B------:R-:W-:-:S05]  /*5990*/  @!P0 VIADD R4, R78, 0x19c40 ;  /* 0x00019c404e048836 */ /* 0x000fca0000000000 */
[----:B------:R-:W-:Y:S01]  /*59a0*/  @!P0 PRMT R4, RZ, 0x654, R4 ;  /* 0x00000654ff048816 */ /* 0x000fe20000000004 */
[----:B------:R-:W1:Y:S01]  /*59b0*/  MUFU.EX2 R77, R77 ;  /* 0x0000004d004d7308 */ /* 0x000e620000000800 */
[----:B--2---:R-:W-:-:S02]  /*59c0*/  FADD.FTZ R78, R70, R5 ;  /* 0x00000005464e7221 */ /* 0x004fc40000010000 */
[----:B------:R2:W-:Y:S05]  /*59d0*/  @!P0 SYNCS.ARRIVE.TRANS64.RED.A1T0 RZ, [R4+URZ], RZ ;  /* 0x000000ff04ff89a7 */ /* 0x0005ea000810043f */
        /* <DEDUP_REMOVED lines=15> */
[----:B-1----:R-:W-:-:S04]  /*5ad0*/  FADD.FTZ R78, R10, R75 ;  /* 0x0000004b0a4e7221 */ /* 0x002fc80000010000 */
[----:B------:R-:W-:Y:S01]  /*5ae0*/  FADD.FTZ R5, R149, R78 ;  /* 0x0000004e95057221 */ /* 0x000fe20000010000 */
[----:B--2---:R-:W-:-:S04]  /*5af0*/  FADD.FTZ R75, R57, R4 ;  /* 0x00000004394b7221 */ /* 0x004fc80000010000 */
[----:B---3--:R-:W-:Y:S01]  /*5b00*/  FADD.FTZ R4, R76, R75 ;  /* 0x0000004b4c047221 */ /* 0x008fe20000010000 */
[----:B------:R-:W-:Y:S06]  /*5b10*/  @!P1 BRA `(.L_x_1545) ;  /* 0x0000000000049947 */ /* 0x000fec0003800000 */
[----:B------:R-:W-:Y:S01]  /*5b20*/  BPT.TRAP 0x1 ;  /* 0x000000040000795c */ /* 0x000fe20000300000 */
.L_x_1545:
[----:B------:R-:W-:Y:S01]  /*5b30*/  UIADD3 UR6, UR7, 0x19c60, URZ ;  /* 0x00019c6007067890 */ /* 0x000fe2000fffe03f */
[----:B------:R-:W-:Y:S01]  /*5b40*/  ISETP.GT.AND P2, PT, R9, R8, PT ;  /* 0x000000080900720c */ /* 0x000fe20003f44270 */
[----:B------:R-:W-:Y:S01]  /*5b50*/  UMOV UR17, UR38 ;  /* 0x0000002600117c82 */ /* 0x000fe20008000000 */
[----:B------:R-:W-:Y:S01]  /*5b60*/  F2FP.SATFINITE.E4M3.F32.PACK_AB_MERGE_C R26, R31, R26, RZ ;  /* 0x0000001a1f1a723e */ /* 0x000fe200048070ff */
[----:B------:R-:W-:Y:S01]  /*5b70*/  UPRMT UR6, UR48, 0x654, UR6 ;  /* 0x0000065430067896 */ /* 0x000fe20008000006 */
[----:B------:R-:W-:Y:S01]  /*5b80*/  F2FP.SATFINITE.E4M3.F32.PACK_AB_MERGE_C R10, R149, R10, RZ ;  /* 0x0000000a950a723e */ /* 0x000fe200048070ff */
[-C--:B------:R-:W-:Y:S01]  /*5b90*/  FMUL.FTZ R90, R90, R7.reuse ;  /* 0x000000075a5a7220 */ /* 0x080fe20000410000 */
[----:B------:R-:W-:Y:S01]  /*5ba0*/  F2FP.SATFINITE.E4M3.F32.PACK_AB_MERGE_C R14, R29, R14, RZ ;  /* 0x0000000e1d0e723e */ /* 0x000fe200048070ff */
[----:B------:R-:W-:Y:S01]  /*5bb0*/  FMUL.FTZ R91, R91, R7 ;  /* 0x000000075b5b7220 */ /* 0x000fe20000410000 */
[----:B------:R-:W-:Y:S01]  /*5bc0*/  F2FP.SATFINITE.E4M3.F32.PACK_AB_MERGE_C R21, R24, R21, RZ ;  /* 0x000000151815723e */ /* 0x000fe200048070ff */
[-C--:B------:R-:W-:Y:S01]  /*5bd0*/  FMUL.FTZ R94, R94, R7.reuse ;  /* 0x000000075e5e7220 */ /* 0x080fe20000410000 */
[----:B------:R-:W-:Y:S01]  /*5be0*/  F2FP.SATFINITE.E4M3.F32.PACK_AB_MERGE_C R38, R39, R38, RZ ;  /* 0x000000262726723e */ /* 0x000fe200048070ff */
[-C--:B------:R-:W-:Y:S01]  /*5bf0*/  FMUL.FTZ R95, R95, R7.reuse ;  /* 0x000000075f5f7220 */ /* 0x080fe20000410000 */
[----:B------:R-:W-:Y:S01]  /*5c00*/  F2FP.SATFINITE.E4M3.F32.PACK_AB_MERGE_C R30, R37, R30, RZ ;  /* 0x0000001e251e723e */ /* 0x000fe200048070ff */
[----:B------:R-:W-:Y:S01]  /*5c10*/  SYNCS.ARRIVE.TRANS64.RED.A1T0 RZ, [UR6], RZ ;  /* 0x000000ffffff79a7 */ /* 0x000fe20008100406 */
[----:B------:R-:W-:Y:S01]  /*5c20*/  F2FP.SATFINITE.E4M3.F32.PACK_AB_MERGE_C R46, R47, R46, RZ ;  /* 0x0000002e2f2e723e */ /* 0x000fe200048070ff */
[-C--:B------:R-:W-:Y:S01]  /*5c30*/  FMUL.FTZ R98, R98, R7.reuse ;  /* 0x0000000762627220 */ /* 0x080fe20000410000 */
        /* <DEDUP_REMOVED lines=70> */
[----:B------:R-:W-:Y:S02]  /*60a0*/  IMAD.MOV.U32 R6, RZ, RZ, R3 ;  /* 0x000000ffff067224 */ /* 0x000fe400078e0003 */
[----:B------:R-:W-:Y:S01]  /*60b0*/  IMAD.MOV.U32 R10, RZ, RZ, R16 ;  /* 0x000000ffff0a7224 */ /* 0x000fe200078e0010 */
[----:B------:R-:W-:Y:S06]  /*60c0*/  @P2 BRA `(.L_x_1546) ;  /* 0xffffffd800ec2947 */ /* 0x000fec000383ffff */
.L_x_1536:
[----:B------:R-:W-:-:S13]  /*60d0*/  ISETP.GE.AND P2, PT, R9, RZ, PT ;  /* 0x000000ff0900720c */ /* 0x000fda0003f46270 */
[----:B------:R-:W-:Y:S05]  /*60e0*/  @!P2 BRA `(.L_x_1547) ;  /* 0x0000001800dca947 */ /* 0x000fea0003800000 */
[----:B------:R-:W-:Y:S01]  /*60f0*/  IMAD.MOV.U32 R7, RZ, RZ, R0 ;  /* 0x000000ffff077224 */ /* 0x000fe200078e0000 */
[----:B------:R-:W-:Y:S01]  /*6100*/  UMOV UR17, UR38 ;  /* 0x0000002600117c82 */ /* 0x000fe20008000000 */
[----:B------:R-:W-:Y:S02]  /*6110*/  IMAD.MOV.U32 R6, RZ, RZ, R3 ;  /* 0x000000ffff067224 */ /* 0x000fe400078e0003 */
[----:B------:R-:W-:-:S07]  /*6120*/  IMAD.MOV.U32 R8, RZ, RZ, R16 ;  /* 0x000000ffff087224 */ /* 0x000fce00078e0010 */
.L_x_1557:
[----:B------:R-:W-:-:S04]  /*6130*/  UIADD3 UR6, UR17, 0x1, URZ ;  /* 0x0000000111067890 */ /* 0x000fc8000fffe03f */
[----:B------:R-:W-:-:S04]  /*6140*/  UISETP.NE.AND UP0, UPT, UR6, 0x2, UPT ;  /* 0x000000020600788c */ /* 0x000fc8000bf05270 */
[----:B------:R-:W-:Y:S02]  /*6150*/  USEL UR7, URZ, 0x1, UP0 ;  /* 0x000000013f077887 */ /* 0x000fe40008000000 */
[----:B------:R-:W-:-:S04]  /*6160*/  USEL UR38, UR6, URZ, UP0 ;  /* 0x0000003f06267287 */ /* 0x000fc80008000000 */
[----:B------:R-:W-:Y:S01]  /*6170*/  LOP3.LUT R16, R8, UR7, RZ, 0x3c, !PT ;  /* 0x0000000708107c12 */ /* 0x000fe2000f8e3cff */
[----:B------:R-:W-:Y:S07]  /*6180*/  @!P1 BRA `(.L_x_1548) ;  /* 0x0000000000049947 */ /* 0x000fee0003800000 */
[----:B------:R-:W-:Y:S01]  /*6190*/  BPT.TRAP 0x1 ;  /* 0x000000040000795c */ /* 0x000fe20000300000 */
.L_x_1548:
[----:B------:R-:W-:Y:S01]  /*61a0*/  ULEA UR6, UR38, UR39, 0x3 ;  /* 0x0000002726067291 */ /* 0x000fe2000f8e183f */
[----:B------:R-:W-:-:S08]  /*61b0*/  SHF.L.U32 R0, R16, 0x1f, RZ ;  /* 0x0000001f10007819 */ /* 0x000fd000000006ff */
[----:B------:R1:W2:Y:S01]  /*61c0*/  SYNCS.PHASECHK.TRANS64.TRYWAIT P2, [UR6+0x19c30], R0 ;  /* 0x019c3000ff0075a7 */ /* 0x0002a20008040146 */
[----:B------:R-:W-:Y:S05]  /*61d0*/  @!P1 BRA `(.L_x_1549) ;  /* 0x0000000000049947 */ /* 0x000fea0003800000 */
[----:B------:R-:W-:Y:S01]  /*61e0*/  BPT.TRAP 0x1 ;  /* 0x000000040000795c */ /* 0x000fe20000300000 */
.L_x_1549:
[----:B--2---:R-:W-:Y:S05]  /*61f0*/  @P2 BRA `(.L_x_1550) ;  /* 0x0000000000082947 */ /* 0x004fea0003800000 */
[----:B------:R-:W2:Y:S02]  /*6200*/  SYNCS.PHASECHK.TRANS64.TRYWAIT P2, [UR6+0x19c30], R0 ;  /* 0x019c3000ff0075a7 */ /* 0x000ea40008040146 */
[----:B--2---:R-:W-:Y:S05]  /*6210*/  @!P2 BRA `(.L_x_1551) ;  /* 0x0000006c0050a947 */ /* 0x004fea0003800000 */
.L_x_1550:
        /* <DEDUP_REMOVED lines=17> */
.L_x_1552:
[----:B------:R-:W-:Y:S01]  /*6330*/  ULEA UR7, UR17, UR39, 0x3 ;  /* 0x0000002711077291 */ /* 0x000fe2000f8e183f */
[----:B-12---:R-:W-:-:S08]  /*6340*/  SHF.L.U32 R0, R8, 0x1f, RZ ;  /* 0x0000001f08007819 */ /* 0x006fd000000006ff */
[----:B------:R1:W2:Y:S01]  /*6350*/  SYNCS.PHASECHK.TRANS64.TRYWAIT P2, [UR7+0x19c50], R0 ;  /* 0x019c5000ff0075a7 */ /* 0x0002a20008040147 */
[----:B------:R-:W-:Y:S05]  /*6360*/  @!P1 BRA `(.L_x_1553) ;  /* 0x0000000000049947 */ /* 0x000fea0003800000 */
[----:B------:R-:W-:Y:S01]  /*6370*/  BPT.TRAP 0x1 ;  /* 0x000000040000795c */ /* 0x000fe20000300000 */
.L_x_1553:
[----:B--2---:R-:W-:Y:S05]  /*6380*/  @P2 BRA `(.L_x_1554) ;  /* 0x0000000000082947 */ /* 0x004fea0003800000 */
[----:B------:R-:W2:Y:S02]  /*6390*/  SYNCS.PHASECHK.TRANS64.TRYWAIT P2, [UR7+0x19c50], R0 ;  /* 0x019c5000ff0075a7 */ /* 0x000ea40008040147 */
[----:B--2---:R-:W-:Y:S05]  /*63a0*/  @!P2 BRA `(.L_x_1555) ;  /* 0x0000006c0004a947 */ /* 0x004fea0003800000 */
.L_x_1554:
[----:B------:R-:W-:Y:S01]  /*63b0*/  UIADD3 UR6, UR39, 0x3000, URZ ;  /* 0x0000300027067890 */ /* 0x000fe2000fffe03f */
[----:B------:R-:W-:Y:S01]  /*63c0*/  WARPGROUP.ARRIVE ;  /* 0x00000000000079c5 */ /* 0x000fe20000000000 */
[----:B------:R-:W-:Y:S01]  /*63d0*/  UMOV UR11, 0x40000040 ;  /* 0x40000040000b7882 */ /* 0x000fe20000000000 */
[----:B-12---:R-:W-:Y:S01]  /*63e0*/  FMNMX.FTZ R0, R24, R6, !PT ;  /* 0x0000000618007209 */ /* 0x006fe20007810000 */
[----:B------:R-:W-:-:S03]  /*63f0*/  USHF.R.U32.HI UR6, URZ, 0x4, UR6 ;  /* 0x000000043f067899 */ /* 0x000fc60008011606 */
        /* <DEDUP_REMOVED lines=77> */
[----:B------:R-:W-:Y:S01]  /*68d0*/  UIADD3 UR6, UR6, 0x6, URZ ;  /* 0x0000000606067890 */ /* 0x000fe2000fffe03f */
[----:B-1----:R-:W-:-:S02]  /*68e0*/  FMNMX.FTZ R11, R10, R3, !PT ;  /* 0x000000030a0b7209 */ /* 0x002fc40007810000 */
[----:B--2---:R-:W-:-:S03]  /*68f0*/  FMNMX.FTZ R13, R8, R13, !PT ;  /* 0x0000000d080d7209 */ /* 0x004fc60007810000 */
[----:B------:R-:W1:Y:S04]  /*6900*/  SHFL.BFLY PT, R0, R11, 0x1, 0x1f ;  /* 0x0c201f000b007f89 */ /* 0x000e6800000e0000 */
[----:B------:R-:W2:Y:S01]  /*6910*/  SHFL.BFLY PT, R12, R13, 0x1, 0x1f ;  /* 0x0c201f000d0c7f89 */ /* 0x000ea200000e0000 */
[----:B-1----:R-:W-:Y:S02]  /*6920*/  FMNMX.FTZ R3, R11, R0, !PT ;  /* 0x000000000b037209 */ /* 0x002fe40007810000 */
[----:B--2---:R-:W-:-:S03]  /*6930*/  FMNMX.FTZ R0, R13, R12, !PT ;  /* 0x0000000c0d007209 */ /* 0x004fc60007810000 */
[----:B------:R-:W-:Y:S01]  /*6940*/  FFMA.FTZ R11, R2, R3, -8 ;  /* 0xc1000000020b7423 */ /* 0x000fe20000010003 */
[----:B------:R-:W-:-:S03]  /*6950*/  FADD.FTZ R15, -R3, R6 ;  /* 0x00000006030f7221 */ /* 0x000fc60000010100 */
[C-C-:B------:R-:W-:Y:S01]  /*6960*/  FFMA.FTZ R8, R2.reuse, R25, -R11.reuse ;  /* 0x0000001902087223 */ /* 0x140fe2000001080b */
[----:B------:R-:W-:-:S01]  /*6970*/  FFMA.FTZ R25, R2, R37, -R11 ;  /* 0x0000002502197223 */ /* 0x000fc2000001080b */
[C-C-:B------:R-:W-:Y:S01]  /*6980*/  FFMA.FTZ R37, R2.reuse, R49, -R11.reuse ;  /* 0x0000003102257223 */ /* 0x140fe2000001080b */
[----:B------:R-:W-:-:S01]  /*6990*/  FFMA.FTZ R49, R2, R61, -R11 ;  /* 0x0000003d02317223 */ /* 0x000fc2000001080b */
[----:B------:R-:W-:Y:S01]  /*69a0*/  FFMA.FTZ R61, R2, R73, -R11 ;  /* 0x00000049023d7223 */ /* 0x000fe2000001080b */
[----:B------:R-:W-:-:S01]  /*69b0*/  FADD.FTZ R7, -R0, R7 ;  /* 0x0000000700077221 */ /* 0x000fc20000010100 */
[C---:B------:R-:W-:Y:S01]  /*69c0*/  FFMA.FTZ R73, R2.reuse, R0, -8 ;  /* 0xc100000002497423 */ /* 0x040fe20000010000 */
[C---:B------:R-:W-:Y:S01]  /*69d0*/  FMUL.FTZ R6, R2.reuse, R15 ;  /* 0x0000000f02067220 */ /* 0x040fe20000410000 */
[C---:B------:R-:W-:Y:S01]  /*69e0*/  FFMA.FTZ R13, R2.reuse, R24, -R11 ;  /* 0x00000018020d7223 */ /* 0x040fe2000001080b */
[C---:B------:R-:W-:Y:S01]  /*69f0*/  FMUL.FTZ R7, R2.reuse, R7 ;  /* 0x0000000702077220 */ /* 0x040fe20000410000 */
[C-C-:B------:R-:W-:Y:S01]  /*6a00*/  FFMA.FTZ R26, R2.reuse, R26, -R73.reuse ;  /* 0x0000001a021a7223 */ /* 0x140fe20000010849 */
[----:B------:R-:W-:-:S01]  /*6a10*/  FFMA.FTZ R27, R2, R27, -R73 ;  /* 0x0000001b021b7223 */ /* 0x000fc20000010849 */
[C---:B------:R-:W-:Y:S01]  /*6a20*/  FFMA.FTZ R10, R2.reuse, R28, -R11 ;  /* 0x0000001c020a7223 */ /* 0x040fe2000001080b */
[----:B------:R-:W-:Y:S01]  /*6a30*/  MUFU.EX2 R6, R6 ;  /* 0x0000000600067308 */ /* 0x000fe20000000800 */
[----:B------:R-:W-:-:S01]  /*6a40*/  FFMA.FTZ R30, R2, R30, -R73 ;  /* 0x0000001e021e7223 */ /* 0x000fc20000010849 */
[C---:B------:R-:W-:Y:S01]  /*6a50*/  FFMA.FTZ R15, R2.reuse, R29, -R11 ;  /* 0x0000001d020f7223 */ /* 0x040fe2000001080b */
[----:B------:R-:W-:-:S01]  /*6a60*/  FFMA.FTZ R31, R2, R31, -R73 ;  /* 0x0000001f021f7223 */ /* 0x000fc20000010849 */
[C---:B------:R-:W-:Y:S01]  /*6a70*/  FFMA.FTZ R12, R2.reuse, R32, -R11 ;  /* 0x00000020020c7223 */ /* 0x040fe2000001080b */
[----:B------:R-:W-:-:S01]  /*6a80*/  FFMA.FTZ R34, R2, R34, -R73 ;  /* 0x0000002202227223 */ /* 0x000fc20000010849 */
[C---:B------:R-:W-:Y:S01]  /*6a90*/  FFMA.FTZ R21, R2.reuse, R33, -R11 ;  /* 0x0000002102157223 */ /* 0x040fe2000001080b */
[----:B------:R-:W-:-:S01]  /*6aa0*/  FFMA.FTZ R35, R2, R35, -R73 ;  /* 0x0000002302237223 */ /* 0x000fc20000010849 */
[----:B------:R-:W1:Y:S01]  /*6ab0*/  MUFU.EX2 R13, R13 ;  /* 0x0000000d000d7308 */ /* 0x000e620000000800 */
        /* <DEDUP_REMOVED lines=24> */
[----:B------:R-:W-:-:S01]  /*6c40*/  FFMA.FTZ R55, R2, R55, -R73 ;  /* 0x0000003702377223 */ /* 0x000fc20000010849 */
[C---:B------:R-:W-:Y:S01]  /*6c50*/  FFMA.FTZ R36, R2.reuse, R56, -R11 ;  /* 0x0000003802247223 */ /* 0x040fe2000001080b */
[----:B------:R-:W-:-:S01]  /*6c60*/  FFMA.FTZ R58, R2, R58, -R73 ;  /* 0x0000003a023a7223 */ /* 0x000fc20000010849 */
[C---:B------:R-:W-:Y:S01]  /*6c70*/  FFMA.FTZ R45, R2.reuse, R57, -R11 ;  /* 0x00000039022d7223 */ /* 0x040fe2000001080b */
[----:B------:R-:W-:-:S01]  /*6c80*/  FFMA.FTZ R59, R2, R59, -R73 ;  /* 0x0000003b023b7223 */ /* 0x000fc20000010849 */
[C-C-:B------:R-:W-:Y:S01]  /*6c90*/  FFMA.FTZ R52, R2.reuse, R72, -R11.reuse ;  /* 0x0000004802347223 */ /* 0x140fe2000001080b */
[----:B------:R-:W-:-:S01]  /*6ca0*/  FFMA.FTZ R40, R2, R60, -R11 ;  /* 0x0000003c02287223 */ /* 0x000fc2000001080b */
[----:B------:R-:W-:-:S02]  /*6cb0*/  WARPGROUP.DEPBAR.LE gsb0, 0x0 ;  /* 0x00008000000079c5 */ /* 0x000fc40000010000 */
[----:B------:R-:W-:Y:S01]  /*6cc0*/  WARPGROUP.ARRIVE ;  /* 0x00000000000079c5 */ /* 0x000fe20000000000 */
[----:B------:R-:W3:Y:S01]  /*6cd0*/  MUFU.EX2 R27, R27 ;  /* 0x0000001b001b7308 */ /* 0x000ee20000000800 */
[----:B--2---:R-:W-:-:S01]  /*6ce0*/  FFMA.FTZ R4, R7, R4, R26 ;  /* 0x0000000407047223 */ /* 0x004fc2000001001a */
[C-C-:B------:R-:W-:Y:S01]  /*6cf0*/  FFMA.FTZ R62, R2.reuse, R62, -R73.reuse ;  /* 0x0000003e023e7223 */ /* 0x140fe20000010849 */
[----:B------:R-:W-:-:S01]  /*6d00*/  FFMA.FTZ R63, R2, R63, -R73 ;  /* 0x0000003f023f7223 */ /* 0x000fc20000010849 */
[----:B------:R-:W-:Y:S01]  /*6d10*/  FFMA.FTZ R44, R2, R64, -R11 ;  /* 0x00000040022c7223 */ /* 0x000fe2000001080b */
[----:B------:R-:W-:Y:S01]  /*6d20*/  QGMMA.64x96x32.F32.E4M3.E4M3 R88, R140, gdesc[UR8], R88, gsb0 ;  /* 0x016000088c587df3 */ /* 0x000fe20008000858 */
[----:B-1----:R-:W-:-:S01]  /*6d30*/  FADD.FTZ R5, R8, R5 ;  /* 0x0000000508057221 */ /* 0x002fc20000010000 */
[----:B------:R-:W-:Y:S01]  /*6d40*/  UMOV UR10, UR6 ;  /* 0x00000006000a7c82 */ /* 0x000fe20008000000 */
[----:B------:R-:W1:Y:S01]  /*6d50*/  MUFU.EX2 R10, R10 ;  /* 0x0000000a000a7308 */ /* 0x000e620000000800 */
[----:B------:R-:W-:Y:S01]  /*6d60*/  UMOV UR11, 0x40000040 ;  /* 0x40000040000b7882 */ /* 0x000fe20000000000 */
[C-C-:B------:R-:W-:Y:S01]  /*6d70*/  FFMA.FTZ R66, R2.reuse, R66, -R73.reuse ;  /* 0x0000004202427223 */ /* 0x140fe20000010849 */
[----:B------:R-:W-:-:S01]  /*6d80*/  FFMA.FTZ R67, R2, R67, -R73 ;  /* 0x0000004302437223 */ /* 0x000fc20000010849 */
[C-C-:B------:R-:W-:Y:S01]  /*6d90*/  FFMA.FTZ R57, R2.reuse, R69, -R11.reuse ;  /* 0x0000004502397223 */ /* 0x140fe2000001080b */
[----:B------:R-:W-:-:S01]  /*6da0*/  FFMA.FTZ R69, R2, R81, -R11 ;  /* 0x0000005102457223 */ /* 0x000fc2000001080b */
[C-C-:B------:R-:W-:Y:S01]  /*6db0*/  FFMA.FTZ R71, R2.reuse, R71, -R73.reuse ;  /* 0x0000004702477223 */ /* 0x140fe20000010849 */
[----:B------:R-:W-:-:S01]  /*6dc0*/  FFMA.FTZ R75, R2, R75, -R73 ;  /* 0x0000004b024b7223 */ /* 0x000fc20000010849 */
[----:B------:R-:W2:Y:S01]  /*6dd0*/  MUFU.EX2 R30, R30 ;  /* 0x0000001e001e7308 */ /* 0x000ea20000000800 */
[----:B---3--:R-:W-:-:S01]  /*6de0*/  FADD.FTZ R77, R27, R4 ;  /* 0x000000041b4d7221 */ /* 0x008fc20000010000 */
[C-C-:B------:R-:W-:Y:S01]  /*6df0*/  FFMA.FTZ R56, R2.reuse, R76, -R11.reuse ;  /* 0x0000004c02387223 */ /* 0x140fe2000001080b */
[----:B------:R-:W-:-:S01]  /*6e00*/  FFMA.FTZ R60, R2, R80, -R11 ;  /* 0x00000050023c7223 */ /* 0x000fc2000001080b */
[C-C-:B------:R-:W-:Y:S01]  /*6e10*/  FFMA.FTZ R64, R2.reuse, R84, -R11.reuse ;  /* 0x0000005402407223 */ /* 0x140fe2000001080b */
[----:B------:R-:W-:-:S03]  /*6e20*/  FFMA.FTZ R11, R2, R85, -R11 ;  /* 0x00000055020b7223 */ /* 0x000fc6000001080b */
        /* <DEDUP_REMOVED lines=24> */
[----:B------:R-:W-:Y:S01]  /*6fb0*/  FFMA.FTZ R68, R2, R70, -R73 ;  /* 0x0000004602447223 */ /* 0x000fe20000010849 */
[----:B------:R-:W-:Y:S02]  /*6fc0*/  WARPGROUP.DEPBAR.LE gsb0, 0x0 ;  /* 0x00008000000079c5 */ /* 0x000fe40000010000 */
[----:B------:R-:W-:-:S03]  /*6fd0*/  WARPGROUP.ARRIVE ;  /* 0x00000000000079c5 */ /* 0x000fc60000000000 */
[----:B------:R-:W3:Y:S01]  /*6fe0*/  MUFU.EX2 R29, R29 ;  /* 0x0000001d001d7308 */ /* 0x000ee20000000800 */
[----:B-1----:R-:W-:-:S02]  /*6ff0*/  FADD.FTZ R4, R20, R5 ;  /* 0x0000000514047221 */ /* 0x002fc40000010000 */
[----:B------:R-:W-:Y:S05]  /*7000*/  QGMMA.64x96x32.F32.E4M3.E4M3 R88, R136, gdesc[UR8], R88, gsb0 ;  /* 0x0160000888587df3 */ /* 0x000fea0008000858 */
        /* <DEDUP_REMOVED lines=14> */
[----:B------:R-:W-:-:S06]  /*70f0*/  FFMA.FTZ R70, R2, R74, -R73 ;  /* 0x0000004a02467223 */ /* 0x000fcc0000010849 */
        /* <DEDUP_REMOVED lines=14> */
[----:B------:R-:W-:-:S06]  /*71e0*/  WARPGROUP.DEPBAR.LE gsb0, 0x0 ;  /* 0x00008000000079c5 */ /* 0x000fcc0000010000 */
[----:B------:R-:W3:Y:S01]  /*71f0*/  MUFU.EX2 R58, R58 ;  /* 0x0000003a003a7308 */ /* 0x000ee20000000800 */
[----:B-1----:R-:W-:-:S01]  /*7200*/  FADD.FTZ R77, R55, R72 ;  /* 0x00000048374d7221 */ /* 0x002fc20000010000 */
[----:B------:R-:W-:Y:S01]  /*7210*/  FFMA.FTZ R72, R2, R78, -R73 ;  /* 0x0000004e02487223 */ /* 0x000fe20000010849 */
[----:B------:R-:W-:-:S05]  /*7220*/  IMAD.U32 R78, RZ, RZ, UR38 ;  /* 0x00000026ff4e7e24 */ /* 0x000fca000f8e00ff */
[----:B------:R-:W1:Y:S01]  /*7230*/  MUFU.EX2 R45, R45 ;  /* 0x0000002d002d7308 */ /* 0x000e620000000800 */
[----:B--2---:R-:W-:-:S07]  /*7240*/  FADD.FTZ R4, R36, R5 ;  /* 0x0000000524047221 */ /* 0x004fce0000010000 */
[----:B------:R-:W2:Y:S01]  /*7250*/  MUFU.EX2 R59, R59 ;  /* 0x0000003b003b7308 */ /* 0x000ea20000000800 */
[----:B---3--:R-:W-:-:S01]  /*7260*/  FADD.FTZ R74, R58, R77 ;  /* 0x0000004d3a4a7221 */ /* 0x008fc20000010000 */
[----:B------:R-:W-:-:S06]  /*7270*/  FFMA.FTZ R77, R2, R79, -R73 ;  /* 0x0000004f024d7223 */ /* 0x000fcc0000010849 */
        /* <DEDUP_REMOVED lines=28> */
[----:B------:R-:W-:-:S05]  /*7440*/  @!P0 LEA R4, R78, UR39, 0x3 ;  /* 0x000000274e048c11 */ /* 0x000fca000f8e18ff */
[----:B------:R-:W-:Y:S01]  /*7450*/  @!P0 VIADD R4, R4, 0x19c40 ;  /* 0x00019c4004048836 */ /* 0x000fe20000000000 */
[----:B------:R-:W1:Y:S01]  /*7460*/  MUFU.EX2 R70, R70 ;  /* 0x0000004600467308 */ /* 0x000e620000000800 */
[----:B--2---:R-:W-:-:S01]  /*7470*/  FADD.FTZ R81, R71, R76 ;  /* 0x0000004c47517221 */ /* 0x004fc20000010000 */
[C-C-:B------:R-:W-:Y:S01]  /*7480*/  FFMA.FTZ R76, R2.reuse, R86, -R73.reuse ;  /* 0x00000056024c7223 */ /* 0x140fe20000010849 */
[----:B------:R-:W-:-:S01]  /*7490*/  FFMA.FTZ R73, R2, R87, -R73 ;  /* 0x0000005702497223 */ /* 0x000fc20000010849 */
[----:B------:R-:W-:-:S04]  /*74a0*/  @!P0 PRMT R4, RZ, 0x654, R4 ;  /* 0x00000654ff048816 */ /* 0x000fc80000000004 */
[----:B------:R-:W2:Y:S01]  /*74b0*/  MUFU.EX2 R61, R61 ;  /* 0x0000003d003d7308 */ /* 0x000ea20000000800 */
[----:B---3--:R-:W-:-:S01]  /*74c0*/  FADD.FTZ R78, R52, R5 ;  /* 0x00000005344e7221 */ /* 0x008fc20000010000 */
[----:B------:R3:W-:Y:S06]  /*74d0*/  @!P0 SYNCS.ARRIVE.TRANS64.RED.A1T0 RZ, [R4+URZ], RZ ;  /* 0x000000ff04ff89a7 */ /* 0x0007ec000810043f */
[----:B------:R-:W4:Y:S01]  /*74e0*/  MUFU.EX2 R75, R75 ;  /* 0x0000004b004b7308 */ /* 0x000f220000000800 */
[----:B-1----:R-:W-:-:S07]  /*74f0*/  FADD.FTZ R80, R70, R81 ;  /* 0x0000005146507221 */ /* 0x002fce0000010000 */
[----:B------:R-:W1:Y:S01]  /*7500*/  MUFU.EX2 R56, R56 ;  /* 0x0000003800387308 */ /* 0x000e620000000800 */
[----:B--2---:R-:W-:-:S07]  /*7510*/  FADD.FTZ R5, R61, R78 ;  /* 0x0000004e3d057221 */ /* 0x004fce0000010000 */
[----:B------:R-:W2:Y:S01]  /*7520*/  MUFU.EX2 R72, R72 ;  /* 0x0000004800487308 */ /* 0x000ea20000000800 */
[----:B----4-:R-:W-:-:S07]  /*7530*/  FADD.FTZ R81, R75, R80 ;  /* 0x000000504b517221 */ /* 0x010fce0000010000 */
[----:B------:R-:W4:Y:S01]  /*7540*/  MUFU.EX2 R65, R65 ;  /* 0x0000004100417308 */ /* 0x000f220000000800 */
[----:B-1----:R-:W-:-:S07]  /*7550*/  FADD.FTZ R78, R56, R5 ;  /* 0x00000005384e7221 */ /* 0x002fce0000010000 */
[----:B------:R-:W1:Y:S01]  /*7560*/  MUFU.EX2 R77, R77 ;  /* 0x0000004d004d7308 */ /* 0x000e620000000800 */
[----:B--2---:R-:W-:-:S07]  /*7570*/  FADD.FTZ R80, R72, R81 ;  /* 0x0000005148507221 */ /* 0x004fce0000010000 */
[----:B------:R-:W3:Y:S01]  /*7580*/  MUFU.EX2 R60, R60 ;  /* 0x0000003c003c7308 */ /* 0x000ee20000000800 */
[----:B----4-:R-:W-:-:S07]  /*7590*/  FADD.FTZ R5, R65, R78 ;  /* 0x0000004e41057221 */ /* 0x010fce0000010000 */
        /* <DEDUP_REMOVED lines=18> */
.L_x_1556:
[----:B------:R-:W-:Y:S01]  /*76c0*/  UIADD3 UR6, UR7, 0x19c60, URZ ;  /* 0x00019c6007067890 */ /* 0x000fe2000fffe03f */
[----:B------:R-:W-:Y:S01]  /*76d0*/  ISETP.GT.AND P2, PT, R9, RZ, PT ;  /* 0x000000ff0900720c */ /* 0x000fe20003f44270 */
[----:B------:R-:W-:Y:S01]  /*76e0*/  UMOV UR17, UR38 ;  /* 0x0000002600117c82 */ /* 0x000fe20008000000 */
[----:B------:R-:W-:Y:S01]  /*76f0*/  F2FP.SATFINITE.E4M3.F32.PACK_AB_MERGE_C R10, R15, R10, RZ ;  /* 0x0000000a0f0a723e */ /* 0x000fe200048070ff */
[----:B------:R-:W-:Y:S01]  /*7700*/  UPRMT UR6, UR48, 0x654, UR6 ;  /* 0x0000065430067896 */ /* 0x000fe20008000006 */
        /* <DEDUP_REMOVED lines=83> */
[----:B------:R-:W-:Y:S01]  /*7c40*/  F2FP.SATFINITE.E4M3.F32.PACK_AB_MERGE_C R139, R79, R74, R73 ;  /* 0x0000004a4f8b723e */ /* 0x000fe20004807049 */
[----:B------:R-:W-:Y:S06]  /*7c50*/  @P2 BRA `(.L_x_1557) ;  /* 0xffffffe400342947 */ /* 0x000fec000383ffff */
.L_x_1547:
[----:B------:R-:W-:Y:S06]  /*7c60*/  BAR.ARV 0x8, 0x1a0 ;  /* 0x0206800000007b1d */ /* 0x000fec0000002000 */
[----:B------:R-:W-:Y:S05]  /*7c70*/  @!P1 BRA `(.L_x_1558) ;  /* 0x0000000000049947 */ /* 0x000fea0003800000 */
[----:B------:R-:W-:Y:S01]  /*7c80*/  BPT.TRAP 0x1 ;  /* 0x000000040000795c */ /* 0x000fe20000300000 */
.L_x_1558:
[----:B------:R-:W-:Y:S01]  /*7c90*/  ULEA UR5, UR38, UR39, 0x3 ;  /* 0x0000002726057291 */ /* 0x000fe2000f8e183f */
[----:B------:R-:W-:-:S08]  /*7ca0*/  SHF.L.U32 R6, R16, 0x1f, RZ ;  /* 0x0000001f10067819 */ /* 0x000fd000000006ff */
[----:B------:R1:W2:Y:S01]  /*7cb0*/  SYNCS.PHASECHK.TRANS64.TRYWAIT P2, [UR5+0x19c50], R6 ;  /* 0x019c5006ff0075a7 */ /* 0x0002a20008040145 */
[----:B------:R-:W-:Y:S05]  /*7cc0*/  @!P1 BRA `(.L_x_1559) ;  /* 0x0000000000049947 */ /* 0x000fea0003800000 */
[----:B------:R-:W-:Y:S01]  /*7cd0*/  BPT.TRAP 0x1 ;  /* 0x000000040000795c */ /* 0x000fe20000300000 */
.L_x_1559:
[----:B------:R-:W3:Y:S02]  /*7ce0*/  LDC.64 R12, c[0x0][0x9a0] ;  /* 0x00026800ff0c7b82 */ /* 0x000ee40000000a00 */
[----:B---3--:R-:W-:-:S04]  /*7cf0*/  ISETP.NE.U32.AND P0, PT, R12, RZ, PT ;  /* 0x000000ff0c00720c */ /* 0x008fc80003f05070 */
[----:B------:R-:W-:-:S13]  /*7d00*/  ISETP.NE.AND.EX P0, PT, R13, RZ, PT, P0 ;  /* 0x000000ff0d00720c */ /* 0x000fda0003f05300 */
[----:B------:R-:W3:Y:S08]  /*7d10*/  @P0 LDC.64 R10, c[0x0][0x9c8] ;  /* 0x00027200ff0a0b82 */ /* 0x000ef00000000a00 */
[----:B------:R-:W4:Y:S01]  /*7d20*/  @P0 LDC.64 R14, c[0x0][0x9d0] ;  /* 0x00027400ff0e0b82 */ /* 0x000f220000000a00 */
[----:B--2---:R-:W-:Y:S05]  /*7d30*/  @P2 BRA `(.L_x_1560) ;  /* 0x0000000000082947 */ /* 0x004fea0003800000 */
[----:B------:R-:W2:Y:S02]  /*7d40*/  SYNCS.PHASECHK.TRANS64.TRYWAIT P2, [UR5+0x19c50], R6 ;  /* 0x019c5006ff0075a7 */ /* 0x000ea40008040145 */
[----:B--2---:R-:W-:Y:S05]  /*7d50*/  @!P2 BRA `(.L_x_1561) ;  /* 0x0000005000b0a947 */ /* 0x004fea0003800000 */
.L_x_1560:
[----:B------:R-:W-:Y:S01]  /*7d60*/  UIADD3 UR39, UR39, 0x3000, URZ ;  /* 0x0000300027277890 */ /* 0x000fe2000fffe03f */
[----:B------:R-:W-:Y:S01]  /*7d70*/  WARPGROUP.ARRIVE ;  /* 0x00000000000079c5 */ /* 0x000fe20000000000 */
[----:B------:R-:W-:Y:S01]  /*7d80*/  UMOV UR7, 0x40000040 ;  /* 0x4000004000077882 */ /* 0x000fe20000000000 */
[----:B--2---:R-:W-:Y:S01]  /*7d90*/  IMAD.U32 R7, RZ, RZ, UR44 ;  /* 0x0000002cff077e24 */ /* 0x004fe2000f8e00ff */
[----:B------:R-:W-:Y:S01]  /*7da0*/  USHF.R.U32.HI UR39, URZ, 0x4, UR39 ;  /* 0x000000043f277899 */ /* 0x000fe20008011627 */
[----:B------:R-:W-:-:S03]  /*7db0*/  @P0 SHF.R.S32.HI R9, RZ, 0x1f, R156 ;  /* 0x0000001fff090819 */ /* 0x000fc6000001149c */
[----:B------:R-:W-:Y:S01]  /*7dc0*/  ULOP3.LUT UR39, UR39, 0x3fff, URZ, 0xc0, !UPT ;  /* 0x00003fff27277892 */ /* 0x000fe2000f8ec03f */
[----:B------:R-:W-:Y:S01]  /*7dd0*/  @P0 SHF.R.S32.HI R7, RZ, 0x1f, R7 ;  /* 0x0000001fff070819 */ /* 0x000fe20000011407 */
[----:B----4-:R-:W-:Y:S02]  /*7de0*/  @P0 IMAD R9, R9, R14, RZ ;  /* 0x0000000e09090224 */ /* 0x010fe400078e02ff */
[----:B------:R-:W-:Y:S02]  /*7df0*/  ULOP3.LUT UR4, UR39, 0x10000, URZ, 0xfc, !UPT ;  /* 0x0001000027047892 */ /* 0x000fe4000f8efc3f */
[----:B-1-3--:R-:W-:Y:S02]  /*7e00*/  @P0 IMAD R6, R7, R10, RZ ;  /* 0x0000000a07060224 */ /* 0x00afe400078e02ff */
[----:B------:R-:W-:Y:S01]  /*7e10*/  UIMAD UR4, UR38, 0x300, UR4 ;  /* 0x00000300260478a4 */ /* 0x000fe2000f8e0204 */
[----:B------:R-:W-:Y:S02]  /*7e20*/  @P0 IMAD R9, R156, R15, R9 ;  /* 0x0000000f9c090224 */ /* 0x000fe400078e0209 */
[----:B------:R-:W-:-:S02]  /*7e30*/  @P0 IMAD R11, R11, UR44, R6 ;  /* 0x0000002c0b0b0c24 */ /* 0x000fc4000f8e0206 */
[----:B------:R-:W-:Y:S02]  /*7e40*/  @P0 IMAD.WIDE.U32 R6, R10, UR44, RZ ;  /* 0x0000002c0a060c25 */ /* 0x000fe4000f8e00ff */
[----:B------:R-:W-:Y:S02]  /*7e50*/  UMOV UR6, UR4 ;  /* 0x0000000400067c82 */ /* 0x000fe40008000000 */
[----:B------:R-:W-:Y:S01]  /*7e60*/  QGMMA.64x96x32.F32.E4M3.E4M3 R88, R148, gdesc[UR4], R88, gsb0 ;  /* 0x0160000494587df3 */ /* 0x000fe20008000858 */
[----:B------:R-:W-:Y:S02]  /*7e70*/  @P0 IMAD.IADD R7, R7, 0x1, R11 ;  /* 0x0000000107070824 */ /* 0x000fe400078e020b */
[----:B------:R-:W-:-:S04]  /*7e80*/  @P0 IMAD.WIDE.U32 R6, R156, R14, R6 ;  /* 0x0000000e9c060225 */ /* 0x000fc800078e0006 */
[----:B------:R-:W-:Y:S01]  /*7e90*/  @P0 IMAD.IADD R7, R7, 0x1, R9 ;  /* 0x0000000107070824 */ /* 0x000fe200078e0209 */
[----:B------:R-:W-:-:S04]  /*7ea0*/  @P0 LEA R8, P2, R6, R12, 0x2 ;  /* 0x0000000c06080211 */ /* 0x000fc800078410ff */
[----:B------:R-:W-:Y:S01]  /*7eb0*/  @P0 LEA.HI.X R9, R6, R13, R7, 0x2, P2 ;  /* 0x0000000d06090211 */ /* 0x000fe200010f1407 */
[----:B------:R-:W-:-:S06]  /*7ec0*/  IMAD.MOV.U32 R6, RZ, RZ, 0x3f800000 ;  /* 0x3f800000ff067424 */ /* 0x000fcc00078e00ff */
[----:B------:R1:W2:Y:S01]  /*7ed0*/  @P0 LDG.E R6, desc[UR46][R8.64] ;  /* 0x0000002e08060981 */ /* 0x0002a2000c1e1900 */
[----:B------:R-:W-:Y:S01]  /*7ee0*/  UIADD3 UR6, UR4, 0x2, URZ ;  /* 0x0000000204067890 */ /* 0x000fe2000fffe03f */
[----:B------:R-:W-:Y:S01]  /*7ef0*/  UMOV UR7, 0x40000040 ;  /* 0x4000004000077882 */ /* 0x000fe20000000000 */
[----:B------:R-:W-:Y:S02]  /*7f00*/  WARPGROUP.DEPBAR.LE gsb0, 0x0 ;  /* 0x00008000000079c5 */ /* 0x000fe40000010000 */
[----:B------:R-:W-:-:S06]  /*7f10*/  WARPGROUP.ARRIVE ;  /* 0x00000000000079c5 */ /* 0x000fcc0000000000 */
[----:B------:R-:W-:Y:S01]  /*7f20*/  QGMMA.64x96x32.F32.E4M3.E4M3 R88, R144, gdesc[UR4], R88, gsb0 ;  /* 0x0160000490587df3 */ /* 0x000fe20008000858 */
[----:B------:R-:W-:Y:S01]  /*7f30*/  UIADD3 UR6, UR4, 0x4, URZ ;  /* 0x0000000404067890 */ /* 0x000fe2000fffe03f */
[----:B------:R-:W-:Y:S01]  /*7f40*/  UMOV UR7, 0x40000040 ;  /* 0x4000004000077882 */ /* 0x000fe20000000000 */
[----:B------:R-:W3:Y:S01]  /*7f50*/  SHFL.BFLY PT, R10, R5, 0x2, 0x1f ;  /* 0x0c401f00050a7f89 */ /* 0x000ee200000e0000 */
[----:B------:R-:W-:-:S03]  /*7f60*/  UIADD3 UR4, UR4, 0x6, URZ ;  /* 0x0000000604047890 */ /* 0x000fc6000fffe03f */
[----:B------:R-:W4:Y:S01]  /*7f70*/  SHFL.BFLY PT, R11, R4, 0x2, 0x1f ;  /* 0x0c401f00040b7f89 */ /* 0x000f2200000e0000 */
[----:B------:R-:W-:Y:S02]  /*7f80*/  WARPGROUP.DEPBAR.LE gsb0, 0x0 ;  /* 0x00008000000079c5 */ /* 0x000fe40000010000 */
[----:B------:R-:W-:-:S06]  /*7f90*/  WARPGROUP.ARRIVE ;  /* 0x00000000000079c5 */ /* 0x000fcc0000000000 */
[----:B------:R-:W-:Y:S01]  /*7fa0*/  QGMMA.64x96x32.F32.E4M3.E4M3 R88, R140, gdesc[UR4], R88, gsb0 ;  /* 0x016000048c587df3 */ /* 0x000fe20008000858 */
[----:B------:R-:W-:Y:S01]  /*7fb0*/  UMOV UR6, UR4 ;  /* 0x0000000400067c82 */ /* 0x000fe20008000000 */
[----:B------:R-:W-:Y:S01]  /*7fc0*/  UMOV UR7, 0x40000040 ;  /* 0x4000004000077882 */ /* 0x000fe20000000000 */
[----:B---3--:R-:W-:-:S01]  /*7fd0*/  FADD.FTZ R10, R10, R5 ;  /* 0x000000050a0a7221 */ /* 0x008fc20000010000 */
[----:B----4-:R-:W-:-:S04]  /*7fe0*/  FADD.FTZ R11, R11, R4 ;  /* 0x000000040b0b7221 */ /* 0x010fc80000010000 */
[----:B------:R-:W3:Y:S04]  /*7ff0*/  SHFL.BFLY PT, R7, R10, 0x1, 0x1f ;  /* 0x0c201f000a077f89 */ /* 0x000ee800000e0000 */
[----:B-1----:R-:W1:Y:S01]  /*8000*/  SHFL.BFLY PT, R8, R11, 0x1, 0x1f ;  /* 0x0c201f000b087f89 */ /* 0x002e6200000e0000 */
[----:B---3--:R-:W-:-:S01]  /*8010*/  FADD.FTZ R12, R10, R7 ;  /* 0x000000070a0c7221 */ /* 0x008fc20000010000 */
[----:B-1----:R-:W-:-:S04]  /*8020*/  FADD.FTZ R14, R11, R8 ;  /* 0x000000080b0e7221 */ /* 0x002fc80000010000 */
[C---:B------:R-:W-:Y:S01]  /*8030*/  FSETP.NE.FTZ.AND P0, PT, R12.reuse, RZ, PT ;  /* 0x000000ff0c00720b */ /* 0x040fe20003f15000 */
[----:B------:R-:W-:Y:S01]  /*8040*/  FMUL.FTZ R15, R12, 0.00390625 ;  /* 0x3b8000000c0f7820 */ /* 0x000fe20000410000 */
[----:B------:R-:W-:Y:S01]  /*8050*/  FMUL.FTZ R10, R14, 0.00390625 ;  /* 0x3b8000000e0a7820 */ /* 0x000fe20000410000 */
[----:B------:R-:W-:-:S03]  /*8060*/  IMAD.MOV.U32 R7, RZ, RZ, RZ ;  /* 0x000000ffff077224 */ /* 0x000fc600078e00ff */
        /* <DEDUP_REMOVED lines=9> */
[----:B------:R-:W3:Y:S08]  /*8100*/  @P2 MUFU.LG2 R9, R15 ;  /* 0x0000000f00092308 */ /* 0x000ef00000000c00 */
[----:B------:R-:W4:Y:S01]  /*8110*/  @P0 MUFU.RCP R11, R14 ;  /* 0x0000000e000b0308 */ /* 0x000f220000001000 */
[C---:B------:R-:W-:Y:S01]  /*8120*/  @P2 FMUL.FTZ R8, R2.reuse, 0.69314718246459960938 ;  /* 0x3f31721802082820 */ /* 0x040fe20000410000 */
[----:B------:R-:W-:Y:S01]  /*8130*/  @P3 FMUL.FTZ R2, R2, 0.69314718246459960938 ;  /* 0x3f31721802023820 */ /* 0x000fe20000410000 */
[----:B-1----:R-:W-:Y:S01]  /*8140*/  @P3 FMUL.FTZ R13, R10, 0.69314718246459960938 ;  /* 0x3f3172180a0d3820 */ /* 0x002fe20000410000 */
[----:B------:R-:W-:-:S02]  /*8150*/  IMAD.MOV.U32 R4, RZ, RZ, -0x800000 ;  /* 0xff800000ff047424 */ /* 0x000fc400078e00ff */
[----:B--2---:R-:W-:Y:S01]  /*8160*/  FMUL.FTZ R7, R7, R6 ;  /* 0x0000000607077220 */ /* 0x004fe20000410000 */
[----:B------:R-:W-:Y:S02]  /*8170*/  IMAD.MOV.U32 R5, RZ, RZ, -0x800000 ;  /* 0xff800000ff057424 */ /* 0x000fe400078e00ff */
[----:B---3--:R-:W-:Y:S01]  /*8180*/  @P2 FMUL.FTZ R9, R9, 0.69314718246459960938 ;  /* 0x3f31721809092820 */ /* 0x008fe20000410000 */
[----:B------:R-:W-:-:S03]  /*8190*/  @P3 FFMA.FTZ R4, R2, R0, R13 ;  /* 0x0000000002043223 */ /* 0x000fc6000001000d */
[----:B------:R-:W-:Y:S01]  /*81a0*/  @P2 FFMA.FTZ R5, R8, R3, R9 ;  /* 0x0000000308052223 */ /* 0x000fe20000010009 */
[----:B----4-:R-:W-:Y:S01]  /*81b0*/  FMUL.FTZ R0, R11, R6 ;  /* 0x000000060b007220 */ /* 0x010fe20000410000 */
[----:B------:R-:W-:Y:S02]  /*81c0*/  WARPGROUP.DEPBAR.LE gsb0, 0x0 ;  /* 0x00008000000079c5 */ /* 0x000fe40000010000 */
[----:B------:R-:W-:Y:S05]  /*81d0*/  @!P1 BRA `(.L_x_1562) ;  /* 0x0000000000049947 */ /* 0x000fea0003800000 */
[----:B------:R-:W-:Y:S01]  /*81e0*/  BPT.TRAP 0x1 ;  /* 0x000000040000795c */ /* 0x000fe20000300000 */
.L_x_1562:
        /* <DEDUP_REMOVED lines=55> */
[----:B------:R-:W-:Y:S01]  /*8560*/  VIADD R157, R157, 0x1 ;  /* 0x000000019d9d7836 */ /* 0x000fe20000000000 */
[----:B------:R-:W-:Y:S01]  /*8570*/  LOP3.LUT R16, R16, UR4, RZ, 0x3c, !PT ;  /* 0x0000000410107c12 */ /* 0x000fe2000f8e3cff */
[----:B------:R-:W-:-:S12]  /*8580*/  USEL UR38, UR38, URZ, UP0 ;  /* 0x0000003f26267287 */ /* 0x000fd80008000000 */
.L_x_1529:
        /* <DEDUP_REMOVED lines=16> */
[C---:B------:R-:W-:Y:S02]  /*8690*/  IADD3 R13, P6, R18.reuse, 0x20, RZ ;  /* 0x00000020120d7810 */ /* 0x040fe40007fde0ff */
[----:B------:R-:W-:Y:S02]  /*86a0*/  F2FP.BF16.F32.PACK_AB R11, R11, R12 ;  /* 0x0000000c0b0b723e */ /* 0x000fe400000010ff */
[----:B------:R-:W-:Y:S01]  /*86b0*/  F2FP.BF16.F32.PACK_AB R9, R9, R10 ;  /* 0x0000000a0909723e */ /* 0x000fe200000010ff */
[----:B------:R1:W2:Y:S01]  /*86c0*/  LDG.E.CONSTANT R0, desc[UR46][R2.64] ;  /* 0x0000002e02007981 */ /* 0x0002a2000c1e9900 */
[----:B------:R-:W-:Y:S01]  /*86d0*/  LOP3.LUT R12, R13, 0x180, RZ, 0xc0, !PT ;  /* 0x000001800d0c7812 */ /* 0x000fe200078ec0ff */
[----:B------:R-:W-:Y:S01]  /*86e0*/  VIADD R71, R23, UR42 ;  /* 0x0000002a17477c36 */ /* 0x000fe20008000000 */
[----:B------:R-:W-:Y:S01]  /*86f0*/  F2FP.BF16.F32.PACK_AB R8, R7, R8 ;  /* 0x000000080708723e */ /* 0x000fe200000010ff */
[----:B------:R-:W-:Y:S01]  /*8700*/  USHF.R.S32.HI UR5, URZ, 0x1f, UR43 ;  /* 0x0000001f3f057899 */ /* 0x000fe2000801142b */
[----:B------:R-:W-:Y:S01]  /*8710*/  F2FP.BF16.F32.PACK_AB R6, R135, R6 ;  /* 0x000000068706723e */ /* 0x000fe200000010ff */
[----:B------:R-:W-:Y:S01]  /*8720*/  ULDC.64 UR6, c[0x0][0xb70] ;  /* 0x0002dc0000067ab9 */ /* 0x000fe20000000a00 */
[----:B------:R-:W-:Y:S01]  /*8730*/  IADD3 R7, P5, R18, 0x6000, RZ ;  /* 0x0000600012077810 */ /* 0x000fe20007fbe0ff */
[----:B------:R-:W-:Y:S01]  /*8740*/  UIMAD UR5, UR5, UR6, URZ ;  /* 0x00000006050572a4 */ /* 0x000fe2000f8e023f */
[----:B------:R-:W-:Y:S01]  /*8750*/  SHF.R.U64 R12, R12, 0x3, RZ ;  /* 0x000000030c0c7819 */ /* 0x000fe200000012ff */
[----:B------:R-:W-:Y:S01]  /*8760*/  UIMAD.WIDE.U32 UR8, UR43, UR6, URZ ;  /* 0x000000062b0872a5 */ /* 0x000fe2000f8e003f */
[C---:B-1----:R-:W-:Y:S01]  /*8770*/  LOP3.LUT P0, R2, R60.reuse, 0x3, RZ, 0xc0, !PT ;  /* 0x000000033c027812 */ /* 0x042fe2000780c0ff */
[----:B------:R-:W-:Y:S01]  /*8780*/  VIADD R60, R60, 0xffffff80 ;  /* 0xffffff803c3c7836 */ /* 0x000fe20000000000 */
[----:B------:R-:W-:Y:S01]  /*8790*/  F2FP.BF16.F32.PACK_AB R52, R51, R52 ;  /* 0x000000343334723e */ /* 0x000fe200000010ff */
[----:B------:R-:W-:Y:S01]  /*87a0*/  UIMAD UR5, UR43, UR7, UR5 ;  /* 0x000000072b0572a4 */ /* 0x000fe2000f8e0205 */
[----:B------:R-:W-:Y:S01]  /*87b0*/  ISETP.EQ.OR P0, PT, R2, 0x3, !P0 ;  /* 0x000000030200780c */ /* 0x000fe20004702670 */
[----:B------:R-:W-:Y:S01]  /*87c0*/  VIADD R2, R71, 0x8 ;  /* 0x0000000847027836 */ /* 0x000fe20000000000 */
[----:B------:R-:W-:Y:S01]  /*87d0*/  SHF.R.S32.HI R3, RZ, 0x1f, R60 ;  /* 0x0000001fff037819 */ /* 0x000fe2000001143c */
[----:B------:R-:W-:Y:S01]  /*87e0*/  UIADD3 UR5, UR9, UR5, URZ ;  /* 0x0000000509057290 */ /* 0x000fe2000fffe03f */
[----:B------:R-:W-:Y:S01]  /*87f0*/  F2FP.BF16.F32.PACK_AB R46, R45, R46 ;  /* 0x0000002e2d2e723e */ /* 0x000fe200000010ff */
[----:B------:R-:W-:Y:S01]  /*8800*/  ULDC.64 UR6, c[0x0][0xb40] ;  /* 0x0002d00000067ab9 */ /* 0x000fe20000000a00 */
[----:B------:R-:W-:-:S02]  /*8810*/  LEA.HI R3, R3, R60, RZ, 0x7 ;  /* 0x0000003c03037211 */ /* 0x000fc400078f38ff */
[----:B------:R-:W-:Y:S02]  /*8820*/  SEL R67, R9, R6, P0 ;  /* 0x0000000609437207 */ /* 0x000fe40000000000 */
[----:B------:R-:W-:Y:S02]  /*8830*/  SEL R69, R6, R9, P0 ;  /* 0x0000000906457207 */ /* 0x000fe40000000000 */
[----:B------:R-:W-:Y:S02]  /*8840*/  SEL R45, R11, R8, P0 ;  /* 0x000000080b2d7207 */ /* 0x000fe40000000000 */
[----:B------:R-:W-:Y:S02]  /*8850*/  SEL R51, R8, R11, P0 ;  /* 0x0000000b08337207 */ /* 0x000fe40000000000 */
[----:B------:R-:W-:Y:S02]  /*8860*/  LOP3.LUT R6, R7, 0x180, RZ, 0xc0, !PT ;  /* 0x0000018007067812 */ /* 0x000fe400078ec0ff */
[----:B------:R-:W-:-:S02]  /*8870*/  IADD3 R11, P3, R18, 0x3000, RZ ;  /* 0x00003000120b7810 */ /* 0x000fc40007f7e0ff */
[----:B------:R-:W-:Y:S02]  /*8880*/  F2FP.BF16.F32.PACK_AB R55, R55, R56 ;  /* 0x000000383737723e */ /* 0x000fe400000010ff */
[----:B------:R-:W-:Y:S01]  /*8890*/  LOP3.LUT R12, R12, R13, RZ, 0x3c, !PT ;  /* 0x0000000d0c0c7212 */ /* 0x000fe200078e3cff */
[----:B------:R-:W-:Y:S01]  /*88a0*/  IMAD.X R13, RZ, RZ, R19, P6 ;  /* 0x000000ffff0d7224 */ /* 0x000fe200030e0613 */
[----:B------:R-:W-:Y:S01]  /*88b0*/  LOP3.LUT R3, R3, 0xffffff80, RZ, 0xc0, !PT ;  /* 0xffffff8003037812 */ /* 0x000fe200078ec0ff */
[----:B------:R-:W1:Y:S01]  /*88c0*/  S2R R56, SR_TID.X ;  /* 0x0000000000387919 */ /* 0x000e620000002100 */
[----:B------:R-:W-:Y:S02]  /*88d0*/  SHF.R.U64 R6, R6, 0x3, RZ ;  /* 0x0000000306067819 */ /* 0x000fe400000012ff */
[----:B------:R-:W-:Y:S01]  /*88e0*/  F2FP.BF16.F32.PACK_AB R54, R53, R54 ;  /* 0x000000363536723e */ /* 0x000fe200000010ff */
[----:B------:R-:W-:Y:S01]  /*88f0*/  IMAD.IADD R3, R60, 0x1, -R3 ;  /* 0x000000013c037824 */ /* 0x000fe200078e0a03 */
[----:B------:R-:W-:-:S02]  /*8900*/  F2FP.BF16.F32.PACK_AB R20, R15, R20 ;  /* 0x000000140f14723e */ /* 0x000fc400000010ff */
[----:B------:R-:W-:Y:S02]  /*8910*/  LOP3.LUT R10, R11, 0x180, RZ, 0xc0, !PT ;  /* 0x000001800b0a7812 */ /* 0x000fe400078ec0ff */
[----:B------:R-:W-:Y:S02]  /*8920*/  SEL R53, R55, R52, P0 ;  /* 0x0000003437357207 */ /* 0x000fe40000000000 */
[C---:B------:R-:W-:Y:S02]  /*8930*/  IADD3 R9, P4, R18.reuse, 0x3020, RZ ;  /* 0x0000302012097810 */ /* 0x040fe40007f9e0ff */
[----:B------:R-:W-:Y:S02]  /*8940*/  LOP3.LUT R15, R18, 0x180, RZ, 0xc0, !PT ;  /* 0x00000180120f7812 */ /* 0x000fe400078ec0ff */
[----:B------:R-:W-:Y:S02]  /*8950*/  SEL R55, R52, R55, P0 ;  /* 0x0000003734377207 */ /* 0x000fe40000000000 */
[----:B------:R-:W-:-:S02]  /*8960*/  F2FP.BF16.F32.PACK_AB R49, R49, R50 ;  /* 0x000000323131723e */ /* 0x000fc400000010ff */
[----:B------:R-:W-:Y:S02]  /*8970*/  F2FP.BF16.F32.PACK_AB R21, R21, R24 ;  /* 0x000000181515723e */ /* 0x000fe400000010ff */
[----:B------:R-:W-:Y:S01]  /*8980*/  LOP3.LUT R6, R6, R7, RZ, 0x3c, !PT ;  /* 0x0000000706067212 */ /* 0x000fe200078e3cff */
[----:B------:R-:W-:Y:S01]  /*8990*/  IMAD.X R7, RZ, RZ, R19, P5 ;  /* 0x000000ffff077224 */ /* 0x000fe200028e0613 */
[----:B------:R-:W-:Y:S02]  /*89a0*/  MOV R52, R12 ;  /* 0x0000000c00347202 */ /* 0x000fe40000000f00 */
[----:B------:R-:W-:Y:S01]  /*89b0*/  SHF.R.U64 R10, R10, 0x3, RZ ;  /* 0x000000030a0a7819 */ /* 0x000fe200000012ff */
[----:B------:R-:W3:Y:S01]  /*89c0*/  LDC.64 R12, c[0x0][0xb78] ;  /* 0x0002de00ff0c7b82 */ /* 0x000ee20000000a00 */
[----:B------:R-:W-:Y:S02]  /*89d0*/  F2FP.BF16.F32.PACK_AB R57, R57, R58 ;  /* 0x0000003a3939723e */ /* 0x000fe400000010ff */
[----:B------:R-:W-:-:S02]  /*89e0*/  LOP3.LUT R8, R9, 0x180, RZ, 0xc0, !PT ;  /* 0x0000018009087812 */ /* 0x000fc400078ec0ff */
[----:B------:R-:W-:Y:S01]  /*89f0*/  SHF.R.U64 R15, R15, 0x3, RZ ;  /* 0x000000030f0f7819 */ /* 0x000fe200000012ff */
[----:B-1----:R-:W-:Y:S01]  /*8a00*/  VIADD R60, R56, 0xffffff80 ;  /* 0xffffff80383c7836 */ /* 0x002fe20000000000 */
[----:B------:R-:W-:Y:S02]  /*8a10*/  F2FP.BF16.F32.PACK_AB R30, R29, R30 ;  /* 0x0000001e1d1e723e */ /* 0x000fe400000010ff */
[----:B------:R-:W-:Y:S02]  /*8a20*/  F2FP.BF16.F32.PACK_AB R47, R47, R48 ;  /* 0x000000302f2f723e */ /* 0x000fe400000010ff */
[----:B------:R-:W-:Y:S02]  /*8a30*/  F2FP.BF16.F32.PACK_AB R44, R43, R44 ;  /* 0x0000002c2b2c723e */ /* 0x000fe400000010ff */
[----:B------:R-:W-:Y:S02]  /*8a40*/  F2FP.BF16.F32.PACK_AB R41, R41, R42 ;  /* 0x0000002a2929723e */ /* 0x000fe400000010ff */
        /* <DEDUP_REMOVED lines=8> */
[----:B------:R-:W-:Y:S02]  /*8ad0*/  LOP3.LUT P1, RZ, R3, 0x3, RZ, 0xc0, !PT ;  /* 0x0000000303ff7812 */ /* 0x000fe4000782c0ff */
[----:B------:R-:W-:Y:S01]  /*8ae0*/  LOP3.LUT R10, R10, R11, RZ, 0x3c, !PT ;  /* 0x0000000b0a0a7212 */ /* 0x000fe200078e3cff */
[----:B------:R-:W-:Y:S01]  /*8af0*/  IMAD.X R11, RZ, RZ, R19, P3 ;  /* 0x000000ffff0b7224 */ /* 0x000fe200018e0613 */
[----:B------:R-:W-:Y:S02]  /*8b00*/  F2FP.BF16.F32.PACK_AB R33, R33, R34 ;  /* 0x000000222121723e */ /* 0x000fe400000010ff */
[----:B------:R-:W-:Y:S02]  /*8b10*/  F2FP.BF16.F32.PACK_AB R31, R31, R32 ;  /* 0x000000201f1f723e */ /* 0x000fe400000010ff */
[----:B------:R-:W-:-:S02]  /*8b20*/  F2FP.BF16.F32.PACK_AB R25, R25, R26 ;  /* 0x0000001a1919723e */ /* 0x000fc400000010ff */
[----:B------:R-:W-:Y:S02]  /*8b30*/  SEL R27, R57, R54, P0 ;  /* 0x00000036391b7207 */ /* 0x000fe40000000000 */
[----:B------:R-:W-:Y:S02]  /*8b40*/  IADD3 R3, P6, R18, 0x6020, RZ ;  /* 0x0000602012037810 */ /* 0x000fe40007fde0ff */
[----:B------:R-:W-:Y:S02]  /*8b50*/  SHF.R.U64 R8, R8, 0x3, RZ ;  /* 0x0000000308087819 */ /* 0x000fe400000012ff */
[----:B------:R-:W-:Y:S01]  /*8b60*/  LOP3.LUT R14, R15, R18, RZ, 0x3c, !PT ;  /* 0x000000120f0e7212 */ /* 0x000fe200078e3cff */
[----:B------:R-:W-:Y:S01]  /*8b70*/  IMAD.MOV.U32 R15, RZ, RZ, R19 ;  /* 0x000000ffff0f7224 */ /* 0x000fe200078e0013 */
[----:B------:R-:W-:Y:S02]  /*8b80*/  MOV R46, R6 ;  /* 0x00000006002e7202 */ /* 0x000fe40000000f00 */
[----:B------:R-:W-:-:S02]  /*8b90*/  SEL R57, R54, R57, P0 ;  /* 0x0000003936397207 */ /* 0x000fc40000000000 */
[----:B------:R-:W-:Y:S02]  /*8ba0*/  SEL R35, R41, R38, P0 ;  /* 0x0000002629237207 */ /* 0x000fe40000000000 */
[----:B------:R-:W-:Y:S02]  /*8bb0*/  SEL R59, R47, R44, P0 ;  /* 0x0000002c2f3b7207 */ /* 0x000fe40000000000 */
[----:B------:R-:W-:Y:S02]  /*8bc0*/  SEL R41, R38, R41, P0 ;  /* 0x0000002926297207 */ /* 0x000fe40000000000 */
[----:B------:R-:W-:Y:S02]  /*8bd0*/  SEL R47, R44, R47, P0 ;  /* 0x0000002f2c2f7207 */ /* 0x000fe40000000000 */
[----:B------:R-:W-:Y:S02]  /*8be0*/  SEL R61, R39, R36, P0 ;  /* 0x00000024273d7207 */ /* 0x000fe40000000000 */
[----:B------:R-:W-:-:S02]  /*8bf0*/  ISETP.GE.OR P2, PT, R2, UR10, P1 ;  /* 0x0000000a02007c0c */ /* 0x000fc40008f46670 */
[----:B------:R-:W-:Y:S02]  /*8c00*/  SEL R37, R33, R30, P0 ;  /* 0x0000001e21257207 */ /* 0x000fe40000000000 */
[----:B------:R-:W-:Y:S02]  /*8c10*/  SEL R43, R25, R20, P0 ;  /* 0x00000014192b7207 */ /* 0x000fe40000000000 */
[----:B------:R-:W-:Y:S02]  /*8c20*/  SEL R39, R36, R39, P0 ;  /* 0x0000002724277207 */ /* 0x000fe40000000000 */
[----:B------:R-:W-:Y:S02]  /*8c30*/  SEL R63, R31, R28, P0 ;  /* 0x0000001c1f3f7207 */ /* 0x000fe40000000000 */
[----:B------:R-:W-:Y:S02]  /*8c40*/  LOP3.LUT R2, R3, 0x180, RZ, 0xc0, !PT ;  /* 0x0000018003027812 */ /* 0x000fe400078ec0ff */
[----:B------:R-:W-:Y:S01]  /*8c50*/  LOP3.LUT R8, R8, R9, RZ, 0x3c, !PT ;  /* 0x0000000908087212 */ /* 0x000fe200078e3cff */
[----:B------:R-:W-:Y:S01]  /*8c60*/  IMAD.X R9, RZ, RZ, R19, P4 ;  /* 0x000000ffff097224 */ /* 0x000fe200020e0613 */
[----:B------:R-:W-:-:S02]  /*8c70*/  SEL R33, R30, R33, P0 ;  /* 0x000000211e217207 */ /* 0x000fc40000000000 */
[----:B------:R-:W-:Y:S02]  /*8c80*/  SEL R25, R20, R25, P0 ;  /* 0x0000001914197207 */ /* 0x000fe40000000000 */
[----:B------:R-:W-:Y:S02]  /*8c90*/  SEL R31, R28, R31, P0 ;  /* 0x0000001f1c1f7207 */ /* 0x000fe40000000000 */
[----:B------:R-:W-:Y:S02]  /*8ca0*/  MOV R50, R10 ;  /* 0x0000000a00327202 */ /* 0x000fe40000000f00 */
[----:B------:R-:W-:Y:S02]  /*8cb0*/  MOV R54, R14 ;  /* 0x0000000e00367202 */ /* 0x000fe40000000f00 */
[----:B------:R-:W-:Y:S02]  /*8cc0*/  SHF.R.U64 R2, R2, 0x3, RZ ;  /* 0x0000000302027819 */ /* 0x000fe400000012ff */
[----:B------:R-:W-:Y:S01]  /*8cd0*/  MOV R48, R8 ;  /* 0x0000000800307202 */ /* 0x000fe20000000f00 */
[----:B------:R-:W-:Y:S01]  /*8ce0*/  IMAD.U32 R9, RZ, RZ, UR9 ;  /* 0x00000009ff097e24 */ /* 0x000fe2000f8e00ff */
[----:B------:R-:W-:Y:S01]  /*8cf0*/  LOP3.LUT R2, R2, R3, RZ, 0x3c, !PT ;  /* 0x0000000302027212 */ /* 0x000fe200078e3cff */
[----:B------:R-:W-:Y:S01]  /*8d00*/  IMAD.U32 R9, RZ, RZ, UR5 ;  /* 0x00000005ff097e24 */ /* 0x000fe2000f8e00ff */
[----:B------:R-:W-:Y:S01]  /*8d10*/  USHF.R.S32.HI UR5, URZ, 0x1f, UR44 ;  /* 0x0000001f3f057899 */ /* 0x000fe2000801142c */
[----:B------:R-:W-:Y:S01]  /*8d20*/  IMAD.X R3, RZ, RZ, R19, P6 ;  /* 0x000000ffff037224 */ /* 0x000fe200030e0613 */
[----:B------:R-:W-:Y:S01]  /*8d30*/  SHF.R.S32.HI R56, RZ, 0x1f, R60 ;  /* 0x0000001fff387819 */ /* 0x000fe2000001143c */
[----:B------:R-:W-:Y:S01]  /*8d40*/  IMAD.U32 R8, RZ, RZ, UR8 ;  /* 0x00000008ff087e24 */ /* 0x000fe2000f8e00ff */
[----:B------:R-:W-:-:S02]  /*8d50*/  ISETP.GE.OR P1, PT, R71, UR10, P1 ;  /* 0x0000000a47007c0c */ /* 0x000fc40008f26670 */
[----:B------:R-:W-:Y:S01]  /*8d60*/  MOV R7, R2 ;  /* 0x0000000200077202 */ /* 0x000fe20000000f00 */
[----:B---3--:R-:W-:Y:S01]  /*8d70*/  IMAD R2, R12, UR5, RZ ;  /* 0x000000050c027c24 */ /* 0x008fe2000f8e02ff */
[----:B------:R-:W-:-:S03]  /*8d80*/  LEA.HI R56, R56, R60, RZ, 0x5 ;  /* 0x0000003c38387211 */ /* 0x000fc600078f28ff */
[----:B------:R-:W-:Y:S01]  /*8d90*/  IMAD R38, R13, UR44, R2 ;  /* 0x0000002c0d267c24 */ /* 0x000fe2000f8e0202 */
[----:B------:R-:W-:Y:S01]  /*8da0*/  SHF.R.S32.HI R56, RZ, 0x5, R56 ;  /* 0x00000005ff387819 */ /* 0x000fe20000011438 */
[----:B------:R-:W-:Y:S01]  /*8db0*/  IMAD.WIDE.U32 R2, R12, UR44, R8 ;  /* 0x0000002c0c027c25 */ /* 0x000fe2000f8e0008 */
        /* <DEDUP_REMOVED lines=20> */
[----:B------:R-:W-:Y:S01]  /*8f00*/  SHFL.IDX PT, R43, R43, R0, 0x1c1f ;  /* 0x001c1f002b2b7589 */ /* 0x000fe200000e0000 */
[----:B----4-:R-:W-:Y:S02]  /*8f10*/  SEL R24, R35, R26, P0 ;  /* 0x0000001a23187207 */ /* 0x010fe40000000000 */
[----:B------:R-:W-:Y:S01]  /*8f20*/  SEL R26, R26, R35, P0 ;  /* 0x000000231a1a7207 */ /* 0x000fe20000000000 */
[----:B------:R-:W-:Y:S04]  /*8f30*/  SHFL.IDX PT, R63, R63, R0, 0x1c1f ;  /* 0x001c1f003f3f7589 */ /* 0x000fe800000e0000 */
[----:B------:R-:W3:Y:S01]  /*8f40*/  SHFL.IDX PT, R20, R33, R6, 0x1c1f ;  /* 0x001c1f0621147589 */ /* 0x000ee200000e0000 */
[----:B-1----:R-:W-:-:S02]  /*8f50*/  SEL R13, R59, R30, P0 ;  /* 0x0000001e3b0d7207 */ /* 0x002fc40000000000 */
[----:B------:R-:W-:Y:S01]  /*8f60*/  SEL R15, R30, R59, P0 ;  /* 0x0000003b1e0f7207 */ /* 0x000fe20000000000 */
[----:B------:R1:W4:Y:S04]  /*8f70*/  SHFL.IDX PT, R32, R25, R6, 0x1c1f ;  /* 0x001c1f0619207589 */ /* 0x00032800000e0000 */
[----:B------:R-:W5:Y:S01]  /*8f80*/  SHFL.IDX PT, R40, R31, R6, 0x1c1f ;  /* 0x001c1f061f287589 */ /* 0x000f6200000e0000 */
[----:B--2---:R-:W-:-:S03]  /*8f90*/  SEL R27, R36, R61, P0 ;  /* 0x0000003d241b7207 */ /* 0x004fc60000000000 */
[----:B------:R-:W-:Y:S01]  /*8fa0*/  SHFL.IDX PT, R45, R45, R0, 0x1c1f ;  /* 0x001c1f002d2d7589 */ /* 0x000fe200000e0000 */
[----:B-1----:R-:W-:-:S03]  /*8fb0*/  SEL R25, R61, R36, P0 ;  /* 0x000000243d197207 */ /* 0x002fc60000000000 */
[----:B------:R-:W-:Y:S04]  /*8fc0*/  SHFL.IDX PT, R65, R65, R0, 0x1c1f ;  /* 0x001c1f0041417589 */ /* 0x000fe800000e0000 */
[----:B------:R-:W1:Y:S04]  /*8fd0*/  SHFL.IDX PT, R34, R51, R6, 0x1c1f ;  /* 0x001c1f0633227589 */ /* 0x000e6800000e0000 */
[----:B------:R2:W1:Y:S01]  /*8fe0*/  SHFL.IDX PT, R42, R21, R6, 0x1c1f ;  /* 0x001c1f06152a7589 */ /* 0x00046200000e0000 */
[----:B---3--:R-:W-:Y:S02]  /*8ff0*/  SEL R28, R37, R20, P0 ;  /* 0x00000014251c7207 */ /* 0x008fe40000000000 */
[----:B------:R-:W-:Y:S01]  /*9000*/  SEL R30, R20, R37, P0 ;  /* 0x00000025141e7207 */ /* 0x000fe20000000000 */
[----:B------:R3:W-:Y:S01]  /*9010*/  SHFL.IDX PT, R67, R67, R0, 0x1c1f ;  /* 0x001c1f0043437589 */ /* 0x0007e200000e0000 */
[----:B----4-:R-:W-:-:S03]  /*9020*/  SEL R36, R43, R32, P0 ;  /* 0x000000202b247207 */ /* 0x010fc60000000000 */
[----:B------:R-:W4:Y:S01]  /*9030*/  SHFL.IDX PT, R44, R69, R6, 0x1c1f ;  /* 0x001c1f06452c7589 */ /* 0x000f2200000e0000 */
[----:B-----5:R-:W-:Y:S02]  /*9040*/  SEL R29, R63, R40, P0 ;  /* 0x000000283f1d7207 */ /* 0x020fe40000000000 */
[----:B--2---:R-:W-:Y:S01]  /*9050*/  SHF.R.S32.HI R21, RZ, 0x1f, R71 ;  /* 0x0000001fff157819 */ /* 0x004fe20000011447 */
[----:B------:R-:W-:Y:S01]  /*9060*/  BAR.SYNC.DEFER_BLOCKING 0x1, 0x180 ;  /* 0x0046000000007b1d */ /* 0x000fe20000010000 */
[----:B------:R-:W-:Y:S02]  /*9070*/  SEL R31, R40, R63, P0 ;  /* 0x0000003f281f7207 */ /* 0x000fe40000000000 */
[----:B---3--:R-:W-:-:S04]  /*9080*/  IADD3 R0, P3, R71, R2, RZ ;  /* 0x0000000247007210 */ /* 0x008fc80007f7e0ff */
[----:B------:R-:W-:Y:S02]  /*9090*/  IADD3.X R21, R21, R3, R38, P3, !PT ;  /* 0x0000000315157210 */ /* 0x000fe40001ffe426 */
[----:B------:R-:W-:Y:S02]  /*90a0*/  SEL R38, R32, R43, P0 ;  /* 0x0000002b20267207 */ /* 0x000fe40000000000 */
[----:B-1----:R-:W-:Y:S02]  /*90b0*/  SEL R32, R45, R34, P0 ;  /* 0x000000222d207207 */ /* 0x002fe40000000000 */
[----:B------:R-:W-:Y:S02]  /*90c0*/  SEL R37, R65, R42, P0 ;  /* 0x0000002a41257207 */ /* 0x000fe40000000000 */
[----:B------:R-:W-:Y:S02]  /*90d0*/  SEL R39, R42, R65, P0 ;  /* 0x000000412a277207 */ /* 0x000fe40000000000 */
[----:B------:R-:W-:-:S02]  /*90e0*/  SEL R34, R34, R45, P0 ;  /* 0x0000002d22227207 */ /* 0x000fc40000000000 */
[----:B------:R-:W-:Y:S02]  /*90f0*/  LEA R2, P3, R0, UR6, 0x2 ;  /* 0x0000000600027c11 */ /* 0x000fe4000f8610ff */
[----:B----4-:R-:W-:Y:S02]  /*9100*/  SEL R33, R67, R44, P0 ;  /* 0x0000002c43217207 */ /* 0x010fe40000000000 */
        /* <DEDUP_REMOVED lines=45> */
.L_x_1566:
[----:B------:R-:W-:Y:S05]  /*93e0*/  BSYNC B0 ;  /* 0x0000000000007941 */ /* 0x000fea0003800000 */
.L_x_1565:
[----:B------:R-:W-:Y:S05]  /*93f0*/  BRA `(.L_x_1564) ;  /* 0x0000000400847947 */ /* 0x000fea0003800000 */
.L_x_1563:
        /* <DEDUP_REMOVED lines=35> */
.L_x_1568:
[----:B------:R-:W-:Y:S05]  /*9630*/  BSYNC B0 ;  /* 0x0000000000007941 */ /* 0x000fea0003800000 */
.L_x_1567:
        /* <DEDUP_REMOVED lines=36> */
.L_x_1570:
[----:B------:R-:W-:Y:S05]  /*9880*/  BSYNC B0 ;  /* 0x0000000000007941 */ /* 0x000fea0003800000 */
.L_x_1569:
        /* <DEDUP_REMOVED lines=23> */
.L_x_1571:
[----:B------:R-:W-:Y:S05]  /*9a00*/  BSYNC B0 ;  /* 0x0000000000007941 */ /* 0x000fea0003800000 */
.L_x_1564:
[----:B------:R-:W4:Y:S02]  /*9a10*/  LDC R0, c[0x0][0xda8] ;  /* 0x00036a00ff007b82 */ /* 0x000f240000000800 */
[----:B----4-:R-:W-:-:S13]  /*9a20*/  ISETP.LE.AND P0, PT, R0, UR4, PT ;  /* 0x0000000400007c0c */ /* 0x010fda000bf03270 */
[----:B------:R-:W-:Y:S05]  /*9a30*/  @!P0 BRA `(.L_x_1572) ;  /* 0xffffff7000d08947 */ /* 0x000fea000383ffff */
[----:B------:R-:W-:Y:S05]  /*9a40*/  EXIT ;  /* 0x000000000000794d */ /* 0x000fea0003800000 */
.L_x_1525:
[----:B------:R-:W-:-:S08]  /*9a50*/  NOP ;  /* 0x0000000000007918 */ /* 0x000fd00000000000 */
[----:B------:R-:W1:-:S00]  /*9a60*/  USETMAXREG.DEALLOC.CTAPOOL 0x20 ;  /* 0x00000020000079c8 */ /* 0x000e4000080e0500 */
[----:B-1----:R-:W-:-:S06]  /*9a70*/  LOP3.LUT R2, R0, 0x3, RZ, 0xc0, !PT ;  /* 0x0000000300027812 */ /* 0x002fcc00078ec0ff */
[----:B--2---:R-:W1:Y:S01]  /*9a80*/  S2UR UR4, SR_CTAID.X ;  /* 0x00000000000479c3 */ /* 0x004e620000002500 */
[----:B------:R-:W-:Y:S02]  /*9a90*/  IMAD.MOV.U32 R28, RZ, RZ, RZ ;  /* 0x000000ffff1c7224 */ /* 0x000fe400078e00ff */
[----:B------:R-:W-:Y:S01]  /*9aa0*/  IMAD.MOV.U32 R18, RZ, RZ, 0x1 ;  /* 0x00000001ff127424 */ /* 0x000fe200078e00ff */
[----:B------:R2:W3:Y:S01]  /*9ab0*/  SHFL.IDX PT, R3, R2, RZ, 0x1f ;  /* 0x00001fff02037589 */ /* 0x0004e200000e0000 */
[----:B------:R-:W-:-:S03]  /*9ac0*/  IMAD.MOV.U32 R17, RZ, RZ, RZ ;  /* 0x000000ffff117224 */ /* 0x000fc600078e00ff */
[----:B--2---:R-:W1:Y:S01]  /*9ad0*/  LDC R2, c[0x0][0xda8] ;  /* 0x00036a00ff027b82 */ /* 0x004e620000000800 */
[----:B---3--:R-:W-:-:S04]  /*9ae0*/  ISETP.NE.AND P0, PT, R3, RZ, PT ;  /* 0x000000ff0300720c */ /* 0x008fc80003f05270 */
[----:B------:R-:W-:-:S05]  /*9af0*/  P2R R3, PR, RZ, 0x1 ;  /* 0x00000001ff037803 */ /* 0x000fca0000000000 */
[----:B------:R2:W-:Y:S04]  /*9b00*/  STL [R1], R3 ;  /* 0x0000000301007387 */ /* 0x0005e80000100800 */
[----:B------:R-:W-:Y:S06]  /*9b10*/  @P0 BAR.ARV 0x4, 0x200 ;  /* 0x0108000000000b1d */ /* 0x000fec0000002000 */
[----:B-1----:R-:W-:-:S13]  /*9b20*/  ISETP.LE.AND P0, PT, R2, UR4, PT ;  /* 0x0000000402007c0c */ /* 0x002fda000bf03270 */
[----:B--2---:R-:W-:Y:S05]  /*9b30*/  @P0 BRA `(.L_x_1573) ;  /* 0x0000002c00b00947 */ /* 0x004fea0003800000 */
[----:B------:R-:W1:Y:S01]  /*9b40*/  S2R R8, SR_TID.X ;  /* 0x0000000000087919 */ /* 0x000e620000002100 */
[----:B------:R-:W-:Y:S01]  /*9b50*/  IMAD.SHL.U32 R9, R0, 0x800, RZ ;  /* 0x0000080000097824 */ /* 0x000fe200078e00ff */
[C---:B------:R-:W-:Y:S01]  /*9b60*/  LOP3.LUT R29, R27.reuse, 0x1, RZ, 0xfc, !PT ;  /* 0x000000011b1d7812 */ /* 0x040fe200078efcff */
[----:B------:R-:W-:Y:S01]  /*9b70*/  IMAD.MOV.U32 R23, RZ, RZ, 0x40 ;  /* 0x00000040ff177424 */ /* 0x000fe200078e00ff */
[----:B------:R-:W2:Y:S01]  /*9b80*/  S2R R6, SR_TID.X ;  /* 0x0000000000067919 */ /* 0x000ea20000002100 */
[----:B------:R-:W-:Y:S01]  /*9b90*/  IMAD.U32 R25, RZ, RZ, UR4 ;  /* 0x00000004ff197e24 */ /* 0x000fe2000f8e00ff */
[----:B------:R-:W-:Y:S01]  /*9ba0*/  LOP3.LUT R26, R27, 0x2, RZ, 0xfc, !PT ;  /* 0x000000021b1a7812 */ /* 0x000fe200078efcff */
[----:B------:R-:W-:Y:S01]  /*9bb0*/  IMAD.MOV.U32 R18, RZ, RZ, 0x1 ;  /* 0x00000001ff127424 */ /* 0x000fe200078e00ff */
[----:B------:R-:W-:Y:S01]  /*9bc0*/  ULDC UR42, c[0x0][0xc] ;  /* 0x00000300002a7ab9 */ /* 0x000fe20000000800 */
[----:B------:R-:W-:Y:S01]  /*9bd0*/  IMAD.MOV.U32 R17, RZ, RZ, RZ ;  /* 0x000000ffff117224 */ /* 0x000fe200078e00ff */
[----:B------:R-:W-:Y:S01]  /*9be0*/  ULDC.64 UR44, c[0x0][0x198] ;  /* 0x00006600002c7ab9 */ /* 0x000fe20000000a00 */
[----:B------:R-:W-:Y:S01]  /*9bf0*/  IMAD.MOV.U32 R28, RZ, RZ, RZ ;  /* 0x000000ffff1c7224 */ /* 0x000fe200078e00ff */
[----:B-1----:R-:W-:Y:S01]  /*9c00*/  SHF.R.U32.HI R4, RZ, 0x1, R8 ;  /* 0x00000001ff047819 */ /* 0x002fe20000011608 */
[C---:B------:R-:W-:Y:S01]  /*9c10*/  IMAD.SHL.U32 R2, R8.reuse, 0x20, RZ ;  /* 0x0000002008027824 */ /* 0x040fe200078e00ff */
[C---:B------:R-:W-:Y:S01]  /*9c20*/  LOP3.LUT P0, RZ, R8.reuse, 0x4, RZ, 0xc0, !PT ;  /* 0x0000000408ff7812 */ /* 0x040fe2000780c0ff */
[----:B------:R-:W-:Y:S01]  /*9c30*/  IMAD.SHL.U32 R0, R8, 0x80, RZ ;  /* 0x0000008008007824 */ /* 0x000fe200078e00ff */
[----:B------:R-:W-:-:S02]  /*9c40*/  LOP3.LUT R5, R4, 0x20, RZ, 0xc0, !PT ;  /* 0x0000002004057812 */ /* 0x000fc400078ec0ff */
[----:B--2---:R-:W-:Y:S02]  /*9c50*/  LOP3.LUT R6, R6, 0x7f, RZ, 0xc0, !PT ;  /* 0x0000007f06067812 */ /* 0x004fe400078ec0ff */
[----:B------:R-:W-:Y:S02]  /*9c60*/  LOP3.LUT R3, R2, 0x80, RZ, 0xc0, !PT ;  /* 0x0000008002037812 */ /* 0x000fe400078ec0ff */
        /* <DEDUP_REMOVED lines=15> */
.L_x_1629:
[----:B------:R-:W-:Y:S01]  /*9d60*/  ULDC UR8, c[0x0][0xdd0] ;  /* 0x0003740000087ab9 */ /* 0x000fe20000000800 */
[----:B------:R-:W1:Y:S01]  /*9d70*/  LDC R0, c[0x0][0xde8] ;  /* 0x00037a00ff007b82 */ /* 0x000e620000000800 */
        /* <DEDUP_REMOVED lines=10> */
[----:B------:R-:W-:Y:S05]  /*9e20*/  @!P0 BRA `(.L_x_1574) ;  /* 0x0000000000208947 */ /* 0x000fea0003800000 */
        /* <DEDUP_REMOVED lines=8> */
.L_x_1574:
[----:B------:R-:W-:Y:S01]  /*9eb0*/  ULDC UR9, c[0x0][0xdc4] ;  /* 0x0003710000097ab9 */ /* 0x000fe20000000800 */
[----:B------:R-:W-:Y:S01]  /*9ec0*/  UMOV UR7, UR8 ;  /* 0x0000000800077c82 */ /* 0x000fe20008000000 */
[----:B------:R-:W-:-:S11]  /*9ed0*/  UISETP.NE.AND UP0, UPT, UR9, 0x1, UPT ;  /* 0x000000010900788c */ /* 0x000fd6000bf05270 */
[----:B------:R-:W-:Y:S02]  /*9ee0*/  @UP0 ULDC.64 UR10, c[0x0][0xdc8] ;  /* 0x00037200000a0ab9 */ /* 0x000fe40000000a00 */
[----:B------:R-:W-:-:S04]  /*9ef0*/  UIMAD.WIDE.U32 UR4, UR8, UR10, URZ ;  /* 0x0000000a080472a5 */ /* 0x000fc8000f8e003f */
[----:B------:R-:W-:-:S04]  /*9f00*/  @UP0 USHF.R.U32.HI UR7, URZ, UR11, UR5 ;  /* 0x0000000b3f070299 */ /* 0x000fc80008011605 */
[----:B------:R-:W-:-:S12]  /*9f10*/  UIMAD UR4, UR7, UR9, URZ ;  /* 0x00000009070472a4 */ /* 0x000fd8000f8e023f */
.L_x_1575:
[----:B------:R-:W-:Y:S01]  /*9f20*/  ULOP3.LUT UR5, URZ, UR7, URZ, 0x33, !UPT ;  /* 0x000000073f057292 */ /* 0x000fe2000f8e333f */
[----:B------:R-:W-:Y:S01]  /*9f30*/  BSSY B6, `(.L_x_1576) ;  /* 0x0000294000067945 */ /* 0x000fe20003800000 */
[----:B------:R-:W-:Y:S01]  /*9f40*/  ULDC.64 UR10, c[0x0][0x3f8] ;  /* 0x0000fe00000a7ab9 */ /* 0x000fe20000000a00 */
[----:B------:R-:W-:Y:S01]  /*9f50*/  ULDC UR7, c[0x0][0xdac] ;  /* 0x00036b0000077ab9 */ /* 0x000fe20000000800 */
[----:B------:R-:W-:Y:S02]  /*9f60*/  UISETP.NE.U32.AND UP0, UPT, UR10, URZ, UPT ;  /* 0x0000003f0a00728c */ /* 0x000fe4000bf05070 */
[----:B------:R-:W-:Y:S02]  /*9f70*/  UIADD3 UR5, UR5, UR7, URZ ;  /* 0x0000000705057290 */ /* 0x000fe4000fffe03f */
[----:B------:R-:W-:Y:S02]  /*9f80*/  UISETP.NE.AND.EX UP0, UPT, UR11, URZ, UPT, UP0 ;  /* 0x0000003f0b00728c */ /* 0x000fe4000bf05300 */
[----:B------:R-:W-:Y:S01]  /*9f90*/  UIMAD UR37, UR5, 0xc0, URZ ;  /* 0x000000c0052578a4 */ /* 0x000fe2000f8e023f */
[----:B------:R-:W-:Y:S01]  /*9fa0*/  ULDC UR7, c[0x0][0x404] ;  /* 0x0001010000077ab9 */ /* 0x000fe20000000800 */
[----:B------:R-:W-:Y:S01]  /*9fb0*/  ULDC UR10, c[0x0][0x288] ;  /* 0x0000a200000a7ab9 */ /* 0x000fe20000000800 */
[----:B------:R-:W-:-:S02]  /*9fc0*/  USEL UR7, UR7, 0x1, UP0 ;  /* 0x0000000107077887 */ /* 0x000fc40008000000 */
[----:B------:R-:W-:Y:S01]  /*9fd0*/  UIADD3 UR5, UR37, 0x13f, -UR10 ;  /* 0x0000013f25057890 */ /* 0x000fe2000fffe80a */
[----:B------:R-:W-:Y:S02]  /*9fe0*/  ULDC UR9, c[0x0][0xdb8] ;  /* 0x00036e0000097ab9 */ /* 0x000fe40000000800 */
[----:B------:R-:W-:Y:S01]  /*9ff0*/  ULDC UR10, c[0x0][0x2e0] ;  /* 0x0000b800000a7ab9 */ /* 0x000fe20000000800 */
[----:B------:R-:W-:Y:S02]  /*a000*/  UISETP.NE.AND UP1, UPT, UR9, 0x1, UPT ;  /* 0x000000010900788c */ /* 0x000fe4000bf25270 */
[----:B------:R-:W-:Y:S02]  /*a010*/  UIMAD UR11, UR7, UR10, 0x7f ;  /* 0x0000007f070b74a4 */ /* 0x000fe4000f8e020a */
[----:B------:R-:W-:Y:S02]  /*a020*/  UIMAD UR5, UR7, UR10, UR5 ;  /* 0x0000000a070572a4 */ /* 0x000fe4000f8e0205 */
[----:B------:R-:W-:-:S02]  /*a030*/  USHF.R.S32.HI UR10, URZ, 0x1f, UR11 ;  /* 0x0000001f3f0a7899 */ /* 0x000fc4000801140b */
[----:B------:R-:W-:Y:S02]  /*a040*/  USHF.R.S32.HI UR7, URZ, 0x1f, UR5 ;  /* 0x0000001f3f077899 */ /* 0x000fe40008011405 */
[----:B------:R-:W-:Y:S02]  /*a050*/  ULEA.HI UR10, UR10, UR11, URZ, 0x7 ;  /* 0x0000000b0a0a7291 */ /* 0x000fe4000f8f383f */
[----:B------:R-:W-:Y:S02]  /*a060*/  ULEA.HI UR7, UR7, UR5, URZ, 0x7 ;  /* 0x0000000507077291 */ /* 0x000fe4000f8f383f */
[----:B------:R-:W-:Y:S02]  /*a070*/  USHF.R.S32.HI UR10, URZ, 0x7, UR10 ;  /* 0x000000073f0a7899 */ /* 0x000fe4000801140a */
[----:B------:R-:W-:Y:S02]  /*a080*/  USHF.R.S32.HI UR7, URZ, 0x7, UR7 ;  /* 0x000000073f077899 */ /* 0x000fe40008011407 */
[----:B------:R-:W-:-:S02]  /*a090*/  UIADD3 UR4, UR8, -UR4, URZ ;  /* 0x8000000408047290 */ /* 0x000fc4000fffe03f */
[----:B------:R-:W-:Y:S01]  /*a0a0*/  UISETP.LT.AND UP0, UPT, UR10, UR7, UPT ;  /* 0x000000070a00728c */ /* 0x000fe2000bf01270 */
[----:B------:R-:W-:-:S03]  /*a0b0*/  ULDC UR8, c[0x0][0xdc4] ;  /* 0x0003710000087ab9 */ /* 0x000fc60000000800 */
[----:B------:R-:W-:Y:S02]  /*a0c0*/  USEL UR41, UR10, UR7, UP0 ;  /* 0x000000070a297287 */ /* 0x000fe40008000000 */
[----:B------:R-:W-:-:S03]  /*a0d0*/  UIMAD UR6, UR6, UR8, UR4 ;  /* 0x00000008060672a4 */ /* 0x000fc6000f8e0204 */
[----:B------:R-:W-:Y:S01]  /*a0e0*/  @UP1 ULDC UR4, c[0x0][0xdbc] ;  /* 0x00036f0000041ab9 */ /* 0x000fe20000000800 */
[----:B------:R-:W-:Y:S01]  /*a0f0*/  ISETP.LT.AND P0, PT, RZ, UR41, PT ;  /* 0x00000029ff007c0c */ /* 0x000fe2000bf01270 */
[----:B------:R-:W-:Y:S01]  /*a100*/  UIMAD.WIDE.U32 UR4, UR6, UR4, URZ ;  /* 0x00000004060472a5 */ /* 0x000fe2000f8e003f */
[----:B------:R-:W-:Y:S01]  /*a110*/  @UP1 ULDC UR8, c[0x0][0xdc0] ;  /* 0x0003700000081ab9 */ /* 0x000fe20000000800 */
[----:B------:R-:W-:Y:S02]  /*a120*/  UMOV UR39, UR6 ;  /* 0x0000000600277c82 */ /* 0x000fe40008000000 */
[----:B------:R-:W-:-:S04]  /*a130*/  @UP1 USHF.R.U32.HI UR39, URZ, UR8, UR5 ;  /* 0x000000083f271299 */ /* 0x000fc80008011605 */
[----:B------:R-:W-:-:S04]  /*a140*/  UIADD3 UR38, -UR39, URZ, URZ ;  /* 0x0000003f27267290 */ /* 0x000fc8000fffe13f */
[----:B------:R-:W-:Y:S01]  /*a150*/  UIMAD UR38, UR9, UR38, UR6 ;  /* 0x00000026092672a4 */ /* 0x000fe2000f8e0206 */
[----:B------:R-:W-:Y:S11]  /*a160*/  @P0 BRA `(.L_x_1577) ;  /* 0x0000000000440947 */ /* 0x000ff60003800000 */
[----:B------:R-:W1:Y:S02]  /*a170*/  S2R R0, SR_TID.X ;  /* 0x0000000000007919 */ /* 0x000e640000002100 */
[----:B-1----:R-:W-:-:S04]  /*a180*/  LOP3.LUT R0, R0, 0x7f, RZ, 0xc0, !PT ;  /* 0x0000007f00007812 */ /* 0x002fc800078ec0ff */
        /* <DEDUP_REMOVED lines=15> */
.L_x_1577:
        /* <DEDUP_REMOVED lines=23> */
.L_x_1579:
[----:B------:R-:W-:-:S06]  /*a3f0*/  UIADD3 UR4, UR40, 0x9000, URZ ;  /* 0x0000900028047890 */ /* 0x000fcc000fffe03f */
[----:B------:R-:W-:-:S05]  /*a400*/  IMAD.U32 R16, RZ, RZ, UR4 ;  /* 0x00000004ff107e24 */ /* 0x000fca000f8e00ff */
        /* <DEDUP_REMOVED lines=18> */
.L_x_1580:
        /* <DEDUP_REMOVED lines=20> */
.L_x_1581:
        /* <DEDUP_REMOVED lines=18> */
.L_x_1582:
[----:B------:R-:W-:Y:S01]  /*a790*/  ULDC.64 UR4, c[0x0][0x9f8] ;  /* 0x00027e0000047ab9 */ /* 0x000fe20000000a00 */
[----:B------:R-:W-:Y:S01]  /*a7a0*/  IMAD.U32 R5, RZ, RZ, UR39 ;  /* 0x00000027ff057e24 */ /* 0x000fe2000f8e00ff */
[----:B------:R-:W-:Y:S01]  /*a7b0*/  ISETP.NE.U32.AND P0, PT, RZ, UR4, PT ;  /* 0x00000004ff007c0c */ /* 0x000fe2000bf05070 */
[----:B------:R-:W-:Y:S01]  /*a7c0*/  IMAD.U32 R19, RZ, RZ, UR39 ;  /* 0x00000027ff137e24 */ /* 0x000fe2000f8e00ff */
[----:B------:R-:W1:Y:S01]  /*a7d0*/  S2R R4, SR_TID.X ;  /* 0x0000000000047919 */ /* 0x000e620000002100 */
[----:B------:R-:W2:Y:S01]  /*a7e0*/  LDC R0, c[0x0][0x428] ;  /* 0x00010a00ff007b82 */ /* 0x000ea20000000800 */
[----:B------:R-:W-:-:S13]  /*a7f0*/  ISETP.NE.AND.EX P0, PT, RZ, UR5, PT, P0 ;  /* 0x00000005ff007c0c */ /* 0x000fda000bf05300 */
[----:B------:R-:W3:Y:S01]  /*a800*/  @P0 LDC.64 R2, c[0x0][0x9f8] ;  /* 0x00027e00ff020b82 */ /* 0x000ee20000000a00 */
[----:B-1----:R-:W-:Y:S01]  /*a810*/  LOP3.LUT R21, R4, 0x7f, RZ, 0xc0, !PT ;  /* 0x0000007f04157812 */ /* 0x002fe200078ec0ff */
[----:B---3--:R-:W-:-:S05]  /*a820*/  @P0 IMAD.WIDE R2, R5, 0x4, R2 ;  /* 0x0000000405020825 */ /* 0x008fca00078e0202 */
[----:B------:R1:W3:Y:S01]  /*a830*/  @P0 LDG.E R19, desc[UR46][R2.64] ;  /* 0x0000002e02130981 */ /* 0x0002e2000c1e1900 */
[----:B--2---:R-:W-:Y:S01]  /*a840*/  ISETP.NE.AND P0, PT, R0, 0x1, PT ;  /* 0x000000010000780c */ /* 0x004fe20003f05270 */
        /* <DEDUP_REMOVED lines=8> */
[----:B-1----:R-:W1:Y:S01]  /*a8d0*/  LDC.64 R2, c[0x0][0x3f8] ;  /* 0x0000fe00ff027b82 */ /* 0x002e620000000a00 */
[----:B------:R-:W-:Y:S01]  /*a8e0*/  UMOV UR14, UR38 ;  /* 0x00000026000e7c82 */ /* 0x000fe20008000000 */
[----:B------:R-:W-:Y:S01]  /*a8f0*/  UMOV UR15, UR39 ;  /* 0x00000027000f7c82 */ /* 0x000fe20008000000 */
[----:B------:R-:W-:Y:S01]  /*a900*/  UMOV UR6, 0xffffffff ;  /* 0xffffffff00067882 */ /* 0x000fe20000000000 */
[----:B------:R-:W-:Y:S01]  /*a910*/  SHF.R.U32.HI R4, RZ, 0x5, R4 ;  /* 0x00000005ff047819 */ /* 0x000fe20000011604 */
[----:B------:R-:W-:Y:S01]  /*a920*/  IMAD.U32 R16, RZ, RZ, UR38 ;  /* 0x00000026ff107e24 */ /* 0x000fe2000f8e00ff */
[----:B------:R-:W-:-:S02]  /*a930*/  VOTEU.ALL UP1, P2 ;  /* 0x00000000003f7886 */ /* 0x000fc40001020000 */
[----:B------:R-:W2:Y:S01]  /*a940*/  @P0 LDC R0, c[0x0][0x42c] ;  /* 0x00010b00ff000b82 */ /* 0x000ea20000000800 */
[----:B------:R-:W-:Y:S02]  /*a950*/  LOP3.LUT R4, R4, 0x3, RZ, 0xc0, !PT ;  /* 0x0000000304047812 */ /* 0x000fe400078ec0ff */
        /* <DEDUP_REMOVED lines=14> */
.L_x_1648:
        /* <DEDUP_REMOVED lines=8> */
.L_x_1651:
        /* <DEDUP_REMOVED lines=9> */
[----:B-1----:R-:W1:Y:S02]  /*ab50*/  @P0 LDC.64 R4, c[0x0][0x420] ;  /* 0x00010800ff040b82 */ /* 0x002e640000000a00 */
[----:B-1----:R-:W-:-:S05]  /*ab60*/  @P0 IMAD.HI.U32 R4, R6, R4, RZ ;  /* 0x0000000406040227 */ /* 0x002fca00078e00ff */
        /* <DEDUP_REMOVED lines=10> */
.L_x_1587:
[----:B------:R-:W-:Y:S02]  /*ac10*/  LEA R5, R17, UR40, 0x3 ;  /* 0x0000002811057c11 */ /* 0x000fe4000f8e18ff */
[----:B--2---:R-:W-:Y:S02]  /*ac20*/  SHF.L.U32 R2, R18, 0x1f, RZ ;  /* 0x0000001f12027819 */ /* 0x004fe400000006ff */
[----:B------:R-:W-:Y:S02]  /*ac30*/  ISETP.NE.AND P0, PT, R21, RZ, PT ;  /* 0x000000ff1500720c */ /* 0x000fe40003f05270 */
[----:B------:R-:W2:Y:S02]  /*ac40*/  SYNCS.PHASECHK.TRANS64.TRYWAIT P3, [R5+URZ+0x19c80], R2 ;  /* 0x019c8002050075a7 */ /* 0x000ea4000806017f */
[----:B--2---:R-:W-:Y:S09]  /*ac50*/  @!P3 BRA `(.L_x_1588) ;  /* 0x000000240048b947 */ /* 0x004ff20003800000 */
.L_x_1652:
[----:B------:R-:W-:Y:S05]  /*ac60*/  @P0 BRA `(.L_x_1589) ;  /* 0x00000000001c0947 */ /* 0x000fea0003800000 */
[----:B------:R-:W1:Y:S02]  /*ac70*/  S2R R3, SR_TID.X ;  /* 0x0000000000037919 */ /* 0x000e640000002100 */
[----:B-1----:R-:W-:Y:S01]  /*ac80*/  LOP3.LUT R4, R3, 0x1f, RZ, 0xc0, !PT ;  /* 0x0000001f03047812 */ /* 0x002fe200078ec0ff */
[----:B------:R-:W-:-:S03]  /*ac90*/  IMAD.MOV.U32 R3, RZ, RZ, 0x3000 ;  /* 0x00003000ff037424 */ /* 0x000fc600078e00ff */
[----:B------:R-:W-:Y:S01]  /*aca0*/  ISETP.NE.AND P3, PT, R4, RZ, PT ;  /* 0x000000ff0400720c */ /* 0x000fe20003f65270 */
[----:B------:R3:W-:-:S12]  /*acb0*/  SYNCS.ARRIVE.TRANS64 RZ, [R5+URZ+0x19c70], R3 ;  /* 0x019c700305ff79a7 */ /* 0x0007d8000800003f */
[----:B---3--:R-:W-:Y:S05]  /*acc0*/  @!P3 BRA `(.L_x_1589) ;  /* 0x000000000004b947 */ /* 0x008fea0003800000 */
[----:B------:R-:W-:Y:S01]  /*acd0*/  BPT.TRAP 0x1 ;  /* 0x000000040000795c */ /* 0x000fe20000300000 */
.L_x_1589:
[----:B-1----:R-:W-:Y:S01]  /*ace0*/  IMAD.U32 R4, RZ, RZ, UR40 ;  /* 0x00000028ff047e24 */ /* 0x002fe2000f8e00ff */
[----:B------:R-:W-:Y:S01]  /*acf0*/  R2UR UR9, R5 ;  /* 0x00000000050972ca */ /* 0x000fe200000e0000 */
[----:B------:R-:W-:Y:S01]  /*ad00*/  IMAD.SHL.U32 R6, R6, 0x80, RZ ;  /* 0x0000008006067824 */ /* 0x000fe200078e00ff */
        /* <DEDUP_REMOVED lines=23> */
[----:B------:R-:W3:Y:S02]  /*ae80*/  SYNCS.PHASECHK.TRANS64.TRYWAIT P3, [R5+URZ+0x19c40], R2 ;  /* 0x019c4002050075a7 */ /* 0x000ee4000806017f */
[----:B-1-3--:R-:W-:Y:S05]  /*ae90*/  @!P3 BRA `(.L_x_1590) ;  /* 0x0000002000ccb947 */ /* 0x00afea0003800000 */
.L_x_1653:
[----:B------:R-:W-:Y:S05]  /*aea0*/  @P0 BRA `(.L_x_1591) ;  /* 0x00000000001c0947 */ /* 0x000fea0003800000 */
[----:B------:R-:W3:Y:S01]  /*aeb0*/  S2R R4, SR_TID.X ;  /* 0x0000000000047919 */ /* 0x000ee20000002100 */
[----:B-12---:R-:W-:-:S04]  /*aec0*/  IMAD.MOV.U32 R2, RZ, RZ, 0x3000 ;  /* 0x00003000ff027424 */ /* 0x006fc800078e00ff */
[----:B------:R4:W-:Y:S01]  /*aed0*/  SYNCS.ARRIVE.TRANS64 RZ, [R5+URZ+0x19c30], R2 ;  /* 0x019c300205ff79a7 */ /* 0x0009e2000800003f */
[----:B---3--:R-:W-:-:S04]  /*aee0*/  LOP3.LUT R4, R4, 0x1f, RZ, 0xc0, !PT ;  /* 0x0000001f04047812 */ /* 0x008fc800078ec0ff */
[----:B------:R-:W-:-:S13]  /*aef0*/  ISETP.NE.AND P0, PT, R4, RZ, PT ;  /* 0x000000ff0400720c */ /* 0x000fda0003f05270 */
[----:B----4-:R-:W-:Y:S05]  /*af00*/  @!P0 BRA `(.L_x_1591) ;  /* 0x0000000000048947 */ /* 0x010fea0003800000 */
[----:B------:R-:W-:Y:S01]  /*af10*/  BPT.TRAP 0x1 ;  /* 0x000000040000795c */ /* 0x000fe20000300000 */
.L_x_1591:
        /* <DEDUP_REMOVED lines=22> */
[----:B------:R3:W-:Y:S02]  /*b080*/  UTMALDG.4D [UR8], [UR4], desc[UR6] ;  /* 0x00000608040075b4 */ /* 0x0007e40008019000 */
[----:B---3--:R-:W-:Y:S01]  /*b090*/  NOP ;  /* 0x0000000000007918 */ /* 0x008fe20000000000 */
.L_x_1586:
        /* <DEDUP_REMOVED lines=9> */
[----:B-12---:R-:W-:Y:S01]  /*b130*/  @P0 IMAD.MOV.U32 R2, RZ, RZ, 0x4800 ;  /* 0x00004800ff020424 */ /* 0x006fe200078e00ff */
        /* <DEDUP_REMOVED lines=9> */
[----:B------:R2:W-:Y:S01]  /*b1d0*/  @P0 SYNCS.ARRIVE.TRANS64 RZ, [UR40+0x19c00], R2 ;  /* 0x019c0002ffff09a7 */ /* 0x0005e20008000028 */
[----:B------:R-:W-:Y:S01]  /*b1e0*/  UMOV UR29, UR39 ;  /* 0x00000027001d7c82 */ /* 0x000fe20008000000 */
        /* <DEDUP_REMOVED lines=10> */
.L_x_1584:
        /* <DEDUP_REMOVED lines=8> */
.L_x_1654:
[----:B------:R-:W-:Y:S05]  /*b310*/  BSYNC B0 ;  /* 0x0000000000007941 */ /* 0x000fea0003800000 */
.L_x_1592:
[----:B------:R-:W-:-:S06]  /*b320*/  UISETP.GE.AND UP0, UPT, UR41, 0x2, UPT ;  /* 0x000000022900788c */ /* 0x000fcc000bf06270 */
[----:B------:R-:W-:-:S13]  /*b330*/  PLOP3.LUT P0, PT, PT, PT, UP0, 0x80, 0x0 ;  /* 0x000000000000781c */ /* 0x000fda0003f0f008 */
[----:B------:R-:W-:Y:S05]  /*b340*/  @!P0 BRA `(.L_x_1594) ;  /* 0x0000000c00dc8947 */ /* 0x000fea0003800000 */
[----:B------:R-:W-:Y:S01]  /*b350*/  UIADD3 UR4, UR41, -0x2, URZ ;  /* 0xfffffffe29047890 */ /* 0x000fe2000fffe03f */
[----:B--2---:R-:W-:Y:S02]  /*b360*/  IMAD.MOV.U32 R3, RZ, RZ, R18 ;  /* 0x000000ffff037224 */ /* 0x004fe400078e0012 */
[----:B------:R-:W-:-:S03]  /*b370*/  IMAD.MOV.U32 R8, RZ, RZ, R17 ;  /* 0x000000ffff087224 */ /* 0x000fc600078e0011 */
[----:B------:R-:W-:-:S07]  /*b380*/  IMAD.U32 R2, RZ, RZ, UR4 ;  /* 0x00000004ff027e24 */ /* 0x000fce000f8e00ff */
.L_x_1618:
        /* <DEDUP_REMOVED lines=29> */
.L_x_1597:
[----:B-1----:R-:W2:Y:S01]  /*b560*/  S2R R4, SR_TID.X ;  /* 0x0000000000047919 */ /* 0x002ea20000002100 */
[----:B------:R-:W-:Y:S01]  /*b570*/  LEA R10, R17, UR40, 0x3 ;  /* 0x00000028110a7c11 */ /* 0x000fe2000f8e18ff */
[----:B------:R-:W-:Y:S01]  /*b580*/  BSSY B1, `(.L_x_1598) ;  /* 0x0000006000017945 */ /* 0x000fe20003800000 */
[----:B--2---:R-:W-:Y:S02]  /*b590*/  LOP3.LUT R6, R4, 0x7f, RZ, 0xc0, !PT ;  /* 0x0000007f04067812 */ /* 0x004fe400078ec0ff */
[----:B------:R-:W-:Y:S02]  /*b5a0*/  SHF.L.U32 R4, R18, 0x1f, RZ ;  /* 0x0000001f12047819 */ /* 0x000fe400000006ff */
[----:B------:R-:W-:Y:S02]  /*b5b0*/  ISETP.NE.AND P3, PT, R6, RZ, PT ;  /* 0x000000ff0600720c */ /* 0x000fe40003f65270 */
[----:B------:R-:W1:Y:S02]  /*b5c0*/  SYNCS.PHASECHK.TRANS64.TRYWAIT P0, [R10+URZ+0x19c80], R4 ;  /* 0x019c80040a0075a7 */ /* 0x000e64000800017f */
[----:B-1----:R-:W-:Y:S09]  /*b5d0*/  @!P0 BRA `(.L_x_1599) ;  /* 0x0000001c00288947 */ /* 0x002ff20003800000 */
.L_x_1655:
[----:B------:R-:W-:Y:S05]  /*b5e0*/  BSYNC B1 ;  /* 0x0000000000017941 */ /* 0x000fea0003800000 */
.L_x_1598:
[----:B------:R-:W-:Y:S04]  /*b5f0*/  BSSY B1, `(.L_x_1600) ;  /* 0x0000009000017945 */ /* 0x000fe80003800000 */
[----:B------:R-:W-:Y:S05]  /*b600*/  @P3 BRA `(.L_x_1601) ;  /* 0x00000000001c3947 */ /* 0x000fea0003800000 */
[----:B------:R-:W2:Y:S01]  /*b610*/  S2R R6, SR_TID.X ;  /* 0x0000000000067919 */ /* 0x000ea20000002100 */
[----:B------:R-:W-:-:S04]  /*b620*/  IMAD.MOV.U32 R7, RZ, RZ, 0x3000 ;  /* 0x00003000ff077424 */ /* 0x000fc800078e00ff */
[----:B------:R3:W-:Y:S01]  /*b630*/  SYNCS.ARRIVE.TRANS64 RZ, [R10+URZ+0x19c70], R7 ;  /* 0x019c70070aff79a7 */ /* 0x0007e2000800003f */
[----:B--2---:R-:W-:-:S04]  /*b640*/  LOP3.LUT R6, R6, 0x1f, RZ, 0xc0, !PT ;  /* 0x0000001f06067812 */ /* 0x004fc800078ec0ff */
[----:B------:R-:W-:-:S13]  /*b650*/  ISETP.NE.AND P0, PT, R6, RZ, PT ;  /* 0x000000ff0600720c */ /* 0x000fda0003f05270 */
[----:B---3--:R-:W-:Y:S05]  /*b660*/  @!P0 BRA `(.L_x_1601) ;  /* 0x0000000000048947 */ /* 0x008fea0003800000 */
[----:B------:R-:W-:Y:S01]  /*b670*/  BPT.TRAP 0x1 ;  /* 0x000000040000795c */ /* 0x000fe20000300000 */
.L_x_1601:
[----:B------:R-:W-:Y:S05]  /*b680*/  BSYNC B1 ;  /* 0x0000000000017941 */ /* 0x000fea0003800000 */
.L_x_1600:
[----:B------:R-:W-:Y:S01]  /*b690*/  IMAD.MOV.U32 R9, RZ, RZ, RZ ;  /* 0x000000ffff097224 */ /* 0x000fe200078e00ff */
[----:B------:R-:W-:Y:S01]  /*b6a0*/  R2UR UR12, R16 ;  /* 0x00000000100c72ca */ /* 0x000fe200000e0000 */
[----:B------:R-:W-:Y:S01]  /*b6b0*/  IMAD.U32 R6, RZ, RZ, UR40 ;  /* 0x00000028ff067e24 */ /* 0x000fe2000f8e00ff */
[----:B------:R-:W-:Y:S01]  /*b6c0*/  UIADD3 UR4, UP0, UR44, 0x470, URZ ;  /* 0x000004702c047890 */ /* 0x000fe2000ff1e03f */
[----:B------:R-:W-:Y:S01]  /*b6d0*/  PLOP3.LUT P0, PT, PT, PT, PT, 0x80, 0x0 ;  /* 0x000000000000781c */ /* 0x000fe20003f0f070 */
[----:B------:R-:W-:Y:S01]  /*b6e0*/  UMOV UR6, 0x0 ;  /* 0x0000000000067882 */ /* 0x000fe20000000000 */
[----:B------:R-:W-:Y:S01]  /*b6f0*/  R2UR UR10, R9 ;  /* 0x00000000090a72ca */ /* 0x000fe200000e0000 */
[----:B------:R-:W-:Y:S01]  /*b700*/  IMAD R7, R17, 0x3000, R6 ;  /* 0x0000300011077824 */ /* 0x000fe200078e0206 */
[----:B------:R-:W-:Y:S01]  /*b710*/  UIADD3.X UR5, URZ, UR45, URZ, UP0, !UPT ;  /* 0x0000002d3f057290 */ /* 0x000fe200087fe43f */
[----:B------:R-:W-:Y:S01]  /*b720*/  IMAD.SHL.U32 R6, R5, 0x80, RZ ;  /* 0x0000008005067824 */ /* 0x000fe200078e00ff */
[----:B------:R-:W-:Y:S01]  /*b730*/  UMOV UR7, 0x14f00000 ;  /* 0x14f0000000077882 */ /* 0x000fe20000000000 */
[----:B------:R-:W-:-:S02]  /*b740*/  VIADD R5, R10, 0x19c70 ;  /* 0x00019c700a057836 */ /* 0x000fc40000000000 */
[----:B------:R-:W-:-:S08]  /*b750*/  VIADD R11, R7, 0x9000 ;  /* 0x00009000070b7836 */ /* 0x000fd00000000000 */
.L_x_1602:
        /* <DEDUP_REMOVED lines=16> */
.L_x_1603:
        /* <DEDUP_REMOVED lines=16> */
.L_x_1604:
        /* <DEDUP_REMOVED lines=12> */
.L_x_1656:
[----:B------:R-:W-:Y:S05]  /*ba20*/  BSYNC B1 ;  /* 0x0000000000017941 */ /* 0x000fea0003800000 */
.L_x_1605:
[----:B------:R-:W-:Y:S01]  /*ba30*/  BSSY B1, `(.L_x_1607) ;  /* 0x000000b000017945 */ /* 0x000fe20003800000 */
[----:B-12---:R-:W-:Y:S02]  /*ba40*/  IMAD.MOV.U32 R4, RZ, RZ, 0x0 ;  /* 0x00000000ff047424 */ /* 0x006fe400078e00ff */
[----:B------:R-:W-:Y:S01]  /*ba50*/  IMAD.MOV.U32 R5, RZ, RZ, 0x14f00000 ;  /* 0x14f00000ff057424 */ /* 0x000fe200078e00ff */
[----:B------:R-:W-:Y:S06]  /*ba60*/  @P3 BRA `(.L_x_1608) ;  /* 0x00000000001c3947 */ /* 0x000fec0003800000 */
[----:B------:R-:W1:Y:S02]  /*ba70*/  S2R R13, SR_TID.X ;  /* 0x00000000000d7919 */ /* 0x000e640000002100 */
[----:B-1----:R-:W-:Y:S01]  /*ba80*/  LOP3.LUT R14, R13, 0x1f, RZ, 0xc0, !PT ;  /* 0x0000001f0d0e7812 */ /* 0x002fe200078ec0ff */
[----:B------:R-:W-:-:S03]  /*ba90*/  IMAD.MOV.U32 R13, RZ, RZ, 0x3000 ;  /* 0x00003000ff0d7424 */ /* 0x000fc600078e00ff */
[----:B------:R-:W-:Y:S01]  /*baa0*/  ISETP.NE.AND P0, PT, R14, RZ, PT ;  /* 0x000000ff0e00720c */ /* 0x000fe20003f05270 */
[----:B------:R1:W-:-:S12]  /*bab0*/  SYNCS.ARRIVE.TRANS64 RZ, [R10+URZ+0x19c30], R13 ;  /* 0x019c300d0aff79a7 */ /* 0x0003d8000800003f */
[----:B-1----:R-:W-:Y:S05]  /*bac0*/  @!P0 BRA `(.L_x_1608) ;  /* 0x0000000000048947 */ /* 0x002fea0003800000 */
[----:B------:R-:W-:Y:S01]  /*bad0*/  BPT.TRAP 0x1 ;  /* 0x000000040000795c */ /* 0x000fe20000300000 */
.L_x_1608:
[----:B------:R-:W-:Y:S05]  /*bae0*/  BSYNC B1 ;  /* 0x0000000000017941 */ /* 0x000fea0003800000 */
.L_x_1607:
        /* <DEDUP_REMOVED lines=9> */
.L_x_1609:
        /* <DEDUP_REMOVED lines=9> */
[----:B------:R-:W-:Y:S01]  /*bc10*/  R2UR UR10, R11 ;  /* 0x000000000b0a72ca */ /* 0x000fe200000e0000 */
[----:B------:R-:W-:Y:S01]  /*bc20*/  VIADD R9, R7, 0x14800 ;  /* 0x0001480007097836 */ /* 0x000fe20000000000 */
[----:B------:R-:W-:Y:S02]  /*bc30*/  R2UR UR6, R4 ;  /* 0x00000000040672ca */ /* 0x000fe400000e0000 */
[----:B------:R-:W-:Y:S02]  /*bc40*/  R2UR UR7, R5 ;  /* 0x00000000050772ca */ /* 0x000fe400000e0000 */
[----:B------:R-:W-:Y:S02]  /*bc50*/  R2UR UR12, R16 ;  /* 0x00000000100c72ca */ /* 0x000fe400000e0000 */
[----:B------:R-:W-:-:S13]  /*bc60*/  PLOP3.LUT P0, PT, PT, PT, PT, 0x80, 0x0 ;  /* 0x000000000000781c */ /* 0x000fda0003f0f070 */
.L_x_1610:
        /* <DEDUP_REMOVED lines=15> */
.L_x_1611:
        /* <DEDUP_REMOVED lines=9> */
.L_x_1596:
[----:B------:R-:W-:Y:S05]  /*bdf0*/  BSYNC B0 ;  /* 0x0000000000007941 */ /* 0x000fea0003800000 */
.L_x_1595:
[----:B------:R-:W-:-:S13]  /*be00*/  ISETP.NE.AND P0, PT, R29, 0x3, PT ;  /* 0x000000031d00780c */ /* 0x000fda0003f05270 */
[----:B------:R-:W-:Y:S05]  /*be10*/  @!P0 BRA `(.L_x_1612) ;  /* 0x0000000000048947 */ /* 0x000fea0003800000 */
[----:B------:R-:W-:Y:S01]  /*be20*/  BPT.TRAP 0x1 ;  /* 0x000000040000795c */ /* 0x000fe20000300000 */
.L_x_1612:
[----:B------:R-:W-:Y:S01]  /*be30*/  LOP3.LUT R5, R3, 0x1, RZ, 0x3c, !PT ;  /* 0x0000000103057812 */ /* 0x000fe200078e3cff */
[----:B------:R-:W-:Y:S01]  /*be40*/  BSSY B0, `(.L_x_1613) ;  /* 0x0000006000007945 */ /* 0x000fe20003800000 */
[----:B------:R-:W-:Y:S02]  /*be50*/  LEA R12, R8, UR40, 0x3 ;  /* 0x00000028080c7c11 */ /* 0x000fe4000f8e18ff */
[----:B------:R-:W-:Y:S02]  /*be60*/  SHF.L.U32 R5, R5, 0x1f, RZ ;  /* 0x0000001f05057819 */ /* 0x000fe400000006ff */
[----:B------:R-:W-:Y:S02]  /*be70*/  ISETP.NE.AND P0, PT, R26, 0x3, PT ;  /* 0x000000031a00780c */ /* 0x000fe40003f05270 */
[----:B------:R-:W2:Y:S02]  /*be80*/  SYNCS.PHASECHK.TRANS64.TRYWAIT P3, [R12+URZ+0x19c70], R5 ;  /* 0x019c70050c0075a7 */ /* 0x000ea4000806017f */
[----:B--2---:R-:W-:Y:S09]  /*be90*/  @!P3 BRA `(.L_x_1614) ;  /* 0x000000140020b947 */ /* 0x004ff20003800000 */
.L_x_1657:
[----:B------:R-:W-:Y:S05]  /*bea0*/  BSYNC B0 ;  /* 0x0000000000007941 */ /* 0x000fea0003800000 */
.L_x_1613:
[----:B------:R-:W-:Y:S05]  /*beb0*/  @!P0 BRA `(.L_x_1615) ;  /* 0x0000000000048947 */ /* 0x000fea0003800000 */
[----:B------:R-:W-:Y:S01]  /*bec0*/  BPT.TRAP 0x1 ;  /* 0x000000040000795c */ /* 0x000fe20000300000 */
.L_x_1615:
[----:B------:R-:W-:Y:S01]  /*bed0*/  SHF.L.U32 R3, R3, 0x1f, RZ ;  /* 0x0000001f03037819 */ /* 0x000fe200000006ff */
[----:B------:R-:W-:-:S03]  /*bee0*/  IMAD R11, R8, 0x3000, RZ ;  /* 0x00003000080b7824 */ /* 0x000fc600078e02ff */
[----:B------:R-:W3:Y:S02]  /*bef0*/  SYNCS.PHASECHK.TRANS64.TRYWAIT P3, [R12+URZ+0x19c60], R3 ;  /* 0x019c60030c0075a7 */ /* 0x000ee4000806017f */
[----:B---3--:R-:W-:Y:S05]  /*bf00*/  @!P3 BRA `(.L_x_1616) ;  /* 0x000000140018b947 */ /* 0x008fea0003800000 */
.L_x_1658:
[C---:B---3--:R-:W-:Y:S01]  /*bf10*/  LOP3.LUT R3, R11.reuse, R24, RZ, 0xfc, !PT ;  /* 0x000000180b037212 */ /* 0x048fe200078efcff */
[----:B------:R-:W-:Y:S05]  /*bf20*/  WARPSYNC.ALL ;  /* 0x0000000000007948 */ /* 0x000fea0003800000 */
[----:B-12---:R-:W1:Y:S01]  /*bf30*/  LDSM.16.MT88.4 R4, [R3+UR40+0x9000] ;  /* 0x009000280304783b */ /* 0x006e620008004200 */
[----:B------:R-:W-:-:S05]  /*bf40*/  LOP3.LUT R13, R11, R22, RZ, 0xfc, !PT ;  /* 0x000000160b0d7212 */ /* 0x000fca00078efcff */
[----:B------:R-:W-:Y:S01]  /*bf50*/  VIADD R13, R13, UR40 ;  /* 0x000000280d0d7c36 */ /* 0x000fe20008000000 */
[C-C-:B-1----:R-:W-:Y:S02]  /*bf60*/  PRMT R8, R4.reuse, 0x6420, R5.reuse ;  /* 0x0000642004087816 */ /* 0x142fe40000000005 */
[----:B------:R-:W-:Y:S02]  /*bf70*/  PRMT R9, R4, 0x7531, R5 ;  /* 0x0000753104097816 */ /* 0x000fe40000000005 */
[C-C-:B------:R-:W-:Y:S02]  /*bf80*/  PRMT R10, R6.reuse, 0x6420, R7.reuse ;  /* 0x00006420060a7816 */ /* 0x140fe40000000007 */
[----:B------:R-:W-:-:S05]  /*bf90*/  PRMT R11, R6, 0x7531, R7 ;  /* 0x00007531060b7816 */ /* 0x000fca0000000007 */
[----:B------:R-:W-:Y:S04]  /*bfa0*/  STSM.16.M88.4 [R13+0x3000], R8 ;  /* 0x003000080d007844 */ /* 0x000fe80000000200 */
[----:B------:R-:W1:Y:S02]  /*bfb0*/  LDSM.16.MT88.4 R4, [R3+UR40+0xa000] ;  /* 0x00a000280304783b */ /* 0x000e640008004200 */
[C-C-:B-1----:R-:W-:Y:S02]  /*bfc0*/  PRMT R8, R4.reuse, 0x6420, R5.reuse ;  /* 0x0000642004087816 */ /* 0x142fe40000000005 */
[----:B------:R-:W-:Y:S02]  /*bfd0*/  PRMT R9, R4, 0x7531, R5 ;  /* 0x0000753104097816 */ /* 0x000fe40000000005 */
[----:B------:R-:W-:-:S02]  /*bfe0*/  PRMT R10, R6, 0x6420, R7 ;  /* 0x00006420060a7816 */ /* 0x000fc40000000007 */
[----:B------:R-:W-:-:S05]  /*bff0*/  PRMT R11, R6, 0x7531, R7 ;  /* 0x00007531060b7816 */ /* 0x000fca0000000007 */
[----:B------:R-:W-:Y:S04]  /*c000*/  STSM.16.M88.4 [R13+0x4000], R8 ;  /* 0x004000080d007844 */ /* 0x000fe80000000200 */
[----:B------:R-:W1:Y:S02]  /*c010*/  LDSM.16.MT88.4 R4, [R3+UR40+0xb000] ;  /* 0x00b000280304783b */ /* 0x000e640008004200 */
[C-C-:B-1----:R-:W-:Y:S02]  /*c020*/  PRMT R8, R4.reuse, 0x6420, R5.reuse ;  /* 0x0000642004087816 */ /* 0x142fe40000000005 */
[----:B------:R-:W-:Y:S02]  /*c030*/  PRMT R9, R4, 0x7531, R5 ;  /* 0x0000753104097816 */ /* 0x000fe40000000005 */
[----:B------:R-:W-:-:S02]  /*c040*/  PRMT R10, R6, 0x6420, R7 ;  /* 0x00006420060a7816 */ /* 0x000fc40000000007 */
[----:B------:R-:W-:-:S05]  /*c050*/  PRMT R11, R6, 0x7531, R7 ;  /* 0x00007531060b7816 */ /* 0x000fca0000000007 */
[----:B------:R1:W-:Y:S04]  /*c060*/  STSM.16.M88.4 [R13+0x5000], R8 ;  /* 0x005000080d007844 */ /* 0x0003e80000000200 */
[----:B------:R-:W2:Y:S01]  /*c070*/  LDSM.16.MT88.4 R4, [R3+UR40+0x9800] ;  /* 0x009800280304783b */ /* 0x000ea20008004200 */
[----:B-1----:R-:W-:Y:S02]  /*c080*/  IADD3 R13, R23, 0x3000, R13 ;  /* 0x00003000170d7810 */ /* 0x002fe40007ffe00d */
[C-C-:B--2---:R-:W-:Y:S02]  /*c090*/  PRMT R8, R4.reuse, 0x6420, R5.reuse ;  /* 0x0000642004087816 */ /* 0x144fe40000000005 */
[----:B------:R-:W-:Y:S02]  /*c0a0*/  PRMT R9, R4, 0x7531, R5 ;  /* 0x0000753104097816 */ /* 0x000fe40000000005 */
[----:B------:R-:W-:-:S02]  /*c0b0*/  PRMT R10, R6, 0x6420, R7 ;  /* 0x00006420060a7816 */ /* 0x000fc40000000007 */
[----:B------:R-:W-:-:S05]  /*c0c0*/  PRMT R11, R6, 0x7531, R7 ;  /* 0x00007531060b7816 */ /* 0x000fca0000000007 */
[----:B------:R-:W-:Y:S04]  /*c0d0*/  STSM.16.M88.4 [R13], R8 ;  /* 0x000000080d007844 */ /* 0x000fe80000000200 */
        /* <DEDUP_REMOVED lines=17> */
[----:B--2---:R-:W2:Y:S01]  /*c1f0*/  FENCE.VIEW.ASYNC.S ;  /* 0x00000000000073c6 */ /* 0x004ea20000000000 */
[----:B------:R-:W-:Y:S05]  /*c200*/  @!P0 BRA `(.L_x_1617) ;  /* 0x0000000000048947 */ /* 0x000fea0003800000 */
[----:B------:R-:W-:Y:S01]  /*c210*/  BPT.TRAP 0x1 ;  /* 0x000000040000795c */ /* 0x000fe20000300000 */
.L_x_1617:
[----:B--2---:R-:W-:Y:S01]  /*c220*/  SYNCS.ARRIVE.TRANS64.A1T0 RZ, [R12+URZ+0x19c50], RZ ;  /* 0x019c50ff0cff79a7 */ /* 0x004fe2000810003f */
[----:B------:R-:W-:Y:S01]  /*c230*/  BAR.SYNC.DEFER_BLOCKING 0x2, 0x80 ;  /* 0x0082000000007b1d */ /* 0x000fe20000010000 */
[----:B------:R-:W-:Y:S01]  /*c240*/  ISETP.GT.AND P0, PT, R2, RZ, PT ;  /* 0x000000ff0200720c */ /* 0x000fe20003f04270 */
[----:B------:R-:W-:Y:S02]  /*c250*/  @!P2 VIADD R3, R12, 0x19c80 ;  /* 0x00019c800c03a836 */ /* 0x000fe40000000000 */
[----:B------:R-:W-:Y:S02]  /*c260*/  VIADD R2, R2, 0xffffffff ;  /* 0xffffffff02027836 */ /* 0x000fe40000000000 */
[----:B-1----:R-:W-:Y:S01]  /*c270*/  IMAD.MOV.U32 R8, RZ, RZ, R17 ;  /* 0x000000ffff087224 */ /* 0x002fe200078e0011 */
[----:B------:R-:W-:-:S04]  /*c280*/  @!P2 PRMT R3, RZ, 0x654, R3 ;  /* 0x00000654ff03a816 */ /* 0x000fc80000000003 */
[----:B------:R1:W-:Y:S02]  /*c290*/  @!P2 SYNCS.ARRIVE.TRANS64.RED.A1T0 RZ, [R3+URZ], RZ ;  /* 0x000000ff03ffa9a7 */ /* 0x0003e4000810043f */
[----:B-1----:R-:W-:Y:S01]  /*c2a0*/  IMAD.MOV.U32 R3, RZ, RZ, R18 ;  /* 0x000000ffff037224 */ /* 0x002fe200078e0012 */
[----:B------:R-:W-:Y:S06]  /*c2b0*/  @P0 BRA `(.L_x_1618) ;  /* 0xfffffff000340947 */ /* 0x000fec000383ffff */
.L_x_1594:
[----:B------:R-:W-:Y:S01]  /*c2c0*/  BSSY B0, `(.L_x_1619) ;  /* 0x000000f000007945 */ /* 0x000fe20003800000 */
[----:B------:R-:W-:-:S03]  /*c2d0*/  ISETP.NE.AND P1, PT, R29, 0x3, PT ;  /* 0x000000031d00780c */ /* 0x000fc60003f25270 */
[----:B------:R-:W-:Y:S10]  /*c2e0*/  @P2 BRA `(.L_x_1620) ;  /* 0x0000000000302947 */ /* 0x000ff40003800000 */
[----:B------:R-:W3:Y:S01]  /*c2f0*/  S2R R7, SR_LANEID ;  /* 0x0000000000077919 */ /* 0x000ee20000000000 */
[----:B------:R-:W-:Y:S01]  /*c300*/  VOTEU.ANY UR4, UPT, PT ;  /* 0x0000000000047886 */ /* 0x000fe200038e0100 */
[----:B--2---:R-:W2:Y:S01]  /*c310*/  LDC.64 R2, c[0x0][0xdf0] ;  /* 0x00037c00ff027b82 */ /* 0x004ea20000000a00 */
[----:B------:R-:W3:Y:S08]  /*c320*/  FLO.U32 R0, UR4 ;  /* 0x0000000400007d00 */ /* 0x000ef000080e0000 */
[----:B------:R-:W2:Y:S01]  /*c330*/  POPC R5, UR4 ;  /* 0x0000000400057d09 */ /* 0x000ea20008000000 */
[----:B---3--:R-:W-:-:S13]  /*c340*/  ISETP.EQ.U32.AND P0, PT, R0, R7, PT ;  /* 0x000000070000720c */ /* 0x008fda0003f02070 */
[----:B--2---:R-:W2:Y:S01]  /*c350*/  @P0 ATOMG.E.ADD.STRONG.GPU PT, R3, desc[UR46][R2.64], R5 ;  /* 0x00000005020309a8 */ /* 0x004ea200081ee1ee */
[----:B-1----:R-:W1:Y:S02]  /*c360*/  S2R R4, SR_LTMASK ;  /* 0x0000000000047919 */ /* 0x002e640000003900 */
[----:B-1----:R-:W-:-:S04]  /*c370*/  LOP3.LUT R4, R4, UR4, RZ, 0xc0, !PT ;  /* 0x0000000404047c12 */ /* 0x002fc8000f8ec0ff */
[----:B------:R-:W1:Y:S01]  /*c380*/  POPC R25, R4 ;  /* 0x0000000400197309 */ /* 0x000e620000000000 */
[----:B--2---:R-:W1:Y:S02]  /*c390*/  SHFL.IDX PT, R0, R3, R0, 0x1f ;  /* 0x00001f0003007589 */ /* 0x004e6400000e0000 */
[----:B-1----:R-:W-:-:S07]  /*c3a0*/  IADD3 R25, R0, UR42, R25 ;  /* 0x0000002a00197c10 */ /* 0x002fce000fffe019 */
.L_x_1620:
[----:B------:R-:W-:Y:S05]  /*c3b0*/  BSYNC B0 ;  /* 0x0000000000007941 */ /* 0x000fea0003800000 */
.L_x_1619:
[----:B------:R-:W-:Y:S05]  /*c3c0*/  @!P1 BRA `(.L_x_1621) ;  /* 0x0000000000049947 */ /* 0x000fea0003800000 */
[----:B------:R-:W-:Y:S01]  /*c3d0*/  BPT.TRAP 0x1 ;  /* 0x000000040000795c */ /* 0x000fe20000300000 */
.L_x_1621:
[----:B--2---:R-:W-:Y:S01]  /*c3e0*/  LOP3.LUT R3, R18, 0x1, RZ, 0x3c, !PT ;  /* 0x0000000112037812 */ /* 0x004fe200078e3cff */
[----:B------:R-:W-:Y:S01]  /*c3f0*/  BSSY B0, `(.L_x_1622) ;  /* 0x0000006000007945 */ /* 0x000fe20003800000 */
[----:B------:R-:W-:Y:S02]  /*c400*/  LEA R2, R17, UR40, 0x3 ;  /* 0x0000002811027c11 */ /* 0x000fe4000f8e18ff */
[----:B------:R-:W-:Y:S02]  /*c410*/  SHF.L.U32 R3, R3, 0x1f, RZ ;  /* 0x0000001f03037819 */ /* 0x000fe400000006ff */
[----:B------:R-:W-:Y:S02]  /*c420*/  ISETP.NE.AND P1, PT, R26, 0x3, PT ;  /* 0x000000031a00780c */ /* 0x000fe40003f25270 */
[----:B------:R-:W2:Y:S02]  /*c430*/  SYNCS.PHASECHK.TRANS64.TRYWAIT P0, [R2+URZ+0x19c70], R3 ;  /* 0x019c7003020075a7 */ /* 0x000ea4000800017f */
[----:B--2---:R-:W-:Y:S09]  /*c440*/  @!P0 BRA `(.L_x_1623) ;  /* 0x0000000c00dc8947 */ /* 0x004ff20003800000 */
.L_x_1659:
[----:B------:R-:W-:Y:S05]  /*c450*/  BSYNC B0 ;  /* 0x0000000000007941 */ /* 0x000fea0003800000 */
.L_x_1622:
[----:B------:R-:W-:Y:S05]  /*c460*/  @!P1 BRA `(.L_x_1624) ;  /* 0x0000000000049947 */ /* 0x000fea0003800000 */
[----:B------:R-:W-:Y:S01]  /*c470*/  BPT.TRAP 0x1 ;  /* 0x000000040000795c */ /* 0x000fe20000300000 */
.L_x_1624:
[----:B------:R-:W-:Y:S01]  /*c480*/  SHF.L.U32 R5, R18, 0x1f, RZ ;  /* 0x0000001f12057819 */ /* 0x000fe200000006ff */
[----:B--2---:R-:W-:-:S03]  /*c490*/  IMAD R3, R17, 0x3000, RZ ;  /* 0x0000300011037824 */ /* 0x004fc600078e02ff */
[----:B------:R-:W2:Y:S02]  /*c4a0*/  SYNCS.PHASECHK.TRANS64.TRYWAIT P0, [R2+URZ+0x19c60], R5 ;  /* 0x019c6005020075a7 */ /* 0x000ea4000800017f */
[----:B--2---:R-:W-:Y:S05]  /*c4b0*/  @!P0 BRA `(.L_x_1625) ;  /* 0x0000000c00d48947 */ /* 0x004fea0003800000 */
.L_x_1660:
[C---:B------:R-:W-:Y:S01]  /*c4c0*/  LOP3.LUT R0, R3.reuse, R24, RZ, 0xfc, !PT ;  /* 0x0000001803007212 */ /* 0x040fe200078efcff */
        /* <DEDUP_REMOVED lines=48> */
.L_x_1626:
[----:B--2---:R2:W-:Y:S01]  /*c7d0*/  SYNCS.ARRIVE.TRANS64.A1T0 RZ, [R2+URZ+0x19c50], RZ ;  /* 0x019c50ff02ff79a7 */ /* 0x0045e2000810003f */
        /* <DEDUP_REMOVED lines=9> */
.L_x_1578:
[----:B------:R-:W-:Y:S05]  /*c870*/  BSYNC B6 ;  /* 0x0000000000067941 */ /* 0x000fea0003800000 */
.L_x_1576:
[----:B--2---:R-:W2:Y:S02]  /*c880*/  LDL R0, [R1] ;  /* 0x0000000001007983 */ /* 0x004ea40000100800 */
[----:B--2---:R-:W-:-:S13]  /*c890*/  ISETP.NE.AND P0, PT, R0, RZ, PT ;  /* 0x000000ff0000720c */ /* 0x004fda0003f05270 */
[----:B------:R-:W-:Y:S05]  /*c8a0*/  @!P0 BRA `(.L_x_1627) ;  /* 0x00000000001c8947 */ /* 0x000fea0003800000 */
[----:B------:R-:W1:Y:S08]  /*c8b0*/  S2UR UR5, SR_CgaCtaId ;  /* 0x00000000000579c3 */ /* 0x000e700000008800 */
[----:B------:R-:W-:Y:S06]  /*c8c0*/  BAR.SYNC.DEFER_BLOCKING 0x5, 0x200 ;  /* 0x0148000000007b1d */ /* 0x000fec0000010000 */
[----:B------:R-:W-:-:S02]  /*c8d0*/  UMOV UR4, 0x400 ;  /* 0x0000040000047882 */ /* 0x000fc40000000000 */
[----:B-1----:R-:W-:-:S09]  /*c8e0*/  ULEA UR4, UR5, UR4, 0x18 ;  /* 0x0000000405047291 */ /* 0x002fd2000f8ec03f */
[----:B------:R-:W1:Y:S01]  /*c8f0*/  LDS R25, [UR4+0x19cd0] ;  /* 0x019cd004ff197984 */ /* 0x000e620008000800 */
[----:B------:R-:W-:Y:S06]  /*c900*/  BAR.ARV 0x4, 0x200 ;  /* 0x0108000000007b1d */ /* 0x000fec0000002000 */
[----:B------:R-:W-:Y:S05]  /*c910*/  BRA `(.L_x_1628) ;  /* 0x00000000002c7947 */ /* 0x000fea0003800000 */
.L_x_1627:
[----:B------:R-:W1:Y:S01]  /*c920*/  S2R R0, SR_TID.X ;  /* 0x0000000000007919 */ /* 0x000e620000002100 */
[----:B------:R-:W-:Y:S01]  /*c930*/  BAR.SYNC.DEFER_BLOCKING 0x4, 0x200 ;  /* 0x0108000000007b1d */ /* 0x000fe20000010000 */
[----:B-1----:R-:W-:-:S04]  /*c940*/  LOP3.LUT R0, R0, 0x7f, RZ, 0xc0, !PT ;  /* 0x0000007f00007812 */ /* 0x002fc800078ec0ff */
[----:B------:R-:W-:-:S13]  /*c950*/  ISETP.NE.AND P0, PT, R0, RZ, PT ;  /* 0x000000ff0000720c */ /* 0x000fda0003f05270 */
[----:B------:R-:W1:Y:S01]  /*c960*/  @!P0 S2R R3, SR_CgaCtaId ;  /* 0x0000000000038919 */ /* 0x000e620000008800 */
[----:B------:R-:W-:-:S04]  /*c970*/  @!P0 MOV R0, 0x400 ;  /* 0x0000040000008802 */ /* 0x000fc80000000f00 */
[----:B-1----:R-:W-:Y:S02]  /*c980*/  @!P0 LEA R2, R3, R0, 0x18 ;  /* 0x0000000003028211 */ /* 0x002fe400078ec0ff */
[----:B------:R-:W1:Y:S04]  /*c990*/  SHFL.IDX PT, R0, R25, RZ, 0x1f ;  /* 0x00001fff19007589 */ /* 0x000e6800000e0000 */
[----:B------:R1:W-:Y:S02]  /*c9a0*/  @!P0 STS [R2+0x19cd0], R25 ;  /* 0x019cd01902008388 */ /* 0x0003e40000000800 */
[----:B-1----:R-:W-:Y:S01]  /*c9b0*/  IMAD.MOV.U32 R25, RZ, RZ, R0 ;  /* 0x000000ffff197224 */ /* 0x002fe200078e0000 */
[----:B------:R-:W-:Y:S06]  /*c9c0*/  BAR.ARV 0x5, 0x200 ;  /* 0x0148000000007b1d */ /* 0x000fec0000002000 */
.L_x_1628:
[----:B------:R-:W-:Y:S02]  /*c9d0*/  ULDC UR4, c[0x0][0xda8] ;  /* 0x00036a0000047ab9 */ /* 0x000fe40000000800 */
[----:B-1----:R-:W-:-:S13]  /*c9e0*/  ISETP.GE.AND P0, PT, R25, UR4, PT ;  /* 0x0000000419007c0c */ /* 0x002fda000bf06270 */
[----:B------:R-:W-:Y:S05]  /*c9f0*/  @!P0 BRA `(.L_x_1629) ;  /* 0xffffffd000d88947 */ /* 0x000fea000383ffff */
.L_x_1573:
[----:B------:R-:W1:Y:S01]  /*ca00*/  S2R R5, SR_CgaCtaId ;  /* 0x0000000000057919 */ /* 0x000e620000008800 */
[----:B------:R-:W-:Y:S01]  /*ca10*/  VIADD R28, R28, 0x1 ;  /* 0x000000011c1c7836 */ /* 0x000fe20000000000 */
[----:B------:R-:W-:Y:S01]  /*ca20*/  MOV R2, 0x400 ;  /* 0x0000040000027802 */ /* 0x000fe20000000f00 */
[----:B------:R-:W-:Y:S03]  /*ca30*/  BSSY B0, `(.L_x_1630) ;  /* 0x0000008000007945 */ /* 0x000fe60003800000 */
[----:B------:R-:W-:-:S04]  /*ca40*/  LEA.HI R0, R28, R28, RZ, 0x1 ;  /* 0x0000001c1c007211 */ /* 0x000fc800078f08ff */
[----:B------:R-:W-:-:S05]  /*ca50*/  LOP3.LUT R3, R0, 0xfffffffe, RZ, 0xc0, !PT ;  /* 0xfffffffe00037812 */ /* 0x000fca00078ec0ff */
[----:B------:R-:W-:-:S05]  /*ca60*/  IMAD.IADD R0, R28, 0x1, -R3 ;  /* 0x000000011c007824 */ /* 0x000fca00078e0a03 */
[----:B------:R-:W-:Y:S02]  /*ca70*/  SHF.L.U32 R0, R0, 0x1f, RZ ;  /* 0x0000001f00007819 */ /* 0x000fe400000006ff */
[----:B-1----:R-:W-:-:S04]  /*ca80*/  LEA R6, R5, R2, 0x18 ;  /* 0x0000000205067211 */ /* 0x002fc800078ec0ff */
[----:B------:R-:W1:Y:S02]  /*ca90*/  SYNCS.PHASECHK.TRANS64.TRYWAIT P0, [R6+URZ+0x19c20], R0 ;  /* 0x019c2000060075a7 */ /* 0x000e64000800017f */
[----:B-1----:R-:W-:Y:S05]  /*caa0*/  @!P0 BRA `(.L_x_1631) ;  /* 0x00000008006c8947 */ /* 0x002fea0003800000 */
.L_x_1661:
[----:B------:R-:W-:Y:S05]  /*cab0*/  BSYNC B0 ;  /* 0x0000000000007941 */ /* 0x000fea0003800000 */
.L_x_1630:
[----:B------:R-:W-:-:S03]  /*cac0*/  UMOV UR4, 0xffffffff ;  /* 0xffffffff00047882 */ /* 0x000fc60000000000 */
[----:B------:R-:W-:Y:S05]  /*cad0*/  BRA.DIV UR4, `(.L_x_1632) ;  /* 0x0000000a04747947 */ /* 0x000fea000b800000 */
[----:B-1----:R-:W1:Y:S02]  /*cae0*/  S2R R0, SR_TID.X ;  /* 0x0000000000007919 */ /* 0x002e640000002100 */
[----:B-1----:R-:W-:-:S04]  /*caf0*/  SHF.R.U32.HI R0, RZ, 0x5, R0 ;  /* 0x00000005ff007819 */ /* 0x002fc80000011600 */
[----:B------:R-:W-:-:S05]  /*cb00*/  LOP3.LUT R0, R0, 0x3, RZ, 0xc0, !PT ;  /* 0x0000000300007812 */ /* 0x000fca00078ec0ff */
[----:B------:R1:W2:Y:S02]  /*cb10*/  SHFL.IDX PT, R14, R0, RZ, 0x1f ;  /* 0x00001fff000e7589 */ /* 0x0002a400000e0000 */
.L_x_1664:
[----:B--2---:R-:W-:Y:S01]  /*cb20*/  ISETP.NE.AND P0, PT, R14, RZ, PT ;  /* 0x000000ff0e00720c */ /* 0x004fe20003f05270 */
[----:B------:R-:W-:-:S12]  /*cb30*/  BSSY B0, `(.L_x_1633) ;  /* 0x000002a000007945 */ /* 0x000fd80003800000 */
[----:B------:R-:W-:Y:S05]  /*cb40*/  @P0 BRA `(.L_x_1634) ;  /* 0x0000000000a00947 */ /* 0x000fea0003800000 */
[----:B------:R-:W-:-:S03]  /*cb50*/  UMOV UR4, 0xffffffff ;  /* 0xffffffff00047882 */ /* 0x000fc60000000000 */
[----:B------:R-:W-:Y:S05]  /*cb60*/  BRA.DIV UR4, `(.L_x_1635) ;  /* 0x0000000a04847947 */ /* 0x000fea000b800000 */
[----:B------:R-:W-:-:S13]  /*cb70*/  ELECT P6, URZ, PT ;  /* 0x00000000003f782f */ /* 0x000fda00038c0000 */
.L_x_1667:
[----:B------:R-:W-:Y:S05]  /*cb80*/  @!P6 BRA `(.L_x_1634) ;  /* 0x000000000090e947 */ /* 0x000fea0003800000 */
[----:B------:R-:W-:-:S04]  /*cb90*/  LOP3.LUT R27, R27, 0x2, RZ, 0xfc, !PT ;  /* 0x000000021b1b7812 */ /* 0x000fc800078efcff */
[----:B------:R-:W-:-:S13]  /*cba0*/  ISETP.NE.AND P0, PT, R27, 0x3, PT ;  /* 0x000000031b00780c */ /* 0x000fda0003f05270 */
[----:B------:R-:W-:Y:S05]  /*cbb0*/  @!P0 BRA `(.L_x_1636) ;  /* 0x0000000000048947 */ /* 0x000fea0003800000 */
[----:B------:R-:W-:Y:S01]  /*cbc0*/  BPT.TRAP 0x1 ;  /* 0x000000040000795c */ /* 0x000fe20000300000 */
.L_x_1636:
[----:B-1----:R-:W-:Y:S01]  /*cbd0*/  VIADD R0, R6, 0x19c40 ;  /* 0x00019c4006007836 */ /* 0x002fe20000000000 */
        /* <DEDUP_REMOVED lines=8> */
[----:B------:R-:W-:Y:S01]  /*cc60*/  IMAD R9, R7, 0x8, R0 ;  /* 0x0000000807097824 */ /* 0x000fe200078e0200 */
[----:B------:R-:W-:Y:S01]  /*cc70*/  SHF.L.U32 R0, R3, 0x1f, RZ ;  /* 0x0000001f03007819 */ /* 0x000fe200000006ff */
[----:B-1----:R-:W-:Y:S06]  /*cc80*/  @!P1 BRA `(.L_x_1637) ;  /* 0x00000008005c9947 */ /* 0x002fec0003800000 */
.L_x_1668:
[----:B------:R-:W2:Y:S02]  /*cc90*/  SYNCS.PHASECHK.TRANS64.TRYWAIT P1, [R9+URZ], R0 ;  /* 0x00000000090075a7 */ /* 0x000ea4000802017f */
[----:B--2---:R-:W-:Y:S05]  /*cca0*/  @!P1 BRA `(.L_x_1638) ;  /* 0x0000000800689947 */ /* 0x004fea0003800000 */
.L_x_1669:
[----:B------:R-:W-:Y:S05]  /*ccb0*/  @!P0 BRA `(.L_x_1639) ;  /* 0x0000000000048947 */ /* 0x000fea0003800000 */
[----:B------:R-:W-:Y:S01]  /*ccc0*/  BPT.TRAP 0x1 ;  /* 0x000000040000795c */ /* 0x000fe20000300000 */
.L_x_1639:
[----:B------:R-:W-:-:S04]  /*ccd0*/  IMAD R17, R17, 0x8, R6 ;  /* 0x0000000811117824 */ /* 0x000fc800078e0206 */
[----:B------:R-:W3:Y:S02]  /*cce0*/  SYNCS.PHASECHK.TRANS64.TRYWAIT P1, [R17+URZ+0x19c60], R4 ;  /* 0x019c6004110075a7 */ /* 0x000ee4000802017f */
[----:B---3--:R-:W-:Y:S05]  /*ccf0*/  @!P1 BRA `(.L_x_1640) ;  /* 0x0000000800689947 */ /* 0x008fea0003800000 */
.L_x_1670:
[----:B------:R-:W-:Y:S05]  /*cd00*/  @!P0 BRA `(.L_x_1641) ;  /* 0x0000000000048947 */ /* 0x000fea0003800000 */
[----:B------:R-:W-:Y:S01]  /*cd10*/  BPT.TRAP 0x1 ;  /* 0x000000040000795c */ /* 0x000fe20000300000 */
.L_x_1641:
[----:B------:R-:W-:-:S04]  /*cd20*/  IMAD R7, R7, 0x8, R6 ;  /* 0x0000000807077824 */ /* 0x000fc800078e0206 */
[----:B------:R-:W4:Y:S02]  /*cd30*/  SYNCS.PHASECHK.TRANS64.TRYWAIT P1, [R7+URZ+0x19c60], R0 ;  /* 0x019c6000070075a7 */ /* 0x000f24000802017f */
[----:B----4-:R-:W-:Y:S05]  /*cd40*/  @!P1 BRA `(.L_x_1642) ;  /* 0x0000000800689947 */ /* 0x010fea0003800000 */
.L_x_1671:
[----:B------:R-:W-:Y:S05]  /*cd50*/  @!P0 BRA `(.L_x_1643) ;  /* 0x0000000000048947 */ /* 0x000fea0003800000 */
[----:B------:R-:W-:Y:S01]  /*cd60*/  BPT.TRAP 0x1 ;  /* 0x000000040000795c */ /* 0x000fe20000300000 */
.L_x_1643:
[----:B------:R-:W5:Y:S02]  /*cd70*/  SYNCS.PHASECHK.TRANS64.TRYWAIT P0, [R17+URZ+0x19c80], R4 ;  /* 0x019c8004110075a7 */ /* 0x000f64000800017f */
[----:B-----5:R-:W-:Y:S05]  /*cd80*/  @!P0 BRA `(.L_x_1644) ;  /* 0x00000008006c8947 */ /* 0x020fea0003800000 */
.L_x_1645:
[----:B------:R1:W1:Y:S02]  /*cd90*/  SYNCS.PHASECHK.TRANS64.TRYWAIT P0, [R7+URZ+0x19c80], R0 ;  /* 0x019c8000070075a7 */ /* 0x000264000800017f */
[----:B-1----:R-:W-:Y:S05]  /*cda0*/  @!P0 NANOSLEEP.SYNCS 0x989680 ;  /* 0x009896800000895d */ /* 0x002fea0003900000 */
[----:B------:R-:W1:Y:S02]  /*cdb0*/  @!P0 SYNCS.PHASECHK.TRANS64 P0, [R7+URZ+0x19c80], R0 ;  /* 0x019c8000070085a7 */ /* 0x000e64000800007f */
[----:B-1----:R-:W-:Y:S05]  /*cdc0*/  @!P0 BRA `(.L_x_1645) ;  /* 0xfffffffc00f08947 */ /* 0x002fea000383ffff */
.L_x_1634:
[----:B------:R-:W-:Y:S05]  /*cdd0*/  BSYNC B0 ;  /* 0x0000000000007941 */ /* 0x000fea0003800000 */
.L_x_1633:
[----:B------:R-:W-:Y:S05]  /*cde0*/  EXIT ;  /* 0x000000000000794d */ /* 0x000fea0003800000 */
.L_x_1531:
[----:B-1----:R-:W-:-:S04]  /*cdf0*/  IMAD.U32 R3, RZ, RZ, UR39 ;  /* 0x00000027ff037e24 */ /* 0x002fc8000f8e00ff */
[----:B------:R1:W2:Y:S03]  /*ce00*/  SYNCS.PHASECHK.TRANS64.TRYWAIT P0, [R3+URZ+0x19c00], R0 ;  /* 0x019c0000030075a7 */ /* 0x0002a6000800017f */
[----:B--2---:R-:W-:Y:S05]  /*ce10*/  @!P0 NANOSLEEP.SYNCS 0x989680 ;  /* 0x009896800000895d */ /* 0x004fea0003900000 */
[----:B------:R-:W2:Y:S02]  /*ce20*/  @!P0 SYNCS.PHASECHK.TRANS64 P0, [R3+URZ+0x19c00], R0 ;  /* 0x019c0000030085a7 */ /* 0x000ea4000800007f */
[----:B--2---:R-:W-:Y:S05]  /*ce30*/  @!P0 BRA `(.L_x_1531) ;  /* 0xfffffffc00ec8947 */ /* 0x004fea000383ffff */
[----:B------:R-:W-:Y:S05]  /*ce40*/  BRA `(.L_x_1646) ;  /* 0xffffff4800ac7947 */ /* 0x000fea000383ffff */
.L_x_1535:
[----:B--2---:R2:W3:Y:S02]  /*ce50*/  SYNCS.PHASECHK.TRANS64.TRYWAIT P2, [R4+URZ+0x19c30], R3 ;  /* 0x019c3003040075a7 */ /* 0x0044e4000804017f */
[----:B---3--:R-:W-:Y:S05]  /*ce60*/  @!P2 NANOSLEEP.SYNCS 0x989680 ;  /* 0x009896800000a95d */ /* 0x008fea0003900000 */
[----:B------:R-:W3:Y:S02]  /*ce70*/  @!P2 SYNCS.PHASECHK.TRANS64 P2, [R4+URZ+0x19c30], R3 ;  /* 0x019c30030400a5a7 */ /* 0x000ee4000804007f */
[----:B---3--:R-:W-:Y:S05]  /*ce80*/  @!P2 BRA `(.L_x_1535) ;  /* 0xfffffffc00f0a947 */ /* 0x008fea000383ffff */
[----:B------:R-:W-:Y:S05]  /*ce90*/  BRA `(.L_x_1534) ;  /* 0xffffff4800d07947 */ /* 0x000fea000383ffff */
.L_x_1540:
[----:B--2---:R-:W-:-:S04]  /*cea0*/  IMAD.U32 R3, RZ, RZ, UR22 ;  /* 0x00000016ff037e24 */ /* 0x004fc8000f8e00ff */
[----:B------:R2:W3:Y:S03]  /*ceb0*/  SYNCS.PHASECHK.TRANS64.TRYWAIT P2, [R3+URZ+0x19c30], R0 ;  /* 0x019c3000030075a7 */ /* 0x0004e6000804017f */
[----:B---3--:R-:W-:Y:S05]  /*cec0*/  @!P2 NANOSLEEP.SYNCS 0x989680 ;  /* 0x009896800000a95d */ /* 0x008fea0003900000 */
[----:B------:R-:W3:Y:S02]  /*ced0*/  @!P2 SYNCS.PHASECHK.TRANS64 P2, [R3+URZ+0x19c30], R0 ;  /* 0x019c30000300a5a7 */ /* 0x000ee4000804007f */
[----:B---3--:R-:W-:Y:S05]  /*cee0*/  @!P2 BRA `(.L_x_1540) ;  /* 0xfffffffc00eca947 */ /* 0x008fea000383ffff */
[----:B------:R-:W-:Y:S05]  /*cef0*/  BRA `(.L_x_1539) ;  /* 0xffffff6c00a07947 */ /* 0x000fea000383ffff */
.L_x_1544:
[----:B--2---:R-:W-:-:S04]  /*cf00*/  IMAD.U32 R3, RZ, RZ, UR7 ;  /* 0x00000007ff037e24 */ /* 0x004fc8000f8e00ff */
[----:B------:R2:W3:Y:S03]  /*cf10*/  SYNCS.PHASECHK.TRANS64.TRYWAIT P2, [R3+URZ+0x19c50], R0 ;  /* 0x019c5000030075a7 */ /* 0x0004e6000804017f */
[----:B---3--:R-:W-:Y:S05]  /*cf20*/  @!P2 NANOSLEEP.SYNCS 0x989680 ;  /* 0x009896800000a95d */ /* 0x008fea0003900000 */
[----:B------:R-:W3:Y:S02]  /*cf30*/  @!P2 SYNCS.PHASECHK.TRANS64 P2, [R3+URZ+0x19c50], R0 ;  /* 0x019c50000300a5a7 */ /* 0x000ee4000804007f */
[----:B---3--:R-:W-:Y:S05]  /*cf40*/  @!P2 BRA `(.L_x_1544) ;  /* 0xfffffffc00eca947 */ /* 0x008fea000383ffff */
[----:B------:R-:W-:Y:S05]  /*cf50*/  BRA `(.L_x_1543) ;  /* 0xffffff6c00ec7947 */ /* 0x000fea000383ffff */
.L_x_1551:
[----:B--2---:R-:W-:-:S04]  /*cf60*/  IMAD.U32 R3, RZ, RZ, UR6 ;  /* 0x00000006ff037e24 */ /* 0x004fc8000f8e00ff */
[----:B------:R2:W3:Y:S03]  /*cf70*/  SYNCS.PHASECHK.TRANS64.TRYWAIT P2, [R3+URZ+0x19c30], R0 ;  /* 0x019c3000030075a7 */ /* 0x0004e6000804017f */
[----:B---3--:R-:W-:Y:S05]  /*cf80*/  @!P2 NANOSLEEP.SYNCS 0x989680 ;  /* 0x009896800000a95d */ /* 0x008fea0003900000 */
[----:B------:R-:W3:Y:S02]  /*cf90*/  @!P2 SYNCS.PHASECHK.TRANS64 P2, [R3+URZ+0x19c30], R0 ;  /* 0x019c30000300a5a7 */ /* 0x000ee4000804007f */
[----:B---3--:R-:W-:Y:S05]  /*cfa0*/  @!P2 BRA `(.L_x_1551) ;  /* 0xfffffffc00eca947 */ /* 0x008fea000383ffff */
[----:B------:R-:W-:Y:S05]  /*cfb0*/  BRA `(.L_x_1550) ;  /* 0xffffff9000987947 */ /* 0x000fea000383ffff */
.L_x_1555:
[----:B--2---:R-:W-:-:S04]  /*cfc0*/  IMAD.U32 R3, RZ, RZ, UR7 ;  /* 0x00000007ff037e24 */ /* 0x004fc8000f8e00ff */
[----:B------:R2:W3:Y:S03]  /*cfd0*/  SYNCS.PHASECHK.TRANS64.TRYWAIT P2, [R3+URZ+0x19c50], R0 ;  /* 0x019c5000030075a7 */ /* 0x0004e6000804017f */
[----:B---3--:R-:W-:Y:S05]  /*cfe0*/  @!P2 NANOSLEEP.SYNCS 0x989680 ;  /* 0x009896800000a95d */ /* 0x008fea0003900000 */
[----:B------:R-:W3:Y:S02]  /*cff0*/  @!P2 SYNCS.PHASECHK.TRANS64 P2, [R3+URZ+0x19c50], R0 ;  /* 0x019c50000300a5a7 */ /* 0x000ee4000804007f */
[----:B---3--:R-:W-:Y:S05]  /*d000*/  @!P2 BRA `(.L_x_1555) ;  /* 0xfffffffc00eca947 */ /* 0x008fea000383ffff */
[----:B------:R-:W-:Y:S05]  /*d010*/  BRA `(.L_x_1554) ;  /* 0xffffff9000e47947 */ /* 0x000fea000383ffff */
.L_x_1561:
[----:B--2---:R-:W-:-:S04]  /*d020*/  IMAD.U32 R7, RZ, RZ, UR5 ;  /* 0x00000005ff077e24 */ /* 0x004fc8000f8e00ff */
[----:B------:R2:W1:Y:S03]  /*d030*/  SYNCS.PHASECHK.TRANS64.TRYWAIT P2, [R7+URZ+0x19c50], R6 ;  /* 0x019c5006070075a7 */ /* 0x000466000804017f */
[----:B-1----:R-:W-:Y:S05]  /*d040*/  @!P2 NANOSLEEP.SYNCS 0x989680 ;  /* 0x009896800000a95d */ /* 0x002fea0003900000 */
[----:B------:R-:W1:Y:S02]  /*d050*/  @!P2 SYNCS.PHASECHK.TRANS64 P2, [R7+URZ+0x19c50], R6 ;  /* 0x019c50060700a5a7 */ /* 0x000e64000804007f */
[----:B-1----:R-:W-:Y:S05]  /*d060*/  @!P2 BRA `(.L_x_1561) ;  /* 0xfffffffc00eca947 */ /* 0x002fea000383ffff */
[----:B------:R-:W-:Y:S05]  /*d070*/  BRA `(.L_x_1560) ;  /* 0xffffffac00387947 */ /* 0x000fea000383ffff */
.L_x_1583:
[----:B------:R-:W-:Y:S02]  /*d080*/  IMAD.MOV.U32 R13, RZ, RZ, R4 ;  /* 0x000000ffff0d7224 */ /* 0x000fe400078e0004 */
[----:B------:R-:W-:Y:S02]  /*d090*/  IMAD.MOV.U32 R12, RZ, RZ, RZ ;  /* 0x000000ffff0c7224 */ /* 0x000fe400078e00ff */
[----:B------:R-:W-:Y:S02]  /*d0a0*/  IMAD.MOV.U32 R11, RZ, RZ, 0x1f ;  /* 0x0000001fff0b7424 */ /* 0x000fe400078e00ff */
[----:B------:R-:W-:-:S07]  /*d0b0*/  IMAD.MOV.U32 R15, RZ, RZ, -0x1 ;  /* 0xffffffffff0f7424 */ /* 0x000fce00078e00ff */
[----:B------:R-:W-:Y:S05]  /*d0c0*/  WARPSYNC.COLLECTIVE R15, `(.L_x_1647) ;  /* 0x000000000f087348 */ /* 0x000fea0003c00000 */
[----:B------:R1:W2:Y:S02]  /*d0d0*/  SHFL.IDX P6, R14, R13, R12, R11 ;  /* 0x0000000c0d0e7389 */ /* 0x0002a400000c000b */
[----:B-12---:R-:W-:Y:S01]  /*d0e0*/  ENDCOLLECTIVE ;  /* 0x000000000000791b */ /* 0x006fe20003800000 */
.L_x_1647:
[----:B------:R-:W-:Y:S05]  /*d0f0*/  BRA `(.L_x_1648) ;  /* 0xffffffd800507947 */ /* 0x000fea000383ffff */
.L_x_1585:
[----:B------:R-:W-:Y:S01]  /*d100*/  BSSY B0, `(.L_x_1649) ;  /* 0x0000006000007945 */ /* 0x000fe20003800000 */
[----:B------:R-:W-:-:S07]  /*d110*/  IMAD.MOV.U32 R15, RZ, RZ, -0x1 ;  /* 0xffffffffff0f7424 */ /* 0x000fce00078e00ff */
[----:B-1----:R-:W-:Y:S05]  /*d120*/  WARPSYNC.COLLECTIVE R15, `(.L_x_1650) ;  /* 0x000000000f0c7348 */ /* 0x002fea0003c00000 */
[----:B------:R-:W-:Y:S02]  /*d130*/  ELECT P6, UR62, PT ;  /* 0x00000000003e782f */ /* 0x000fe400038c0000 */
[----:B------:R-:W-:Y:S01]  /*d140*/  MOV R14, UR62 ;  /* 0x0000003e000e7c02 */ /* 0x000fe20008000f00 */
[----:B-1----:R-:W-:Y:S10]  /*d150*/  ENDCOLLECTIVE ;  /* 0x000000000000791b */ /* 0x002ff40003800000 */
.L_x_1650:
[----:B------:R-:W-:Y:S05]  /*d160*/  BSYNC B0 ;  /* 0x0000000000007941 */ /* 0x000fea0003800000 */
.L_x_1649:
[----:B------:R-:W-:Y:S05]  /*d170*/  BRA `(.L_x_1651) ;  /* 0xffffffd800507947 */ /* 0x000fea000383ffff */
.L_x_1588:
[----:B--2---:R2:W3:Y:S02]  /*d180*/  SYNCS.PHASECHK.TRANS64.TRYWAIT P3, [R5+URZ+0x19c80], R2 ;  /* 0x019c8002050075a7 */ /* 0x0044e4000806017f */
[----:B---3--:R-:W-:Y:S05]  /*d190*/  @!P3 NANOSLEEP.SYNCS 0x989680 ;  /* 0x009896800000b95d */ /* 0x008fea0003900000 */
[----:B------:R-:W3:Y:S02]  /*d1a0*/  @!P3 SYNCS.PHASECHK.TRANS64 P3, [R5+URZ+0x19c80], R2 ;  /* 0x019c80020500b5a7 */ /* 0x000ee4000806007f */
[----:B---3--:R-:W-:Y:S05]  /*d1b0*/  @!P3 BRA `(.L_x_1588) ;  /* 0xfffffffc00f0b947 */ /* 0x008fea000383ffff */
[----:B------:R-:W-:Y:S05]  /*d1c0*/  BRA `(.L_x_1652) ;  /* 0xffffffd800a47947 */ /* 0x000fea000383ffff */
.L_x_1590:
[----:B-1----:R1:W3:Y:S02]  /*d1d0*/  SYNCS.PHASECHK.TRANS64.TRYWAIT P3, [R5+URZ+0x19c40], R2 ;  /* 0x019c4002050075a7 */ /* 0x0022e4000806017f */
[----:B---3--:R-:W-:Y:S05]  /*d1e0*/  @!P3 NANOSLEEP.SYNCS 0x989680 ;  /* 0x009896800000b95d */ /* 0x008fea0003900000 */
[----:B------:R-:W3:Y:S02]  /*d1f0*/  @!P3 SYNCS.PHASECHK.TRANS64 P3, [R5+URZ+0x19c40], R2 ;  /* 0x019c40020500b5a7 */ /* 0x000ee4000806007f */
[----:B---3--:R-:W-:Y:S05]  /*d200*/  @!P3 BRA `(.L_x_1590) ;  /* 0xfffffffc00f0b947 */ /* 0x008fea000383ffff */
[----:B------:R-:W-:Y:S05]  /*d210*/  BRA `(.L_x_1653) ;  /* 0xffffffdc00207947 */ /* 0x000fea000383ffff */
.L_x_1593:
[----:B--2---:R-:W-:-:S04]  /*d220*/  IMAD.U32 R3, RZ, RZ, UR40 ;  /* 0x00000028ff037e24 */ /* 0x004fc8000f8e00ff */
[----:B------:R2:W3:Y:S03]  /*d230*/  SYNCS.PHASECHK.TRANS64.TRYWAIT P0, [R3+URZ+0x19c20], R2 ;  /* 0x019c2002030075a7 */ /* 0x0004e6000800017f */
[----:B---3--:R-:W-:Y:S05]  /*d240*/  @!P0 NANOSLEEP.SYNCS 0x989680 ;  /* 0x009896800000895d */ /* 0x008fea0003900000 */
[----:B------:R-:W3:Y:S02]  /*d250*/  @!P0 SYNCS.PHASECHK.TRANS64 P0, [R3+URZ+0x19c20], R2 ;  /* 0x019c2002030085a7 */ /* 0x000ee4000800007f */
[----:B---3--:R-:W-:Y:S05]  /*d260*/  @!P0 BRA `(.L_x_1593) ;  /* 0xfffffffc00ec8947 */ /* 0x008fea000383ffff */
[----:B------:R-:W-:Y:S05]  /*d270*/  BRA `(.L_x_1654) ;  /* 0xffffffe000247947 */ /* 0x000fea000383ffff */
.L_x_1599:
[----:B-1----:R1:W2:Y:S02]  /*d280*/  SYNCS.PHASECHK.TRANS64.TRYWAIT P0, [R10+URZ+0x19c80], R4 ;  /* 0x019c80040a0075a7 */ /* 0x0022a4000800017f */
[----:B--2---:R-:W-:Y:S05]  /*d290*/  @!P0 NANOSLEEP.SYNCS 0x989680 ;  /* 0x009896800000895d */ /* 0x004fea0003900000 */
[----:B------:R-:W2:Y:S02]  /*d2a0*/  @!P0 SYNCS.PHASECHK.TRANS64 P0, [R10+URZ+0x19c80], R4 ;  /* 0x019c80040a0085a7 */ /* 0x000ea4000800007f */
[----:B--2---:R-:W-:Y:S05]  /*d2b0*/  @!P0 BRA `(.L_x_1599) ;  /* 0xfffffffc00f08947 */ /* 0x004fea000383ffff */
[----:B------:R-:W-:Y:S05]  /*d2c0*/  BRA `(.L_x_1655) ;  /* 0xffffffe000c47947 */ /* 0x000fea000383ffff */
.L_x_1606:
[----:B--2---:R2:W3:Y:S02]  /*d2d0*/  SYNCS.PHASECHK.TRANS64.TRYWAIT P0, [R10+URZ+0x19c40], R4 ;  /* 0x019c40040a0075a7 */ /* 0x0044e4000800017f */
[----:B---3--:R-:W-:Y:S05]  /*d2e0*/  @!P0 NANOSLEEP.SYNCS 0x989680 ;  /* 0x009896800000895d */ /* 0x008fea0003900000 */
[----:B------:R-:W3:Y:S02]  /*d2f0*/  @!P0 SYNCS.PHASECHK.TRANS64 P0, [R10+URZ+0x19c40], R4 ;  /* 0x019c40040a0085a7 */ /* 0x000ee4000800007f */
[----:B---3--:R-:W-:Y:S05]  /*d300*/  @!P0 BRA `(.L_x_1606) ;  /* 0xfffffffc00f08947 */ /* 0x008fea000383ffff */
[----:B------:R-:W-:Y:S05]  /*d310*/  BRA `(.L_x_1656) ;  /* 0xffffffe400c07947 */ /* 0x000fea000383ffff */
.L_x_1614:
[----:B--2---:R2:W3:Y:S02]  /*d320*/  SYNCS.PHASECHK.TRANS64.TRYWAIT P3, [R12+URZ+0x19c70], R5 ;  /* 0x019c70050c0075a7 */ /* 0x0044e4000806017f */
[----:B---3--:R-:W-:Y:S05]  /*d330*/  @!P3 NANOSLEEP.SYNCS 0x989680 ;  /* 0x009896800000b95d */ /* 0x008fea0003900000 */
[----:B------:R-:W3:Y:S02]  /*d340*/  @!P3 SYNCS.PHASECHK.TRANS64 P3, [R12+URZ+0x19c70], R5 ;  /* 0x019c70050c00b5a7 */ /* 0x000ee4000806007f */
[----:B---3--:R-:W-:Y:S05]  /*d350*/  @!P3 BRA `(.L_x_1614) ;  /* 0xfffffffc00f0b947 */ /* 0x008fea000383ffff */
[----:B------:R-:W-:Y:S05]  /*d360*/  BRA `(.L_x_1657) ;  /* 0xffffffe800cc7947 */ /* 0x000fea000383ffff */
.L_x_1616:
[----:B---3--:R3:W4:Y:S02]  /*d370*/  SYNCS.PHASECHK.TRANS64.TRYWAIT P3, [R12+URZ+0x19c60], R3 ;  /* 0x019c60030c0075a7 */ /* 0x008724000806017f */
[----:B----4-:R-:W-:Y:S05]  /*d380*/  @!P3 NANOSLEEP.SYNCS 0x989680 ;  /* 0x009896800000b95d */ /* 0x010fea0003900000 */
[----:B------:R-:W4:Y:S02]  /*d390*/  @!P3 SYNCS.PHASECHK.TRANS64 P3, [R12+URZ+0x19c60], R3 ;  /* 0x019c60030c00b5a7 */ /* 0x000f24000806007f */
[----:B----4-:R-:W-:Y:S05]  /*d3a0*/  @!P3 BRA `(.L_x_1616) ;  /* 0xfffffffc00f0b947 */ /* 0x010fea000383ffff */
[----:B------:R-:W-:Y:S05]  /*d3b0*/  BRA `(.L_x_1658) ;  /* 0xffffffe800d47947 */ /* 0x000fea000383ffff */
.L_x_1623:
[----:B--2---:R2:W3:Y:S02]  /*d3c0*/  SYNCS.PHASECHK.TRANS64.TRYWAIT P0, [R2+URZ+0x19c70], R3 ;  /* 0x019c7003020075a7 */ /* 0x0044e4000800017f */
[----:B---3--:R-:W-:Y:S05]  /*d3d0*/  @!P0 NANOSLEEP.SYNCS 0x989680 ;  /* 0x009896800000895d */ /* 0x008fea0003900000 */
[----:B------:R-:W3:Y:S02]  /*d3e0*/  @!P0 SYNCS.PHASECHK.TRANS64 P0, [R2+URZ+0x19c70], R3 ;  /* 0x019c7003020085a7 */ /* 0x000ee4000800007f */
[----:B---3--:R-:W-:Y:S05]  /*d3f0*/  @!P0 BRA `(.L_x_1623) ;  /* 0xfffffffc00f08947 */ /* 0x008fea000383ffff */
[----:B------:R-:W-:Y:S05]  /*d400*/  BRA `(.L_x_1659) ;  /* 0xfffffff000107947 */ /* 0x000fea000383ffff */
.L_x_1625:
[----:B--2---:R2:W3:Y:S02]  /*d410*/  SYNCS.PHASECHK.TRANS64.TRYWAIT P0, [R2+URZ+0x19c60], R5 ;  /* 0x019c6005020075a7 */ /* 0x0044e4000800017f */
[----:B---3--:R-:W-:Y:S05]  /*d420*/  @!P0 NANOSLEEP.SYNCS 0x989680 ;  /* 0x009896800000895d */ /* 0x008fea0003900000 */
[----:B------:R-:W3:Y:S02]  /*d430*/  @!P0 SYNCS.PHASECHK.TRANS64 P0, [R2+URZ+0x19c60], R5 ;  /* 0x019c6005020085a7 */ /* 0x000ee4000800007f */
[----:B---3--:R-:W-:Y:S05]  /*d440*/  @!P0 BRA `(.L_x_1625) ;  /* 0xfffffffc00f08947 */ /* 0x008fea000383ffff */
[----:B------:R-:W-:Y:S05]  /*d450*/  BRA `(.L_x_1660) ;  /* 0xfffffff000187947 */ /* 0x000fea000383ffff */
.L_x_1631:
[----:B-1----:R1:W2:Y:S02]  /*d460*/  SYNCS.PHASECHK.TRANS64.TRYWAIT P0, [R6+URZ+0x19c20], R0 ;  /* 0x019c2000060075a7 */ /* 0x0022a4000800017f */
[----:B--2---:R-:W-:Y:S05]  /*d470*/  @!P0 NANOSLEEP.SYNCS 0x989680 ;  /* 0x009896800000895d */ /* 0x004fea0003900000 */
[----:B------:R-:W2:Y:S02]  /*d480*/  @!P0 SYNCS.PHASECHK.TRANS64 P0, [R6+URZ+0x19c20], R0 ;  /* 0x019c2000060085a7 */ /* 0x000ea4000800007f */
[----:B--2---:R-:W-:Y:S05]  /*d490*/  @!P0 BRA `(.L_x_1631) ;  /* 0xfffffffc00f08947 */ /* 0x004fea000383ffff */
[----:B------:R-:W-:Y:S05]  /*d4a0*/  BRA `(.L_x_1661) ;  /* 0xfffffff400807947 */ /* 0x000fea000383ffff */
.L_x_1632:
        /* <DEDUP_REMOVED lines=8> */
[----:B-1----:R-:W-:Y:S05]  /*d530*/  WARPSYNC.COLLECTIVE R15, `(.L_x_1663) ;  /* 0x000000000f087348 */ /* 0x002fea0003c00000 */
[----:B------:R2:W3:Y:S02]  /*d540*/  SHFL.IDX P6, R14, R13, R12, R11 ;  /* 0x0000000c0d0e7389 */ /* 0x0004e400000c000b */
[----:B-123--:R-:W-:Y:S01]  /*d550*/  ENDCOLLECTIVE ;  /* 0x000000000000791b */ /* 0x00efe20003800000 */
.L_x_1663:
[----:B------:R-:W-:Y:S05]  /*d560*/  BSYNC B0 ;  /* 0x0000000000007941 */ /* 0x000fea0003800000 */
.L_x_1662:
[----:B------:R-:W-:Y:S05]  /*d570*/  BRA `(.L_x_1664) ;  /* 0xfffffff400687947 */ /* 0x000fea000383ffff */
.L_x_1635:
[----:B------:R-:W-:Y:S01]  /*d580*/  BSSY B1, `(.L_x_1665) ;  /* 0x0000006000017945 */ /* 0x000fe20003800000 */
[----:B------:R-:W-:-:S07]  /*d590*/  IMAD.MOV.U32 R15, RZ, RZ, -0x1 ;  /* 0xffffffffff0f7424 */ /* 0x000fce00078e00ff */
[----:B-1----:R-:W-:Y:S05]  /*d5a0*/  WARPSYNC.COLLECTIVE R15, `(.L_x_1666) ;  /* 0x000000000f0c7348 */ /* 0x002fea0003c00000 */
[----:B------:R-:W-:Y:S02]  /*d5b0*/  ELECT P6, UR62, PT ;  /* 0x00000000003e782f */ /* 0x000fe400038c0000 */
[----:B------:R-:W-:Y:S01]  /*d5c0*/  MOV R14, UR62 ;  /* 0x0000003e000e7c02 */ /* 0x000fe20008000f00 */
[----:B-1----:R-:W-:Y:S10]  /*d5d0*/  ENDCOLLECTIVE ;  /* 0x000000000000791b */ /* 0x002ff40003800000 */
.L_x_1666:
[----:B------:R-:W-:Y:S05]  /*d5e0*/  BSYNC B1 ;  /* 0x0000000000017941 */ /* 0x000fea0003800000 */
.L_x_1665:
[----:B------:R-:W-:Y:S05]  /*d5f0*/  BRA `(.L_x_1667) ;  /* 0xfffffff400607947 */ /* 0x000fea000383ffff */
.L_x_1637:
[----:B-1----:R1:W2:Y:S02]  /*d600*/  SYNCS.PHASECHK.TRANS64.TRYWAIT P1, [R5+URZ], R4 ;  /* 0x00000004050075a7 */ /* 0x0022a4000802017f */
[----:B--2---:R-:W-:Y:S05]  /*d610*/  @!P1 NANOSLEEP.SYNCS 0x989680 ;  /* 0x009896800000995d */ /* 0x004fea0003900000 */
[----:B------:R-:W2:Y:S02]  /*d620*/  @!P1 SYNCS.PHASECHK.TRANS64 P1, [R5+URZ], R4 ;  /* 0x00000004050095a7 */ /* 0x000ea4000802007f */
[----:B--2---:R-:W-:Y:S05]  /*d630*/  @!P1 BRA `(.L_x_1637) ;  /* 0xfffffffc00f09947 */ /* 0x004fea000383ffff */
[----:B------:R-:W-:Y:S05]  /*d640*/  BRA `(.L_x_1668) ;  /* 0xfffffff400907947 */ /* 0x000fea000383ffff */
.L_x_1638:
[----:B--2---:R2:W3:Y:S02]  /*d650*/  SYNCS.PHASECHK.TRANS64.TRYWAIT P1, [R9+URZ], R0 ;  /* 0x00000000090075a7 */ /* 0x0044e4000802017f */
[----:B---3--:R-:W-:Y:S05]  /*d660*/  @!P1 NANOSLEEP.SYNCS 0x989680 ;  /* 0x009896800000995d */ /* 0x008fea0003900000 */
[----:B------:R-:W3:Y:S02]  /*d670*/  @!P1 SYNCS.PHASECHK.TRANS64 P1, [R9+URZ], R0 ;  /* 0x00000000090095a7 */ /* 0x000ee4000802007f */
[----:B---3--:R-:W-:Y:S05]  /*d680*/  @!P1 BRA `(.L_x_1638) ;  /* 0xfffffffc00f09947 */ /* 0x008fea000383ffff */
[----:B------:R-:W-:Y:S05]  /*d690*/  BRA `(.L_x_1669) ;  /* 0xfffffff400847947 */ /* 0x000fea000383ffff */
.L_x_1640:
[----:B---3--:R3:W4:Y:S02]  /*d6a0*/  SYNCS.PHASECHK.TRANS64.TRYWAIT P1, [R17+URZ+0x19c60], R4 ;  /* 0x019c6004110075a7 */ /* 0x008724000802017f */
[----:B----4-:R-:W-:Y:S05]  /*d6b0*/  @!P1 NANOSLEEP.SYNCS 0x989680 ;  /* 0x009896800000995d */ /* 0x010fea0003900000 */
[----:B------:R-:W4:Y:S02]  /*d6c0*/  @!P1 SYNCS.PHASECHK.TRANS64 P1, [R17+URZ+0x19c60], R4 ;  /* 0x019c6004110095a7 */ /* 0x000f24000802007f */
[----:B----4-:R-:W-:Y:S05]  /*d6d0*/  @!P1 BRA `(.L_x_1640) ;  /* 0xfffffffc00f09947 */ /* 0x010fea000383ffff */
[----:B------:R-:W-:Y:S05]  /*d6e0*/  BRA `(.L_x_1670) ;  /* 0xfffffff400847947 */ /* 0x000fea000383ffff */
.L_x_1642:
[----:B----4-:R4:W1:Y:S02]  /*d6f0*/  SYNCS.PHASECHK.TRANS64.TRYWAIT P1, [R7+URZ+0x19c60], R0 ;  /* 0x019c6000070075a7 */ /* 0x010864000802017f */
[----:B-1----:R-:W-:Y:S05]  /*d700*/  @!P1 NANOSLEEP.SYNCS 0x989680 ;  /* 0x009896800000995d */ /* 0x002fea0003900000 */
[----:B------:R-:W1:Y:S02]  /*d710*/  @!P1 SYNCS.PHASECHK.TRANS64 P1, [R7+URZ+0x19c60], R0 ;  /* 0x019c6000070095a7 */ /* 0x000e64000802007f */
[----:B-1----:R-:W-:Y:S05]  /*d720*/  @!P1 BRA `(.L_x_1642) ;  /* 0xfffffffc00f09947 */ /* 0x002fea000383ffff */
[----:B------:R-:W-:Y:S05]  /*d730*/  BRA `(.L_x_1671) ;  /* 0xfffffff400847947 */ /* 0x000fea000383ffff */
.L_x_1644:
[----:B------:R1:W1:Y:S02]  /*d740*/  SYNCS.PHASECHK.TRANS64.TRYWAIT P0, [R17+URZ+0x19c80], R4 ;  /* 0x019c8004110075a7 */ /* 0x000264000800017f */
[----:B-1----:R-:W-:Y:S05]  /*d750*/  @!P0 NANOSLEEP.SYNCS 0x989680 ;  /* 0x009896800000895d */ /* 0x002fea0003900000 */
[----:B------:R-:W1:Y:S02]  /*d760*/  @!P0 SYNCS.PHASECHK.TRANS64 P0, [R17+URZ+0x19c80], R4 ;  /* 0x019c8004110085a7 */ /* 0x000e64000800007f */
[----:B-1----:R-:W-:Y:S05]  /*d770*/  @!P0 BRA `(.L_x_1644) ;  /* 0xfffffffc00f08947 */ /* 0x002fea000383ffff */
[----:B------:R-:W-:Y:S05]  /*d780*/  BRA `(.L_x_1645) ;  /* 0xfffffff400807947 */ /* 0x000fea000383ffff */
.L_x_1672:
        /* <DEDUP_REMOVED lines=15> */
.L_x_2226:


//--------------------- .text._ZN7cutlass13device_kernelIN5flash11enable_sm90INS1_16FlashAttnFwdSm90INS1_25CollectiveMainloopFwdSm90ILi2EN4cute5tupleIJNS5_1CILi1EEES8_S8_EEENS6_IJNS7_ILi192EEENS7_ILi128EEENS7_ILi96EEEEEELi96ENS_12float_e4m3_tEfNS_4arch4Sm90ELb1ELb0ELb0ELb1ELb0ELb0ELb0ELb1ELb1ELb0ELb0ELb0EEENS1_21CollectiveEpilogueFwdINS6_IJSA_SC_SB_EEES9_NS_10bfloat16_tESG_Li384ELb1ELb0ELb0ELb1EEENS1_36VarlenDynamicPersistentTileSchedulerILi192ELi128ELi384ELi128ELb0ELb0ELb1ELb1ELb1ELb1EEEEEEEEEvNT_6ParamsE --------------------------
	.section	.text._ZN7cutlass13device_kernelIN5flash11enable_sm90INS1_16FlashAttnFwdSm90INS1_25CollectiveMainloopFwdSm90ILi2EN4cute5tupleIJNS5_1CILi1EEES8_S8_EEENS6_IJNS7_ILi192EEENS7_ILi128EEENS7_ILi96EEEEEELi96ENS_12float_e4m3_tEfNS_4arch4Sm90ELb1ELb0ELb0ELb1ELb0ELb0ELb0ELb1ELb1ELb0ELb0ELb0EEENS1_21CollectiveEpilogueFwdINS6_IJSA_SC_SB_EEES9_NS_10bfloat16_tESG_Li384ELb1ELb0ELb0ELb1EEENS1_36VarlenDynamicPersistentTileSchedulerILi192ELi128ELi384ELi128ELb0ELb0ELb1ELb1ELb1ELb1EEEEEEEEEvNT_6ParamsE,"ax",@progbits
	.align	128
.text._ZN7cutlass13device_kernelIN5flash11enable_sm90INS1_16FlashAttnFwdSm90INS1_25CollectiveMainloopFwdSm90ILi2EN4cute5tupleIJNS5_1CILi1EEES8_S8_EEENS6_IJNS7_ILi192EEENS7_ILi128EEENS7_ILi96EEEEEELi96ENS_12float_e4m3_tEfNS_4arch4Sm90ELb1ELb0ELb0ELb1ELb0ELb0ELb0ELb1ELb1ELb0ELb0ELb0EEENS1_21CollectiveEpilogueFwdINS6_IJSA_SC_SB_EEES9_NS_10bfloat16_tESG_Li384ELb1ELb0ELb0ELb1EEENS1_36VarlenDynamicPersistentTileSchedulerILi192ELi128ELi384ELi128ELb0ELb0ELb1ELb1ELb1ELb1EEEEEEEEEvNT_6ParamsE:
        .type           _ZN7cutlass13device_kernelIN5flash11enable_sm90INS1_16FlashAttnFwdSm90INS1_25CollectiveMainloopFwdSm90ILi2EN4cute5tupleIJNS5_1CILi1EEES8_S8_EEENS6_IJNS7_ILi192EEENS7_ILi128EEENS7_ILi96EEEEEELi96ENS_12float_e4m3_tEfNS_4arch4Sm90ELb1ELb0ELb0ELb1ELb0ELb0ELb0ELb1ELb1ELb0ELb0ELb0EEENS1_21CollectiveEpilogueFwdINS6_IJSA_SC_SB_EEES9_NS_10bfloat16_tESG_Li384ELb1ELb0ELb0ELb1EEENS1_36VarlenDynamicPersistentTileSchedulerILi192ELi128ELi384ELi128ELb0ELb0ELb1ELb1ELb1ELb1EEEEEEEEEvNT_6ParamsE,@function
        .size           _ZN7cutlass13device_kernelIN5flash11enable_sm90INS1_16FlashAttnFwdSm90INS1_25CollectiveMainloopFwdSm90ILi2EN4cute5tupleIJNS5_1CILi1EEES8_S8_EEENS6_IJNS7_ILi192EEENS7_ILi128EEENS7_ILi96EEEEEELi96ENS_12float_e4m3_tEfNS_4arch4Sm90ELb1ELb0ELb0ELb1ELb0ELb0ELb0ELb1ELb1ELb0ELb0ELb0EEENS1_21CollectiveEpilogueFwdINS6_IJSA_SC_SB_EEES9_NS_10bfloat16_tESG_Li384ELb1ELb0ELb0ELb1EEENS1_36VarlenDynamicPersistentTileSchedulerILi192ELi128ELi384ELi128ELb0ELb0ELb1ELb1ELb1ELb1EEEEEEEEEvNT_6ParamsE,(.L_x_2227 - _ZN7cutlass13device_kernelIN5flash11enable_sm90INS1_16FlashAttnFwdSm90INS1_25CollectiveMainloopFwdSm90ILi2EN4cute5tupleIJNS5_1CILi1EEES8_S8_EEENS6_IJNS7_ILi192EEENS7_ILi128EEENS7_ILi96EEEEEELi96ENS_12float_e4m3_tEfNS_4arch4Sm90ELb1ELb0ELb0ELb1ELb0ELb0ELb0ELb1ELb1ELb0ELb0ELb0EEENS1_21CollectiveEpilogueFwdINS6_IJSA_SC_SB_EEES9_NS_10bfloat16_tESG_Li384ELb1ELb0ELb0ELb1EEENS1_36VarlenDynamicPersistentTileSchedulerILi192ELi128ELi384ELi128ELb0ELb0ELb1ELb1ELb1ELb1EEEEEEEEEvNT_6ParamsE)
        .other          _ZN7cutlass13device_kernelIN5flash11enable_sm90INS1_16FlashAttnFwdSm90INS1_25CollectiveMainloopFwdSm90ILi2EN4cute5tupleIJNS5_1CILi1EEES8_S8_EEENS6_IJNS7_ILi192EEENS7_ILi128EEENS7_ILi96EEEEEELi96ENS_12float_e4m3_tEfNS_4arch4Sm90ELb1ELb0ELb0ELb1ELb0ELb0ELb0ELb1ELb1ELb0ELb0ELb0EEENS1_21CollectiveEpilogueFwdINS6_IJSA_SC_SB_EEES9_NS_10bfloat16_tESG_Li384ELb1ELb0ELb0ELb1EEENS1_36VarlenDynamicPersistentTileSchedulerILi192ELi128ELi384ELi128ELb0ELb0ELb1ELb1ELb1ELb1EEEEEEEEEvNT_6ParamsE,@"STO_CUDA_ENTRY STV_DEFAULT"
_ZN7cutlass13device_kernelIN5flash11enable_sm90INS1_16FlashAttnFwdSm90INS1_25CollectiveMainloopFwdSm90ILi2EN4cute5tupleIJNS5_1CILi1EEES8_S8_EEENS6_IJNS7_ILi192EEENS7_ILi128EEENS7_ILi96EEEEEELi96ENS_12float_e4m3_tEfNS_4arch4Sm90ELb1ELb0ELb0ELb1ELb0ELb0ELb0ELb1ELb1ELb0ELb0ELb0EEENS1_21CollectiveEpilogueFwdINS6_IJSA_SC_SB_EEES9_NS_10bfloat16_tESG_Li384ELb1ELb0ELb0ELb1EEENS1_36VarlenDynamicPersistentTileSchedulerILi192ELi128ELi384ELi128ELb0ELb0ELb1ELb1ELb1ELb1EEEEEEEEEvNT_6ParamsE:
        /* <DEDUP_REMOVED lines=21> */
.L_x_1674:
[----:B------:R-:W-:Y:S05]  /*0150*/  BSYNC B0 ;  /* 0x0000000000007941 */ /* 0x000fea0003800000 */
.L_x_1673:
        /* <DEDUP_REMOVED lines=41> */
.L_x_1675:
        /* <DEDUP_REMOVED lines=22> */
.L_x_1676:
        /* <DEDUP_REMOVED lines=18> */
.L_x_1677:
        /* <DEDUP_REMOVED lines=22> */
.L_x_1678:
        /* <DEDUP_REMOVED lines=22> */
.L_x_1679:
[----:B------:R-:W-:Y:S01]  /*0930*/  PLOP3.LUT P0, PT, PT, PT, UP0, 0x80, 0x0 ;  /* 0x000000000000781c */ /* 0x000fe20003f0f008 */
[----:B------:R-:W-:Y:S01]  /*0940*/  UMOV UR46, 0x1 ;  /* 0x00000001002e7882 */ /* 0x000fe20000000000 */
[----:B------:R-:W-:Y:S01]  /*0950*/  NOP ;  /* 0x0000000000007918 */ /* 0x000fe20000000000 */
[----:B------:R-:W-:Y:S01]  /*0960*/  USEL UR46, UR46, 0x2, !UP0 ;  /* 0x000000022e2e7887 */ /* 0x000fe2000c000000 */
[----:B------:R-:W-:Y:S01]  /*0970*/  ULDC.64 UR50, c[0x0][0x208] ;  /* 0x0000820000327ab9 */ /* 0x000fe20000000a00 */
[----:B012-4-:R-:W-:Y:S08]  /*0980*/  BAR.SYNC.DEFER_BLOCKING 0x0 ;  /* 0x0000000000007b1d */ /* 0x017ff00000010000 */
[----:B------:R-:W-:Y:S05]  /*0990*/  @!P0 BRA `(.L_x_1680) ;  /* 0x0000009c000c8947 */ /* 0x000fea0003800000 */
.L_x_1681:
        /* <DEDUP_REMOVED lines=26> */
[----:B------:R-:W-:Y:S02]  /*0b40*/  LEA.HI R2, R3, R154, RZ, 0x5 ;  /* 0x0000009a03027211 */ /* 0x000fe400078f28ff */
[----:B------:R-:W-:Y:S01]  /*0b50*/  SHF.R.S32.HI R7, RZ, 0x4, R0 ;  /* 0x00000004ff077819 */ /* 0x000fe20000011400 */
[----:B------:R-:W-:Y:S01]  /*0b60*/  IMAD.IADD R23, R154, 0x1, -R23 ;  /* 0x000000019a177824 */ /* 0x000fe200078e0a17 */
[----:B------:R-:W-:Y:S01]  /*0b70*/  LOP3.LUT R5, R0, 0x7fffff0, RZ, 0xc0, !PT ;  /* 0x07fffff000057812 */ /* 0x000fe200078ec0ff */
[----:B------:R-:W-:Y:S01]  /*0b80*/  IMAD.SHL.U32 R2, R2, 0x10, RZ ;  /* 0x0000001002027824 */ /* 0x000fe200078e00ff */
[----:B------:R-:W-:-:S02]  /*0b90*/  LEA.HI R0, R0, R7, RZ, 0x1 ;  /* 0x0000000700007211 */ /* 0x000fc400078f08ff */
[----:B------:R-:W-:Y:S01]  /*0ba0*/  SHF.R.S32.HI R6, RZ, 0x1f, R23 ;  /* 0x0000001fff067819 */ /* 0x000fe20000011417 */
[----:B------:R-:W-:Y:S01]  /*0bb0*/  IMAD.IADD R5, R154, 0x1, -R5 ;  /* 0x000000019a057824 */ /* 0x000fe200078e0a05 */
[----:B------:R-:W-:Y:S02]  /*0bc0*/  SHF.R.S32.HI R152, RZ, 0x7, R152 ;  /* 0x00000007ff987819 */ /* 0x000fe40000011498 */
[----:B------:R-:W-:Y:S02]  /*0bd0*/  LEA.HI R8, R6, R23, RZ, 0x2 ;  /* 0x0000001706087211 */ /* 0x000fe400078f10ff */
[----:B------:R-:W-:Y:S01]  /*0be0*/  LOP3.LUT R2, R2, 0xfffffe00, RZ, 0xc0, !PT ;  /* 0xfffffe0002027812 */ /* 0x000fe200078ec0ff */
[----:B------:R-:W-:Y:S01]  /*0bf0*/  IMAD.HI R4, R152, 0x55555556, RZ ;  /* 0x5555555698047827 */ /* 0x000fe200078e02ff */
[--C-:B------:R-:W-:Y:S02]  /*0c00*/  SHF.R.S32.HI R10, RZ, 0x2, R8.reuse ;  /* 0x00000002ff0a7819 */ /* 0x100fe40000011408 */
[----:B------:R-:W-:Y:S01]  /*0c10*/  SHF.R.S32.HI R9, RZ, 0x1f, R8 ;  /* 0x0000001fff097819 */ /* 0x000fe20000011408 */
[----:B------:R-:W-:Y:S01]  /*0c20*/  IMAD R5, R5, 0x20, R2 ;  /* 0x0000002005057824 */ /* 0x000fe200078e0202 */
[----:B------:R-:W-:-:S02]  /*0c30*/  LOP3.LUT R0, R0, 0x1ffffffe, RZ, 0xc0, !PT ;  /* 0x1ffffffe00007812 */ /* 0x000fc400078ec0ff */
[----:B------:R-:W-:Y:S02]  /*0c40*/  LEA.HI R9, R9, R10, RZ, 0x3 ;  /* 0x0000000a09097211 */ /* 0x000fe400078f18ff */
[----:B------:R-:W-:Y:S01]  /*0c50*/  LEA.HI R6, R6, R23, RZ, 0x5 ;  /* 0x0000001706067211 */ /* 0x000fe200078f28ff */
[----:B------:R-:W-:Y:S01]  /*0c60*/  IMAD.IADD R0, R7, 0x1, -R0 ;  /* 0x0000000107007824 */ /* 0x000fe200078e0a00 */
[----:B------:R-:W-:Y:S02]  /*0c70*/  LOP3.LUT R11, R9, 0xfffffff8, RZ, 0xc0, !PT ;  /* 0xfffffff8090b7812 */ /* 0x000fe400078ec0ff */
[----:B------:R-:W-:Y:S01]  /*0c80*/  LEA.HI R3, R3, R154, RZ, 0x2 ;  /* 0x0000009a03037211 */ /* 0x000fe200078f10ff */
[----:B------:R-:W-:Y:S01]  /*0c90*/  IMAD R153, R0, 0x8, R5 ;  /* 0x0000000800997824 */ /* 0x000fe200078e0205 */
[----:B------:R-:W-:Y:S01]  /*0ca0*/  LEA.HI R9, R4, R4, RZ, 0x1 ;  /* 0x0000000404097211 */ /* 0x000fe200078f08ff */
[----:B------:R-:W-:Y:S01]  /*0cb0*/  IMAD.IADD R11, R10, 0x1, -R11 ;  /* 0x000000010a0b7824 */ /* 0x000fe200078e0a0b */
[----:B------:R-:W-:-:S02]  /*0cc0*/  SHF.R.S32.HI R6, RZ, 0x5, R6 ;  /* 0x00000005ff067819 */ /* 0x000fc40000011406 */
[----:B------:R-:W-:Y:S01]  /*0cd0*/  LOP3.LUT R5, R3, 0x1ffffffc, RZ, 0xc0, !PT ;  /* 0x1ffffffc03057812 */ /* 0x000fe200078ec0ff */
[----:B------:R-:W-:Y:S01]  /*0ce0*/  IMAD R9, R9, -0x3, R152 ;  /* 0xfffffffd09097824 */ /* 0x000fe200078e0298 */
[----:B------:R-:W-:Y:S01]  /*0cf0*/  LOP3.LUT R8, R8, 0x7ffffffc, RZ, 0xc0, !PT ;  /* 0x7ffffffc08087812 */ /* 0x000fe200078ec0ff */
[----:B------:R-:W-:Y:S01]  /*0d00*/  IMAD R6, R6, 0x10, R11 ;  /* 0x0000001006067824 */ /* 0x000fe200078e020b */
[----:B------:R-:W-:Y:S01]  /*0d10*/  SHF.R.S32.HI R18, RZ, 0x2, R3 ;  /* 0x00000002ff127819 */ /* 0x000fe20000011403 */
[----:B------:R-:W-:Y:S02]  /*0d20*/  IMAD.IADD R5, R154, 0x1, -R5 ;  /* 0x000000019a057824 */ /* 0x000fe400078e0a05 */
[----:B------:R-:W-:Y:S02]  /*0d30*/  IMAD R22, R9, 0x40, R6 ;  /* 0x0000004009167824 */ /* 0x000fe400078e0206 */
[----:B------:R-:W-:Y:S02]  /*0d40*/  IMAD.SHL.U32 R16, R5, 0x8, RZ ;  /* 0x0000000805107824 */ /* 0x000fe400078e00ff */
[----:B------:R-:W-:-:S07]  /*0d50*/  IMAD.IADD R17, R23, 0x1, -R8 ;  /* 0x0000000117117824 */ /* 0x000fce00078e0a08 */
.L_x_1730:
[----:B0-----:R-:W0:Y:S01]  /*0d60*/  LDC.64 R2, c[0x0][0xc60] ;  /* 0x00031800ff027b82 */ /* 0x001e220000000a00 */
[----:B------:R-:W-:Y:S01]  /*0d70*/  ULDC.64 UR4, c[0x0][0xa28] ;  /* 0x00028a0000047ab9 */ /* 0x000fe20000000a00 */
[----:B------:R-:W-:Y:S01]  /*0d80*/  ULDC.64 UR6, c[0x0][0xa18] ;  /* 0x0002860000067ab9 */ /* 0x000fe20000000a00 */
[----:B------:R-:W-:Y:S01]  /*0d90*/  ULDC UR8, c[0x0][0x404] ;  /* 0x0001010000087ab9 */ /* 0x000fe20000000800 */
[----:B0-----:R-:W-:-:S06]  /*0da0*/  IMAD.WIDE R2, R43, 0x4, R2 ;  /* 0x000000042b027825 */ /* 0x001fcc00078e0202 */
[----:B--2---:R-:W2:Y:S01]  /*0db0*/  LDG.E R2, desc[UR50][R2.64] ;  /* 0x0000003202027981 */ /* 0x004ea2000c1e1900 */
[----:B------:R-:W-:Y:S02]  /*0dc0*/  UISETP.NE.U32.AND UP0, UPT, UR4, URZ, UPT ;  /* 0x0000003f0400728c */ /* 0x000fe4000bf05070 */
[----:B------:R-:W-:Y:S02]  /*0dd0*/  UISETP.NE.U32.AND UP1, UPT, UR6, URZ, UPT ;  /* 0x0000003f0600728c */ /* 0x000fe4000bf25070 */
[----:B------:R-:W-:Y:S02]  /*0de0*/  UISETP.NE.AND.EX UP0, UPT, UR5, URZ, UPT, UP0 ;  /* 0x0000003f0500728c */ /* 0x000fe4000bf05300 */
[----:B------:R-:W-:-:S04]  /*0df0*/  UISETP.NE.AND.EX UP1, UPT, UR7, URZ, UPT, UP1 ;  /* 0x0000003f0700728c */ /* 0x000fc8000bf25310 */
[----:B------:R-:W-:Y:S02]  /*0e00*/  PLOP3.LUT P0, PT, PT, PT, UP0, 0x80, 0x0 ;  /* 0x000000000000781c */ /* 0x000fe40003f0f008 */
[----:B------:R-:W-:Y:S02]  /*0e10*/  PLOP3.LUT P2, PT, PT, PT, UP1, 0x80, 0x0 ;  /* 0x000000000000781c */ /* 0x000fe40003f4f018 */
[----:B--2---:R-:W-:-:S13]  /*0e20*/  R2UR UR37, R2 ;  /* 0x00000000022572ca */ /* 0x004fda00000e0000 */
[----:B------:R-:W-:Y:S02]  /*0e30*/  USHF.R.S32.HI UR38, URZ, 0x1f, UR37 ;  /* 0x0000001f3f267899 */ /* 0x000fe40008011425 */
[----:B------:R-:W-:-:S04]  /*0e40*/  @UP0 ULEA UR4, UP2, UR37, UR4, 0x2 ;  /* 0x0000000425040291 */ /* 0x000fc8000f84103f */
[----:B------:R-:W-:Y:S02]  /*0e50*/  @UP0 ULEA.HI.X UR5, UR37, UR5, UR38, 0x2, UP2 ;  /* 0x0000000525050291 */ /* 0x000fe400090f1426 */
[----:B------:R-:W-:Y:S01]  /*0e60*/  @UP1 ULEA UR6, UP0, UR37, UR6, 0x2 ;  /* 0x0000000625061291 */ /* 0x000fe2000f80103f */
[----:B------:R-:W-:-:S03]  /*0e70*/  IMAD.U32 R2, RZ, RZ, UR4 ;  /* 0x00000004ff027e24 */ /* 0x000fc6000f8e00ff */
[----:B------:R-:W-:Y:S01]  /*0e80*/  @UP1 ULEA.HI.X UR7, UR37, UR7, UR38, 0x2, UP0 ;  /* 0x0000000725071291 */ /* 0x000fe200080f1426 */
[----:B------:R-:W-:Y:S01]  /*0e90*/  IMAD.U32 R3, RZ, RZ, UR5 ;  /* 0x00000005ff037e24 */ /* 0x000fe2000f8e00ff */
[----:B------:R-:W-:Y:S01]  /*0ea0*/  ULDC.64 UR4, c[0x0][0x3f8] ;  /* 0x0000fe0000047ab9 */ /* 0x000fe20000000a00 */
[----:B---34-:R-:W-:-:S03]  /*0eb0*/  IMAD.U32 R4, RZ, RZ, UR6 ;  /* 0x00000006ff047e24 */ /* 0x018fc6000f8e00ff */
[----:B------:R-:W-:Y:S01]  /*0ec0*/  IMAD.U32 R5, RZ, RZ, UR7 ;  /* 0x00000007ff057e24 */ /* 0x000fe2000f8e00ff */
[----:B------:R-:W2:Y:S01]  /*0ed0*/  @P0 LDG.E R2, desc[UR50][R2.64] ;  /* 0x0000003202020981 */ /* 0x000ea2000c1e1900 */
[----:B------:R-:W-:Y:S01]  /*0ee0*/  UISETP.NE.U32.AND UP0, UPT, UR4, URZ, UPT ;  /* 0x0000003f0400728c */ /* 0x000fe2000bf05070 */
[----:B------:R-:W-:Y:S02]  /*0ef0*/  ULDC.64 UR6, c[0x0][0xa20] ;  /* 0x0002880000067ab9 */ /* 0x000fe40000000a00 */
[----:B------:R-:W3:Y:S01]  /*0f00*/  @P2 LDG.E R4, desc[UR50][R4.64] ;  /* 0x0000003204042981 */ /* 0x000ee2000c1e1900 */
[----:B------:R-:W-:Y:S01]  /*0f10*/  UISETP.NE.AND.EX UP0, UPT, UR5, URZ, UPT, UP0 ;  /* 0x0000003f0500728c */ /* 0x000fe2000bf05300 */
[----:B------:R-:W-:Y:S01]  /*0f20*/  ISETP.NE.U32.AND P1, PT, RZ, UR6, PT ;  /* 0x00000006ff007c0c */ /* 0x000fe2000bf25070 */
[----:B------:R-:W-:Y:S01]  /*0f30*/  ULDC UR4, c[0x0][0x2e0] ;  /* 0x0000b80000047ab9 */ /* 0x000fe20000000800 */
[----:B------:R-:W-:Y:S01]  /*0f40*/  UMOV UR49, URZ ;  /* 0x0000003f00317c82 */ /* 0x000fe20008000000 */
[----:B------:R-:W-:Y:S01]  /*0f50*/  USEL UR8, UR8, 0x1, UP0 ;  /* 0x0000000108087887 */ /* 0x000fe20008000000 */
[----:B------:R-:W-:Y:S01]  /*0f60*/  ISETP.NE.AND.EX P1, PT, RZ, UR7, PT, P1 ;  /* 0x00000007ff007c0c */ /* 0x000fe2000bf25310 */
[----:B------:R-:W-:-:S02]  /*0f70*/  ULDC UR52, c[0x0][0x288] ;  /* 0x0000a20000347ab9 */ /* 0x000fc40000000800 */
[----:B------:R-:W-:Y:S01]  /*0f80*/  UIMAD UR8, UR8, UR4, URZ ;  /* 0x00000004080872a4 */ /* 0x000fe2000f8e023f */
[----:B--2---:R-:W-:Y:S02]  /*0f90*/  @P0 R2UR UR49, R2 ;  /* 0x00000000023102ca */ /* 0x004fe400000e0000 */
[----:B---3--:R-:W-:Y:S01]  /*0fa0*/  @P2 R2UR UR52, R4 ;  /* 0x00000000043422ca */ /* 0x008fe200000e0000 */
[----:B-1---5:R-:W-:-:S14]  /*0fb0*/  @P2 BRA `(.L_x_1682) ;  /* 0x0000000000342947 */ /* 0x022fdc0003800000 */
        /* <DEDUP_REMOVED lines=13> */
.L_x_1682:
[----:B------:R-:W-:Y:S01]  /*1090*/  UMOV UR39, UR53 ;  /* 0x0000003500277c82 */ /* 0x000fe20008000000 */
[----:B------:R-:W-:Y:S01]  /*10a0*/  UMOV UR40, UR41 ;  /* 0x0000002900287c82 */ /* 0x000fe20008000000 */
[----:B------:R-:W-:Y:S05]  /*10b0*/  @!P1 BRA `(.L_x_1683) ;  /* 0x00000000001c9947 */ /* 0x000fea0003800000 */
[----:B------:R-:W-:-:S04]  /*10c0*/  ULEA UR4, UP0, UR37, UR6, 0x2 ;  /* 0x0000000625047291 */ /* 0x000fc8000f80103f */
[----:B------:R-:W-:Y:S02]  /*10d0*/  ULEA.HI.X UR5, UR37, UR7, UR38, 0x2, UP0 ;  /* 0x0000000725057291 */ /* 0x000fe400080f1426 */
[----:B------:R-:W-:-:S04]  /*10e0*/  IMAD.U32 R2, RZ, RZ, UR4 ;  /* 0x00000004ff027e24 */ /* 0x000fc8000f8e00ff */
[----:B------:R-:W-:-:S05]  /*10f0*/  IMAD.U32 R3, RZ, RZ, UR5 ;  /* 0x00000005ff037e24 */ /* 0x000fca000f8e00ff */
[----:B------:R-:W2:Y:S02]  /*1100*/  LDG.E R2, desc[UR50][R2.64] ;  /* 0x0000003202027981 */ /* 0x000ea4000c1e1900 */
[----:B--2---:R-:W-:Y:S01]  /*1110*/  R2UR UR8, R2 ;  /* 0x00000000020872ca */ /* 0x004fe200000e0000 */
[----:B------:R-:W-:-:S14]  /*1120*/  BRA `(.L_x_1684) ;  /* 0x0000000000347947 */ /* 0x000fdc0003800000 */
.L_x_1683:
        /* <DEDUP_REMOVED lines=13> */
.L_x_1684:
[----:B------:R-:W-:Y:S01]  /*1200*/  ULDC.64 UR6, c[0x0][0x990] ;  /* 0x0002640000067ab9 */ /* 0x000fe20000000a00 */
[----:B------:R-:W-:Y:S01]  /*1210*/  ULDC.64 UR4, c[0x0][0x998] ;  /* 0x0002660000047ab9 */ /* 0x000fe20000000a00 */
[----:B------:R-:W-:Y:S01]  /*1220*/  UISETP.NE.U32.AND UP0, UPT, UR6, URZ, UPT ;  /* 0x0000003f0600728c */ /* 0x000fe2000bf05070 */
[----:B------:R-:W-:Y:S01]  /*1230*/  IMAD.MOV.U32 R3, RZ, RZ, 0x3f800000 ;  /* 0x3f800000ff037424 */ /* 0x000fe200078e00ff */
[----:B------:R-:W-:Y:S01]  /*1240*/  UISETP.NE.U32.AND UP1, UPT, UR4, URZ, UPT ;  /* 0x0000003f0400728c */ /* 0x000fe2000bf25070 */
[----:B------:R-:W-:Y:S01]  /*1250*/  IMAD.MOV.U32 R0, RZ, RZ, 0x3f800000 ;  /* 0x3f800000ff007424 */ /* 0x000fe200078e00ff */
[----:B------:R-:W-:Y:S02]  /*1260*/  UISETP.NE.AND.EX UP0, UPT, UR7, URZ, UPT, UP0 ;  /* 0x0000003f0700728c */ /* 0x000fe4000bf05300 */
[----:B------:R-:W-:Y:S01]  /*1270*/  UISETP.NE.AND.EX UP1, UPT, UR5, URZ, UPT, UP1 ;  /* 0x0000003f0500728c */ /* 0x000fe2000bf25310 */
[----:B------:R-:W-:Y:S02]  /*1280*/  ULDC UR9, c[0x0][0x428] ;  /* 0x00010a0000097ab9 */ /* 0x000fe40000000800 */
[----:B------:R-:W-:Y:S01]  /*1290*/  UISETP.NE.AND UP2, UPT, UR9, 0x1, UPT ;  /* 0x000000010900788c */ /* 0x000fe2000bf45270 */
[----:B------:R-:W-:-:S02]  /*12a0*/  PLOP3.LUT P0, PT, PT, PT, UP0, 0x80, 0x0 ;  /* 0x000000000000781c */ /* 0x000fc40003f0f008 */
[----:B------:R-:W-:-:S03]  /*12b0*/  PLOP3.LUT P1, PT, PT, PT, UP1, 0x80, 0x0 ;  /* 0x000000000000781c */ /* 0x000fc60003f2f018 */
[----:B------:R-:W-:Y:S02]  /*12c0*/  @UP0 ULDC.64 UR12, c[0x0][0x9a8] ;  /* 0x00026a00000c0ab9 */ /* 0x000fe40000000a00 */
[----:B------:R-:W-:Y:S01]  /*12d0*/  @UP0 UIMAD UR9, UR38, UR12, URZ ;  /* 0x0000000c260902a4 */ /* 0x000fe2000f8e023f */
[----:B------:R-:W-:Y:S01]  /*12e0*/  @UP1 ULDC.64 UR16, c[0x0][0x9b8] ;  /* 0x00026e0000101ab9 */ /* 0x000fe20000000a00 */
[----:B------:R-:W-:Y:S02]  /*12f0*/  @UP0 UIMAD.WIDE.U32 UR10, UR37, UR12, URZ ;  /* 0x0000000c250a02a5 */ /* 0x000fe4000f8e003f */
[----:B------:R-:W-:Y:S02]  /*1300*/  @UP0 UIMAD UR18, UR37, UR13, UR9 ;  /* 0x0000000d251202a4 */ /* 0x000fe4000f8e0209 */
[----:B------:R-:W-:Y:S01]  /*1310*/  @UP1 UIMAD UR9, UR38, UR16, URZ ;  /* 0x00000010260912a4 */ /* 0x000fe2000f8e023f */
[----:B------:R-:W-:Y:S01]  /*1320*/  @UP2 ULDC UR12, c[0x0][0x42c] ;  /* 0x00010b00000c2ab9 */ /* 0x000fe20000000800 */
[----:B------:R-:W-:-:S02]  /*1330*/  @UP1 UIMAD.WIDE.U32 UR14, UR37, UR16, URZ ;  /* 0x00000010250e12a5 */ /* 0x000fc4000f8e003f */
[----:B------:R-:W-:Y:S02]  /*1340*/  UIMAD.WIDE.U32 UR12, UR41, UR12, URZ ;  /* 0x0000000c290c72a5 */ /* 0x000fe4000f8e003f */
[----:B------:R-:W-:Y:S01]  /*1350*/  @UP1 UIMAD UR19, UR37, UR17, UR9 ;  /* 0x00000011251312a4 */ /* 0x000fe2000f8e0209 */
[----:B------:R-:W-:Y:S02]  /*1360*/  @UP2 ULDC UR16, c[0x0][0x430] ;  /* 0x00010c0000102ab9 */ /* 0x000fe40000000800 */
[----:B------:R-:W-:Y:S01]  /*1370*/  UMOV UR9, UR41 ;  /* 0x0000002900097c82 */ /* 0x000fe20008000000 */
[----:B------:R-:W-:Y:S02]  /*1380*/  @UP2 USHF.R.U32.HI UR9, URZ, UR16, UR13 ;  /* 0x000000103f092299 */ /* 0x000fe4000801160d */
[----:B------:R-:W-:Y:S02]  /*1390*/  @UP0 UIADD3 UR11, UR11, UR18, URZ ;  /* 0x000000120b0b0290 */ /* 0x000fe4000fffe03f */
[----:B------:R-:W-:-:S02]  /*13a0*/  @UP0 USHF.R.S32.HI UR18, URZ, 0x1f, UR9 ;  /* 0x0000001f3f120899 */ /* 0x000fc40008011409 */
[----:B------:R-:W-:Y:S01]  /*13b0*/  @UP1 USHF.R.S32.HI UR20, URZ, 0x1f, UR9 ;  /* 0x0000001f3f141899 */ /* 0x000fe20008011409 */
[----:B------:R-:W-:Y:S01]  /*13c0*/  @UP0 ULDC.64 UR16, c[0x0][0x9b0] ;  /* 0x00026c0000100ab9 */ /* 0x000fe20000000a00 */
[----:B------:R-:W-:Y:S01]  /*13d0*/  @UP1 ULDC.64 UR12, c[0x0][0x9c0] ;  /* 0x00027000000c1ab9 */ /* 0x000fe20000000a00 */
[----:B------:R-:W-:Y:S02]  /*13e0*/  @UP1 UIADD3 UR15, UR15, UR19, URZ ;  /* 0x000000130f0f1290 */ /* 0x000fe4000fffe03f */
[----:B------:R-:W-:Y:S02]  /*13f0*/  @UP0 UIMAD UR18, UR18, UR16, URZ ;  /* 0x00000010121202a4 */ /* 0x000fe4000f8e023f */
[----:B------:R-:W-:Y:S02]  /*1400*/  @UP1 UIMAD UR19, UR20, UR12, URZ ;  /* 0x0000000c141312a4 */ /* 0x000fe4000f8e023f */
[----:B------:R-:W-:Y:S02]  /*1410*/  @UP0 UIMAD.WIDE.U32 UR10, UR9, UR16, UR10 ;  /* 0x00000010090a02a5 */ /* 0x000fe4000f8e000a */
[----:B------:R-:W-:-:S02]  /*1420*/  @UP0 UIMAD UR17, UR9, UR17, UR18 ;  /* 0x00000011091102a4 */ /* 0x000fc4000f8e0212 */
[----:B------:R-:W-:Y:S02]  /*1430*/  @UP1 UIMAD.WIDE.U32 UR14, UR9, UR12, UR14 ;  /* 0x0000000c090e12a5 */ /* 0x000fe4000f8e000e */
[----:B------:R-:W-:Y:S02]  /*1440*/  @UP1 UIMAD UR9, UR9, UR13, UR19 ;  /* 0x0000000d090912a4 */ /* 0x000fe4000f8e0213 */
[----:B------:R-:W-:Y:S02]  /*1450*/  @UP0 UIADD3 UR11, UR11, UR17, URZ ;  /* 0x000000110b0b0290 */ /* 0x000fe4000fffe03f */
[----:B------:R-:W-:Y:S02]  /*1460*/  @UP0 ULEA UR6, UP3, UR10, UR6, 0x2 ;  /* 0x000000060a060291 */ /* 0x000fe4000f86103f */
[----:B------:R-:W-:Y:S02]  /*1470*/  @UP1 UIADD3 UR9, UR15, UR9, URZ ;  /* 0x000000090f091290 */ /* 0x000fe4000fffe03f */
[----:B------:R-:W-:-:S02]  /*1480*/  @UP1 ULEA UR4, UP4, UR14, UR4, 0x2 ;  /* 0x000000040e041291 */ /* 0x000fc4000f88103f */
[----:B------:R-:W-:Y:S01]  /*1490*/  @UP0 ULEA.HI.X UR7, UR10, UR7, UR11, 0x2, UP3 ;  /* 0x000000070a070291 */ /* 0x000fe200098f140b */
[----:B------:R-:W-:Y:S01]  /*14a0*/  IMAD.U32 R6, RZ, RZ, UR6 ;  /* 0x00000006ff067e24 */ /* 0x000fe2000f8e00ff */
[----:B------:R-:W-:Y:S02]  /*14b0*/  @UP1 ULEA.HI.X UR5, UR14, UR5, UR9, 0x2, UP4 ;  /* 0x000000050e051291 */ /* 0x000fe4000a0f1409 */
[----:B------:R-:W-:Y:S01]  /*14c0*/  IMAD.U32 R8, RZ, RZ, UR4 ;  /* 0x00000004ff087e24 */ /* 0x000fe2000f8e00ff */
[----:B------:R-:W-:Y:S01]  /*14d0*/  UIADD3 UR49, -UR49, UR8, URZ ;  /* 0x0000000831317290 */ /* 0x000fe2000fffe13f */
[----:B------:R-:W-:Y:S01]  /*14e0*/  IMAD.U32 R7, RZ, RZ, UR7 ;  /* 0x00000007ff077e24 */ /* 0x000fe2000f8e00ff */
[----:B------:R-:W-:Y:S01]  /*14f0*/  ULDC UR4, c[0x0][0x988] ;  /* 0x0002620000047ab9 */ /* 0x000fe20000000800 */
[----:B------:R-:W-:-:S03]  /*1500*/  IMAD.U32 R9, RZ, RZ, UR5 ;  /* 0x00000005ff097e24 */ /* 0x000fc6000f8e00ff */
[----:B------:R-:W2:Y:S04]  /*1510*/  @P0 LDG.E R3, desc[UR50][R6.64] ;  /* 0x0000003206030981 */ /* 0x000ea8000c1e1900 */
[----:B------:R0:W2:Y:S01]  /*1520*/  @P1 LDG.E R0, desc[UR50][R8.64] ;  /* 0x0000003208001981 */ /* 0x0000a2000c1e1900 */
[----:B------:R-:W-:Y:S01]  /*1530*/  UIADD3 UR5, UR49, 0x13f, -UR52 ;  /* 0x0000013f31057890 */ /* 0x000fe2000fffe834 */
[----:B------:R-:W-:Y:S02]  /*1540*/  PLOP3.LUT P0, PT, PT, PT, PT, 0x80, 0x0 ;  /* 0x000000000000781c */ /* 0x000fe40003f0f070 */
[----:B------:R-:W-:Y:S01]  /*1550*/  CS2R R4, SRZ ;  /* 0x0000000000047805 */ /* 0x000fe2000001ff00 */
[----:B------:R-:W-:Y:S01]  /*1560*/  IMAD.MOV.U32 R135, RZ, RZ, RZ ;  /* 0x000000ffff877224 */ /* 0x000fe200078e00ff */
[----:B------:R-:W-:Y:S01]  /*1570*/  UIMAD UR6, UR53, 0xc0, UR5 ;  /* 0x000000c0350678a4 */ /* 0x000fe2000f8e0205 */
[----:B------:R-:W-:-:S02]  /*1580*/  CS2R R10, SRZ ;  /* 0x00000000000a7805 */ /* 0x000fc4000001ff00 */
[----:B------:R-:W-:Y:S02]  /*1590*/  CS2R R12, SRZ ;  /* 0x00000000000c7805 */ /* 0x000fe4000001ff00 */
[----:B------:R-:W-:Y:S01]  /*15a0*/  CS2R R14, SRZ ;  /* 0x00000000000e7805 */ /* 0x000fe2000001ff00 */
[----:B------:R-:W-:Y:S01]  /*15b0*/  USHF.R.S32.HI UR7, URZ, 0x1f, UR6 ;  /* 0x0000001f3f077899 */ /* 0x000fe20008011406 */
[----:B0-----:R-:W-:Y:S02]  /*15c0*/  CS2R R8, SRZ ;  /* 0x0000000000087805 */ /* 0x001fe4000001ff00 */
[----:B------:R-:W-:Y:S02]  /*15d0*/  CS2R R20, SRZ ;  /* 0x0000000000147805 */ /* 0x000fe4000001ff00 */
[----:B------:R-:W-:Y:S01]  /*15e0*/  CS2R R24, SRZ ;  /* 0x0000000000187805 */ /* 0x000fe2000001ff00 */
[----:B------:R-:W-:Y:S01]  /*15f0*/  ULEA.HI UR7, UR7, UR6, URZ, 0x7 ;  /* 0x0000000607077291 */ /* 0x000fe2000f8f383f */
[----:B------:R-:W-:-:S02]  /*1600*/  CS2R R26, SRZ ;  /* 0x00000000001a7805 */ /* 0x000fc4000001ff00 */
[----:B------:R-:W-:Y:S01]  /*1610*/  CS2R R28, SRZ ;  /* 0x00000000001c7805 */ /* 0x000fe2000001ff00 */
[----:B------:R-:W-:Y:S01]  /*1620*/  @UP2 ULDC UR6, c[0x0][0x430] ;  /* 0x00010c0000062ab9 */ /* 0x000fe20000000800 */
[----:B------:R-:W-:Y:S01]  /*1630*/  USHF.R.S32.HI UR7, URZ, 0x7, UR7 ;  /* 0x000000073f077899 */ /* 0x000fe20008011407 */
        /* <DEDUP_REMOVED lines=14> */
[----:B------:R-:W-:Y:S02]  /*1720*/  IMAD.MOV.U32 R62, RZ, RZ, RZ ;  /* 0x000000ffff3e7224 */ /* 0x000fe400078e00ff */
[----:B------:R-:W-:Y:S02]  /*1730*/  IMAD.MOV.U32 R64, RZ, RZ, RZ ;  /* 0x000000ffff407224 */ /* 0x000fe400078e00ff */
[----:B--2---:R-:W-:Y:S01]  /*1740*/  FMUL.FTZ R0, R3, R0 ;  /* 0x0000000003007220 */ /* 0x004fe20000410000 */
[----:B------:R-:W-:-:S03]  /*1750*/  IMAD.MOV.U32 R3, RZ, RZ, RZ ;  /* 0x000000ffff037224 */ /* 0x000fc600078e00ff */
[----:B------:R-:W-:Y:S01]  /*1760*/  FMUL.FTZ R0, R0, UR4 ;  /* 0x0000000400007c20 */ /* 0x000fe20008410000 */
[----:B------:R-:W-:-:S04]  /*1770*/  UIADD3 UR4, UR49, 0x7f, URZ ;  /* 0x0000007f31047890 */ /* 0x000fc8000fffe03f */
[----:B------:R-:W-:Y:S01]  /*1780*/  USHF.R.S32.HI UR5, URZ, 0x1f, UR4 ;  /* 0x0000001f3f057899 */ /* 0x000fe20008011404 */
[----:B------:R-:W-:-:S03]  /*1790*/  R2UR UR42, R0 ;  /* 0x00000000002a72ca */ /* 0x000fc600000e0000 */
[----:B------:R-:W-:-:S03]  /*17a0*/  ULEA.HI UR5, UR5, UR4, URZ, 0x7 ;  /* 0x0000000405057291 */ /* 0x000fc6000f8f383f */
[----:B------:R-:W-:Y:S01]  /*17b0*/  @UP2 ULDC UR4, c[0x0][0x42c] ;  /* 0x00010b0000042ab9 */ /* 0x000fe20000000800 */
[----:B------:R-:W-:-:S04]  /*17c0*/  USHF.R.S32.HI UR5, URZ, 0x7, UR5 ;  /* 0x000000073f057899 */ /* 0x000fc80008011405 */
[----:B------:R-:W-:-:S04]  /*17d0*/  UISETP.LT.AND UP0, UPT, UR5, UR7, UPT ;  /* 0x000000070500728c */ /* 0x000fc8000bf01270 */
[----:B------:R-:W-:Y:S02]  /*17e0*/  USEL UR54, UR5, UR7, UP0 ;  /* 0x0000000705367287 */ /* 0x000fe40008000000 */
[----:B------:R-:W-:Y:S02]  /*17f0*/  UIMAD.WIDE.U32 UR4, UR41, UR4, URZ ;  /* 0x00000004290472a5 */ /* 0x000fe4000f8e003f */
[----:B------:R-:W-:Y:S02]  /*1800*/  UISETP.GE.AND UP0, UPT, UR54, 0x1, UPT ;  /* 0x000000013600788c */ /* 0x000fe4000bf06270 */
[----:B------:R-:W-:-:S04]  /*1810*/  @UP2 USHF.R.U32.HI UR41, URZ, UR6, UR5 ;  /* 0x000000063f292299 */ /* 0x000fc80008011605 */
[----:B------:R-:W-:-:S13]  /*1820*/  PLOP3.LUT P1, PT, PT, PT, UP0, 0x80, 0x0 ;  /* 0x000000000000781c */ /* 0x000fda0003f2f008 */
[----:B------:R-:W-:Y:S05]  /*1830*/  @!P1 BRA `(.L_x_1685) ;  /* 0x0000006c00f09947 */ /* 0x000fea0003800000 */
        /* <DEDUP_REMOVED lines=31> */
.L_x_1686:
        /* <DEDUP_REMOVED lines=9> */
.L_x_1821:
[----:B------:R-:W-:Y:S05]  /*1ac0*/  @!P0 BRA `(.L_x_1688) ;  /* 0x0000000000048947 */ /* 0x000fea0003800000 */
[----:B------:R-:W-:Y:S01]  /*1ad0*/  BPT.TRAP 0x1 ;  /* 0x000000040000795c */ /* 0x000fe20000300000 */
.L_x_1688:
[----:B0-----:R-:W-:Y:S02]  /*1ae0*/  IMAD.U32 R3, RZ, RZ, UR36 ;  /* 0x00000024ff037e24 */ /* 0x001fe4000f8e00ff */
[----:B------:R-:W-:-:S03]  /*1af0*/  IMAD.U32 R0, RZ, RZ, UR45 ;  /* 0x0000002dff007e24 */ /* 0x000fc6000f8e00ff */
[----:B------:R-:W-:Y:S02]  /*1b00*/  LEA R3, R3, UR44, 0x3 ;  /* 0x0000002c03037c11 */ /* 0x000fe4000f8e18ff */
[----:B------:R-:W-:-:S04]  /*1b10*/  SHF.L.U32 R0, R0, 0x1f, RZ ;  /* 0x0000001f00007819 */ /* 0x000fc800000006ff */
[----:B------:R0:W1:Y:S01]  /*1b20*/  SYNCS.PHASECHK.TRANS64.TRYWAIT P2, [R3+URZ+0x19c30], R0 ;  /* 0x019c3000030075a7 */ /* 0x000062000804017f */
[----:B------:R-:W-:Y:S05]  /*1b30*/  @!P0 BRA `(.L_x_1689) ;  /* 0x0000000000048947 */ /* 0x000fea0003800000 */
[----:B------:R-:W-:Y:S01]  /*1b40*/  BPT.TRAP 0x1 ;  /* 0x000000040000795c */ /* 0x000fe20000300000 */
.L_x_1689:
[----:B------:R-:W2:Y:S01]  /*1b50*/  S2R R2, SR_TID.X ;  /* 0x0000000000027919 */ /* 0x000ea20000002100 */
[----:B------:R-:W-:Y:S01]  /*1b60*/  IMAD.MOV.U32 R135, RZ, RZ, RZ ;  /* 0x000000ffff877224 */ /* 0x000fe200078e00ff */
[----:B--2---:R-:W-:Y:S01]  /*1b70*/  LOP3.LUT P1, RZ, R2, 0x7f, RZ, 0xc0, !PT ;  /* 0x0000007f02ff7812 */ /* 0x004fe2000782c0ff */
[----:B-1----:R-:W-:-:S12]  /*1b80*/  @P2 BRA `(.L_x_1690) ;  /* 0x0000000000082947 */ /* 0x002fd80003800000 */
[----:B------:R-:W1:Y:S02]  /*1b90*/  SYNCS.PHASECHK.TRANS64.TRYWAIT P2, [R3+URZ+0x19c30], R0 ;  /* 0x019c3000030075a7 */ /* 0x000e64000804017f */
[----:B-1----:R-:W-:Y:S05]  /*1ba0*/  @!P2 BRA `(.L_x_1691) ;  /* 0x000000d400a8a947 */ /* 0x002fea0003800000 */
.L_x_1690:
[----:B------:R-:W-:Y:S05]  /*1bb0*/  WARPSYNC.ALL ;  /* 0x0000000000007948 */ /* 0x000fea0003800000 */
[----:B------:R-:W-:Y:S01]  /*1bc0*/  UIADD3 UR4, UR44, 0x13800, URZ ;  /* 0x000138002c047890 */ /* 0x000fe2000fffe03f */
[----:B------:R-:W-:Y:S01]  /*1bd0*/  WARPGROUP.ARRIVE ;  /* 0x00000000000079c5 */ /* 0x000fe20000000000 */
[----:B------:R-:W-:Y:S01]  /*1be0*/  ULOP3.LUT UR12, UR55, 0x10000, URZ, 0xfc, !UPT ;  /* 0x00010000370c7892 */ /* 0x000fe2000f8efc3f */
[----:B------:R-:W-:Y:S01]  /*1bf0*/  IMAD.U32 R7, RZ, RZ, UR53 ;  /* 0x00000035ff077e24 */ /* 0x000fe2000f8e00ff */
[----:B------:R-:W-:Y:S01]  /*1c00*/  USHF.R.U32.HI UR4, URZ, 0x4, UR4 ;  /* 0x000000043f047899 */ /* 0x000fe20008011604 */
[--C-:B------:R-:W-:Y:S01]  /*1c10*/  IMAD.MOV.U32 R134, RZ, RZ, R135.reuse ;  /* 0x000000ffff867224 */ /* 0x100fe200078e0087 */
[----:B------:R-:W-:Y:S01]  /*1c20*/  UMOV UR13, 0xc0000010 ;  /* 0xc0000010000d7882 */ /* 0x000fe20000000000 */
[----:B------:R-:W-:Y:S01]  /*1c30*/  UMOV UR15, 0xc0000010 ;  /* 0xc0000010000f7882 */ /* 0x000fe20000000000 */
[----:B------:R-:W-:Y:S01]  /*1c40*/  ULOP3.LUT UR4, UR4, 0x3fff, URZ, 0xc0, !UPT ;  /* 0x00003fff04047892 */ /* 0x000fe2000f8ec03f */
[----:B------:R-:W-:Y:S01]  /*1c50*/  IMAD R7, R7, 0xc0, R22 ;  /* 0x000000c007077824 */ /* 0x000fe200078e0216 */
[----:B------:R-:W-:Y:S01]  /*1c60*/  UMOV UR5, 0xc0000010 ;  /* 0xc000001000057882 */ /* 0x000fe20000000000 */
[----:B------:R-:W-:Y:S01]  /*1c70*/  UMOV UR7, 0xc0000010 ;  /* 0xc000001000077882 */ /* 0x000fe20000000000 */
[----:B------:R-:W-:Y:S01]  /*1c80*/  ULOP3.LUT UR16, UR4, 0x10000, URZ, 0xfc, !UPT ;  /* 0x0001000004107892 */ /* 0x000fe2000f8efc3f */
[--C-:B------:R-:W-:Y:S01]  /*1c90*/  IMAD.MOV.U32 R133, RZ, RZ, R135.reuse ;  /* 0x000000ffff857224 */ /* 0x100fe200078e0087 */
[----:B------:R-:W-:Y:S01]  /*1ca0*/  UIADD3 UR4, UR12, 0x180, URZ ;  /* 0x000001800c047890 */ /* 0x000fe2000fffe03f */
[--C-:B------:R-:W-:Y:S01]  /*1cb0*/  IMAD.MOV.U32 R132, RZ, RZ, R135.reuse ;  /* 0x000000ffff847224 */ /* 0x100fe200078e0087 */
[----:B------:R-:W-:Y:S01]  /*1cc0*/  UIMAD UR14, UR36, 0x300, UR16 ;  /* 0x00000300240e78a4 */ /* 0x000fe2000f8e0210 */
[--C-:B------:R-:W-:Y:S01]  /*1cd0*/  IMAD.MOV.U32 R131, RZ, RZ, R135.reuse ;  /* 0x000000ffff837224 */ /* 0x100fe200078e0087 */
[----:B------:R-:W-:Y:S01]  /*1ce0*/  UIADD3 UR8, UR12, 0x300, URZ ;  /* 0x000003000c087890 */ /* 0x000fe2000fffe03f */
[--C-:B------:R-:W-:Y:S01]  /*1cf0*/  IMAD.MOV.U32 R130, RZ, RZ, R135.reuse ;  /* 0x000000ffff827224 */ /* 0x100fe200078e0087 */
[----:B------:R-:W-:Y:S01]  /*1d00*/  UIADD3 UR6, UR14, 0x100, URZ ;  /* 0x000001000e067890 */ /* 0x000fe2000fffe03f */
[--C-:B------:R-:W-:Y:S01]  /*1d10*/  IMAD.MOV.U32 R129, RZ, RZ, R135.reuse ;  /* 0x000000ffff817224 */ /* 0x100fe200078e0087 */
[----:B------:R-:W-:Y:S01]  /*1d20*/  UIADD3 UR10, UR14, 0x200, URZ ;  /* 0x000002000e0a7890 */ /* 0x000fe2000fffe03f */
[--C-:B------:R-:W-:Y:S01]  /*1d30*/  IMAD.MOV.U32 R128, RZ, RZ, R135.reuse ;  /* 0x000000ffff807224 */ /* 0x100fe200078e0087 */
[----:B------:R-:W-:Y:S01]  /*1d40*/  UMOV UR9, 0xc0000010 ;  /* 0xc000001000097882 */ /* 0x000fe20000000000 */
[----:B------:R-:W-:Y:S01]  /*1d50*/  QGMMA.64x128x32.F32.E4M3.E4M3 R24, gdesc[UR12], RZ, !UPT, gsb0 ;  /* 0x01e000000c1879f3 */ /* 0x000fe2000c0008ff */
[----:B------:R-:W-:Y:S01]  /*1d60*/  UMOV UR11, 0xc0000010 ;  /* 0xc0000010000b7882 */ /* 0x000fe20000000000 */
[----:B------:R-:W-:Y:S01]  /*1d70*/  UIADD3 UR18, UR54, -0x2, URZ ;  /* 0xfffffffe36127890 */ /* 0x000fe2000fffe03f */
        /* <DEDUP_REMOVED lines=31> */
[----:B------:R-:W-:Y:S01]  /*1f70*/  IMAD.MOV.U32 R89, RZ, RZ, R135 ;  /* 0x000000ffff597224 */ /* 0x000fe200078e0087 */
[----:B------:R-:W-:Y:S02]  /*1f80*/  WARPGROUP.DEPBAR.LE gsb0, 0x0 ;  /* 0x00008000000079c5 */ /* 0x000fe40000010000 */
[----:B------:R-:W-:-:S06]  /*1f90*/  WARPGROUP.ARRIVE ;  /* 0x00000000000079c5 */ /* 0x000fcc0000000000 */
[----:B------:R-:W-:Y:S01]  /*1fa0*/  QGMMA.64x128x32.F32.E4M3.E4M3 R24, gdesc[UR4], R24, gsb0 ;  /* 0x01e00000041879f3 */ /* 0x000fe20008000818 */
[----:B------:R-:W-:Y:S02]  /*1fb0*/  UMOV UR6, 0xffffff80 ;  /* 0xffffff8000067882 */ /* 0x000fe40000000000 */
[----:B------:R-:W-:-:S04]  /*1fc0*/  UIMAD UR6, UR54, UR6, 0x80 ;  /* 0x00000080360674a4 */ /* 0x000fc8000f8e0206 */
[----:B------:R-:W-:-:S04]  /*1fd0*/  UIADD3 UR6, UR49, UR6, URZ ;  /* 0x0000000631067290 */ /* 0x000fc8000fffe03f */
[----:B------:R-:W-:Y:S02]  /*1fe0*/  UIADD3 UR7, -UR52, 0x1, UR6 ;  /* 0x0000000134077890 */ /* 0x000fe4000fffe106 */
[----:B01----:R-:W-:Y:S01]  /*1ff0*/  IMAD.U32 R0, RZ, RZ, UR6 ;  /* 0x00000006ff007e24 */ /* 0x003fe2000f8e00ff */
[----:B------:R-:W-:-:S03]  /*2000*/  UIADD3 UR6, UR49, -UR52, URZ ;  /* 0x8000003431067290 */ /* 0x000fc6000fffe03f */
[----:B------:R-:W-:Y:S01]  /*2010*/  IMAD.U32 R6, RZ, RZ, UR7 ;  /* 0x00000007ff067e24 */ /* 0x000fe2000f8e00ff */
[----:B------:R-:W-:Y:S01]  /*2020*/  UIMAD UR6, UR53, 0xc0, UR6 ;  /* 0x000000c0350678a4 */ /* 0x000fe2000f8e0206 */
[C---:B------:R-:W-:Y:S02]  /*2030*/  IMAD R5, R17.reuse, -0x2, R0 ;  /* 0xfffffffe11057824 */ /* 0x040fe400078e0200 */
[----:B------:R-:W-:Y:S01]  /*2040*/  IMAD R6, R17, -0x2, R6 ;  /* 0xfffffffe11067824 */ /* 0x000fe200078e0206 */
[----:B------:R-:W-:-:S04]  /*2050*/  USHF.R.S32.HI UR7, URZ, 0x1f, UR6 ;  /* 0x0000001f3f077899 */ /* 0x000fc80008011406 */
[----:B------:R-:W-:Y:S01]  /*2060*/  IADD3 R0, R6, 0x8, R7 ;  /* 0x0000000806007810 */ /* 0x000fe20007ffe007 */
[----:B------:R-:W-:-:S03]  /*2070*/  ULEA.HI UR7, UR7, UR6, URZ, 0x7 ;  /* 0x0000000607077291 */ /* 0x000fc6000f8f383f */
[----:B------:R-:W-:Y:S01]  /*2080*/  VIMNMX R0, R5, R0, PT ;  /* 0x0000000005007248 */ /* 0x000fe20003fe0100 */
[----:B------:R-:W-:-:S03]  /*2090*/  USHF.R.S32.HI UR7, URZ, 0x7, UR7 ;  /* 0x000000073f077899 */ /* 0x000fc60008011407 */
[C---:B------:R-:W-:Y:S01]  /*20a0*/  ISETP.GT.AND P2, PT, R0.reuse, RZ, PT ;  /* 0x000000ff0000720c */ /* 0x040fe20003f44270 */
[----:B------:R-:W-:Y:S01]  /*20b0*/  UISETP.LT.AND UP0, UPT, URZ, UR7, UPT ;  /* 0x000000073f00728c */ /* 0x000fe2000bf01270 */
[C---:B------:R-:W-:Y:S02]  /*20c0*/  ISETP.GT.AND P3, PT, R0.reuse, 0x1, PT ;  /* 0x000000010000780c */ /* 0x040fe40003f64270 */
[----:B------:R-:W-:Y:S01]  /*20d0*/  ISETP.GT.AND P4, PT, R0, 0x8, PT ;  /* 0x000000080000780c */ /* 0x000fe20003f84270 */
[----:B------:R-:W-:-:S04]  /*20e0*/  USEL UR17, URZ, UR7, !UP0 ;  /* 0x000000073f117287 */ /* 0x000fc8000c000000 */
[----:B------:R-:W-:Y:S01]  /*20f0*/  UISETP.GE.AND UP0, UPT, UR18, UR17, UPT ;  /* 0x000000111200728c */ /* 0x000fe2000bf06270 */
[----:B------:R-:W-:Y:S02]  /*2100*/  WARPGROUP.DEPBAR.LE gsb0, 0x0 ;  /* 0x00008000000079c5 */ /* 0x000fe40000010000 */
[----:B------:R-:W-:-:S06]  /*2110*/  WARPGROUP.ARRIVE ;  /* 0x00000000000079c5 */ /* 0x000fcc0000000000 */
[----:B------:R-:W-:Y:S03]  /*2120*/  QGMMA.64x128x32.F32.E4M3.E4M3 R24, gdesc[UR8], R24, gsb0 ;  /* 0x01e00000081879f3 */ /* 0x000fe60008000818 */
[----:B------:R-:W-:Y:S02]  /*2130*/  WARPGROUP.DEPBAR.LE gsb0, 0x0 ;  /* 0x00008000000079c5 */ /* 0x000fe40000010000 */
[----:B------:R-:W-:Y:S02]  /*2140*/  FSEL R4, R26, -INF , P2 ;  /* 0xff8000001a047808 */ /* 0x000fe40001000000 */
[----:B------:R-:W-:Y:S02]  /*2150*/  FSEL R100, R27, -INF , P3 ;  /* 0xff8000001b647808 */ /* 0x000fe40001800000 */
        /* <DEDUP_REMOVED lines=64> */
[----:B------:R-:W-:Y:S01]  /*2560*/  FSEL R2, R71, -INF , P2 ;  /* 0xff80000047027808 */ /* 0x000fe20001000000 */
[----:B------:R-:W-:Y:S01]  /*2570*/  IMAD.U32 R71, RZ, RZ, UR42 ;  /* 0x0000002aff477e24 */ /* 0x000fe2000f8e00ff */
        /* <DEDUP_REMOVED lines=24> */
[----:B------:R-:W-:Y:S02]  /*2700*/  VIADDMNMX R43, R7, R6, R5, PT ;  /* 0x00000006072b7246 */ /* 0x000fe40003800105 */
[----:B------:R-:W-:Y:S01]  /*2710*/  FMNMX.FTZ R11, R10, R9, !PT ;  /* 0x000000090a0b7209 */ /* 0x000fe20007810000 */
[----:B------:R-:W-:Y:S01]  /*2720*/  IMAD.U32 R9, RZ, RZ, UR42 ;  /* 0x0000002aff097e24 */ /* 0x000fe2000f8e00ff */
[----:B------:R-:W-:-:S02]  /*2730*/  ISETP.GT.AND P3, PT, R43, 0x1, PT ;  /* 0x000000012b00780c */ /* 0x000fc40003f64270 */
[----:B------:R-:W-:Y:S01]  /*2740*/  ISETP.GT.AND P4, PT, R43, 0x8, PT ;  /* 0x000000082b00780c */ /* 0x000fe20003f84270 */
[----:B------:R-:W0:Y:S01]  /*2750*/  SHFL.BFLY PT, R0, R11, 0x2, 0x1f ;  /* 0x0c401f000b007f89 */ /* 0x000e2200000e0000 */
[----:B------:R-:W-:Y:S02]  /*2760*/  FSEL R25, R25, -INF , P3 ;  /* 0xff80000019197808 */ /* 0x000fe40001800000 */
[----:B------:R-:W-:Y:S02]  /*2770*/  FSEL R28, R28, -INF , P4 ;  /* 0xff8000001c1c7808 */ /* 0x000fe40002000000 */
[----:B------:R-:W-:-:S04]  /*2780*/  ISETP.GT.AND P3, PT, R43, 0x10, PT ;  /* 0x000000102b00780c */ /* 0x000fc80003f64270 */
[----:B------:R-:W-:Y:S02]  /*2790*/  FSEL R32, R32, -INF , P3 ;  /* 0xff80000020207808 */ /* 0x000fe40001800000 */
[----:B------:R-:W-:-:S04]  /*27a0*/  ISETP.GT.AND P3, PT, R43, 0x18, PT ;  /* 0x000000182b00780c */ /* 0x000fc80003f64270 */
[----:B------:R-:W-:Y:S02]  /*27b0*/  FSEL R36, R36, -INF , P3 ;  /* 0xff80000024247808 */ /* 0x000fe40001800000 */
[----:B------:R-:W-:-:S04]  /*27c0*/  ISETP.GT.AND P3, PT, R43, 0x20, PT ;  /* 0x000000202b00780c */ /* 0x000fc80003f64270 */
[----:B------:R-:W-:Y:S02]  /*27d0*/  FSEL R40, R40, -INF , P3 ;  /* 0xff80000028287808 */ /* 0x000fe40001800000 */
[----:B------:R-:W-:Y:S02]  /*27e0*/  ISETP.GT.AND P3, PT, R43, 0x28, PT ;  /* 0x000000282b00780c */ /* 0x000fe40003f64270 */
[----:B0-----:R-:W-:Y:S02]  /*27f0*/  FMNMX.FTZ R13, R11, R0, !PT ;  /* 0x000000000b0d7209 */ /* 0x001fe40007810000 */
[----:B------:R-:W-:Y:S02]  /*2800*/  FSEL R15, R44, -INF , P3 ;  /* 0xff8000002c0f7808 */ /* 0x000fe40001800000 */
[----:B------:R-:W-:Y:S01]  /*2810*/  ISETP.GT.AND P3, PT, R43, 0x30, PT ;  /* 0x000000302b00780c */ /* 0x000fe20003f64270 */
[----:B------:R-:W0:Y:S03]  /*2820*/  SHFL.BFLY PT, R0, R13, 0x1, 0x1f ;  /* 0x0c201f000d007f89 */ /* 0x000e2600000e0000 */
[----:B------:R-:W-:-:S02]  /*2830*/  FSEL R27, R48, -INF , P3 ;  /* 0xff800000301b7808 */ /* 0x000fc40001800000 */
        /* <DEDUP_REMOVED lines=9> */
[C---:B------:R-:W-:Y:S01]  /*28d0*/  FSETP.NEU.FTZ.AND P2, PT, R0.reuse, -INF , PT ;  /* 0xff8000000000780b */ /* 0x040fe20003f5d000 */
[----:B------:R-:W-:-:S01]  /*28e0*/  FFMA.FTZ R9, R0, R9, -8 ;  /* 0xc100000000097423 */ /* 0x000fc20000010009 */
[----:B------:R-:W-:-:S04]  /*28f0*/  ISETP.GT.AND P3, PT, R43, 0x58, PT ;  /* 0x000000582b00780c */ /* 0x000fc80003f64270 */
[----:B------:R-:W-:Y:S02]  /*2900*/  FSEL R9, R9, RZ, P2 ;  /* 0x000000ff09097208 */ /* 0x000fe40001000000 */
[----:B------:R-:W-:Y:S02]  /*2910*/  ISETP.GT.AND P2, PT, R43, RZ, PT ;  /* 0x000000ff2b00720c */ /* 0x000fe40003f44270 */
[----:B------:R-:W-:Y:S01]  /*2920*/  FSEL R68, R68, -INF , P3 ;  /* 0xff80000044447808 */ /* 0x000fe20001800000 */
[----:B------:R-:W-:-:S01]  /*2930*/  FFMA.FTZ R13, R98, UR42, -R9 ;  /* 0x0000002a620d7c23 */ /* 0x000fc20008010809 */
[----:B------:R-:W-:Y:S01]  /*2940*/  FSEL R24, R24, -INF , P2 ;  /* 0xff80000018187808 */ /* 0x000fe20001000000 */
[----:B------:R-:W-:-:S01]  /*2950*/  FFMA.FTZ R21, R96, UR42, -R9 ;  /* 0x0000002a60157c23 */ /* 0x000fc20008010809 */
[----:B------:R-:W-:Y:S01]  /*2960*/  ISETP.GT.AND P2, PT, R43, 0x9, PT ;  /* 0x000000092b00780c */ /* 0x000fe20003f44270 */
[----:B------:R-:W-:-:S01]  /*2970*/  FFMA.FTZ R31, R94, UR42, -R9 ;  /* 0x0000002a5e1f7c23 */ /* 0x000fc20008010809 */
[----:B------:R-:W-:Y:S01]  /*2980*/  FMNMX.FTZ R7, R24, R25, !PT ;  /* 0x0000001918077209 */ /* 0x000fe20007810000 */
[----:B------:R-:W-:-:S01]  /*2990*/  FFMA.FTZ R48, R88, UR42, -R9 ;  /* 0x0000002a58307c23 */ /* 0x000fc20008010809 */
[----:B------:R-:W-:Y:S01]  /*29a0*/  FSEL R29, R29, -INF , P2 ;  /* 0xff8000001d1d7808 */ /* 0x000fe20001000000 */
[----:B------:R-:W-:-:S01]  /*29b0*/  FFMA.FTZ R39, R46, UR42, -R9 ;  /* 0x0000002a2e277c23 */ /* 0x000fc20008010809 */
[----:B------:R-:W-:Y:S01]  /*29c0*/  FMNMX.FTZ R98, R28, R7, !PT ;  /* 0x000000071c627209 */ /* 0x000fe20007810000 */
[----:B------:R-:W-:-:S01]  /*29d0*/  FFMA.FTZ R50, R50, UR42, -R9 ;  /* 0x0000002a32327c23 */ /* 0x000fc20008010809 */
[----:B------:R-:W-:Y:S01]  /*29e0*/  ISETP.GT.AND P2, PT, R43, 0x11, PT ;  /* 0x000000112b00780c */ /* 0x000fe20003f44270 */
[----:B------:R0:W-:Y:S01]  /*29f0*/  MUFU.EX2 R7, R13 ;  /* 0x0000000d00077308 */ /* 0x0001e20000000800 */
[----:B------:R-:W-:Y:S01]  /*2a00*/  FMNMX.FTZ R11, R29, R98, !PT ;  /* 0x000000621d0b7209 */ /* 0x000fe20007810000 */
[--C-:B------:R-:W-:Y:S01]  /*2a10*/  FFMA.FTZ R54, R54, UR42, -R9.reuse ;  /* 0x0000002a36367c23 */ /* 0x100fe20008010809 */
[----:B------:R-:W-:Y:S01]  /*2a20*/  FSEL R33, R33, -INF , P2 ;  /* 0xff80000021217808 */ /* 0x000fe20001000000 */
[--C-:B------:R-:W-:Y:S01]  /*2a30*/  FFMA.FTZ R2, R2, UR42, -R9.reuse ;  /* 0x0000002a02027c23 */ /* 0x100fe20008010809 */
[----:B------:R-:W-:Y:S01]  /*2a40*/  FMNMX.FTZ R98, R32, R11, !PT ;  /* 0x0000000b20627209 */ /* 0x000fe20007810000 */
[--C-:B------:R-:W-:Y:S01]  /*2a50*/  FFMA.FTZ R58, R58, UR42, -R9.reuse ;  /* 0x0000002a3a3a7c23 */ /* 0x100fe20008010809 */
[----:B------:R-:W-:Y:S01]  /*2a60*/  ISETP.GT.AND P2, PT, R43, 0x19, PT ;  /* 0x000000192b00780c */ /* 0x000fe20003f44270 */
[--C-:B------:R-:W-:Y:S01]  /*2a70*/  FFMA.FTZ R51, R30, UR42, -R9.reuse ;  /* 0x0000002a1e337c23 */ /* 0x100fe20008010809 */
[----:B------:R-:W-:Y:S01]  /*2a80*/  FMNMX.FTZ R11, R33, R98, !PT ;  /* 0x00000062210b7209 */ /* 0x000fe20007810000 */
[--C-:B------:R-:W-:Y:S01]  /*2a90*/  FFMA.FTZ R59, R26, UR42, -R9.reuse ;  /* 0x0000002a1a3b7c23 */ /* 0x100fe20008010809 */
[----:B------:R-:W-:Y:S01]  /*2aa0*/  FSEL R37, R37, -INF , P2 ;  /* 0xff80000025257808 */ /* 0x000fe20001000000 */
[--C-:B------:R-:W-:Y:S01]  /*2ab0*/  FFMA.FTZ R63, R20, UR42, -R9.reuse ;  /* 0x0000002a143f7c23 */ /* 0x100fe20008010809 */
[----:B------:R-:W-:Y:S01]  /*2ac0*/  FMNMX.FTZ R96, R36, R11, !PT ;  /* 0x0000000b24607209 */ /* 0x000fe20007810000 */
[--C-:B------:R-:W-:Y:S01]  /*2ad0*/  FFMA.FTZ R4, R4, UR42, -R9.reuse ;  /* 0x0000002a04047c23 */ /* 0x100fe20008010809 */
[----:B------:R-:W-:Y:S01]  /*2ae0*/  ISETP.GT.AND P2, PT, R43, 0x21, PT ;  /* 0x000000212b00780c */ /* 0x000fe20003f44270 */
[----:B------:R1:W-:Y:S01]  /*2af0*/  MUFU.EX2 R11, R21 ;  /* 0x00000015000b7308 */ /* 0x0003e20000000800 */
[----:B0-----:R-:W-:Y:S01]  /*2b00*/  FMNMX.FTZ R13, R37, R96, !PT ;  /* 0x00000060250d7209 */ /* 0x001fe20007810000 */
[--C-:B------:R-:W-:Y:S01]  /*2b10*/  FFMA.FTZ R5, R100, UR42, -R9.reuse ;  /* 0x0000002a64057c23 */ /* 0x100fe20008010809 */
[----:B------:R-:W-:Y:S01]  /*2b20*/  FSEL R41, R41, -INF , P2 ;  /* 0xff80000029297808 */ /* 0x000fe20001000000 */
[--C-:B------:R-:W-:Y:S01]  /*2b30*/  FFMA.FTZ R6, R102, UR42, -R9.reuse ;  /* 0x0000002a66067c23 */ /* 0x100fe20008010809 */
[----:B------:R-:W-:Y:S01]  /*2b40*/  FMNMX.FTZ R94, R40, R13, !PT ;  /* 0x0000000d285e7209 */ /* 0x000fe20007810000 */
[--C-:B------:R-:W-:Y:S01]  /*2b50*/  FFMA.FTZ R8, R8, UR42, -R9.reuse ;  /* 0x0000002a08087c23 */ /* 0x100fe20008010809 */
[----:B------:R-:W-:Y:S01]  /*2b60*/  ISETP.GT.AND P2, PT, R43, 0x29, PT ;  /* 0x000000292b00780c */ /* 0x000fe20003f44270 */
[----:B------:R0:W-:Y:S01]  /*2b70*/  MUFU.EX2 R13, R31 ;  /* 0x0000001f000d7308 */ /* 0x0001e20000000800 */
[----:B------:R-:W-:Y:S01]  /*2b80*/  FMNMX.FTZ R94, R41, R94, !PT ;  /* 0x0000005e295e7209 */ /* 0x000fe20007810000 */
[--C-:B------:R-:W-:Y:S01]  /*2b90*/  FFMA.FTZ R44, R92, UR42, -R9.reuse ;  /* 0x0000002a5c2c7c23 */ /* 0x100fe20008010809 */
[----:B------:R-:W-:Y:S01]  /*2ba0*/  FSEL R45, R45, -INF , P2 ;  /* 0xff8000002d2d7808 */ /* 0x000fe20001000000 */
[--C-:B-1----:R-:W-:Y:S01]  /*2bb0*/  FFMA.FTZ R21, R90, UR42, -R9.reuse ;  /* 0x0000002a5a157c23 */ /* 0x102fe20008010809 */
        /* <DEDUP_REMOVED lines=12> */
[----:B0-----:R-:W-:Y:S01]  /*2c80*/  FMNMX.FTZ R31, R49, R94, !PT ;  /* 0x0000005e311f7209 */ /* 0x001fe20007810000 */
[----:B------:R-:W-:Y:S01]  /*2c90*/  FFMA.FTZ R20, R82, UR42, -R9 ;  /* 0x0000002a52147c23 */ /* 0x000fe20008010809 */
[----:B------:R-:W-:Y:S01]  /*2ca0*/  FSEL R53, R53, -INF , P2 ;  /* 0xff80000035357808 */ /* 0x000fe20001000000 */
[----:B------:R-:W-:Y:S01]  /*2cb0*/  MUFU.EX2 R4, R4 ;  /* 0x0000000400047308 */ /* 0x000fe20000000800 */
[----:B------:R-:W-:Y:S01]  /*2cc0*/  FMNMX.FTZ R88, R52, R31, !PT ;  /* 0x0000001f34587209 */ /* 0x000fe20007810000 */
[--C-:B------:R-:W-:Y:S01]  /*2cd0*/  IMAD.MOV.U32 R102, RZ, RZ, R135.reuse ;  /* 0x000000ffff667224 */ /* 0x100fe200078e0087 */
[----:B------:R-:W-:Y:S01]  /*2ce0*/  ISETP.GT.AND P2, PT, R43, 0x41, PT ;  /* 0x000000412b00780c */ /* 0x000fe20003f44270 */
[--C-:B------:R-:W-:Y:S01]  /*2cf0*/  IMAD.MOV.U32 R100, RZ, RZ, R135.reuse ;  /* 0x000000ffff647224 */ /* 0x100fe200078e0087 */
[----:B------:R-:W-:Y:S01]  /*2d00*/  FMNMX.FTZ R31, R53, R88, !PT ;  /* 0x00000058351f7209 */ /* 0x000fe20007810000 */
[--C-:B------:R-:W-:Y:S01]  /*2d10*/  IMAD.MOV.U32 R98, RZ, RZ, R135.reuse ;  /* 0x000000ffff627224 */ /* 0x100fe200078e0087 */
        /* <DEDUP_REMOVED lines=9> */
[----:B------:R0:W-:Y:S01]  /*2db0*/  MUFU.EX2 R31, R39 ;  /* 0x00000027001f7308 */ /* 0x0001e20000000800 */
[----:B------:R-:W-:Y:S01]  /*2dc0*/  FMNMX.FTZ R46, R60, R35, !PT ;  /* 0x000000233c2e7209 */ /* 0x000fe20007810000 */
[--C-:B------:R-:W-:Y:S01]  /*2dd0*/  IMAD.MOV.U32 R90, RZ, RZ, R135.reuse ;  /* 0x000000ffff5a7224 */ /* 0x100fe200078e0087 */
[----:B------:R-:W-:Y:S01]  /*2de0*/  ISETP.GT.AND P2, PT, R43, 0x51, PT ;  /* 0x000000512b00780c */ /* 0x000fe20003f44270 */
[----:B------:R-:W-:Y:S01]  /*2df0*/  IMAD.MOV.U32 R88, RZ, RZ, R135 ;  /* 0x000000ffff587224 */ /* 0x000fe200078e0087 */
[----:B------:R-:W-:-:S02]  /*2e00*/  FMNMX.FTZ R35, R61, R46, !PT ;  /* 0x0000002e3d237209 */ /* 0x000fc40007810000 */
[----:B------:R-:W-:Y:S01]  /*2e10*/  FSEL R65, R65, -INF , P2 ;  /* 0xff80000041417808 */ /* 0x000fe20001000000 */
[----:B------:R-:W1:Y:S01]  /*2e20*/  MUFU.EX2 R6, R6 ;  /* 0x0000000600067308 */ /* 0x000e620000000800 */
[----:B------:R-:W-:Y:S02]  /*2e30*/  FMNMX.FTZ R46, R64, R35, !PT ;  /* 0x00000023402e7209 */ /* 0x000fe40007810000 */
[----:B------:R-:W-:Y:S02]  /*2e40*/  ISETP.GT.AND P2, PT, R43, 0x59, PT ;  /* 0x000000592b00780c */ /* 0x000fe40003f44270 */
[----:B0-----:R-:W-:Y:S02]  /*2e50*/  FMNMX.FTZ R39, R65, R46, !PT ;  /* 0x0000002e41277209 */ /* 0x001fe40007810000 */
[----:B------:R-:W-:Y:S01]  /*2e60*/  ISETP.GT.AND P3, PT, R43, 0x60, PT ;  /* 0x000000602b00780c */ /* 0x000fe20003f64270 */
[----:B------:R0:W-:Y:S01]  /*2e70*/  MUFU.EX2 R35, R50 ;  /* 0x0000003200237308 */ /* 0x0001e20000000800 */
[----:B------:R-:W-:-:S02]  /*2e80*/  FSEL R69, R69, -INF , P2 ;  /* 0xff80000045457808 */ /* 0x000fc40001000000 */
[----:B------:R-:W-:Y:S02]  /*2e90*/  FMNMX.FTZ R46, R68, R39, !PT ;  /* 0x00000027442e7209 */ /* 0x000fe40007810000 */
[----:B------:R-:W-:Y:S02]  /*2ea0*/  ISETP.GT.AND P2, PT, R43, 0x61, PT ;  /* 0x000000612b00780c */ /* 0x000fe40003f44270 */
[----:B------:R-:W-:Y:S01]  /*2eb0*/  FSEL R72, R72, -INF , P3 ;  /* 0xff80000048487808 */ /* 0x000fe20001800000 */
[----:B------:R-:W-:Y:S01]  /*2ec0*/  MUFU.EX2 R8, R8 ;  /* 0x0000000800087308 */ /* 0x000fe20000000800 */
[----:B------:R-:W-:Y:S02]  /*2ed0*/  FMNMX.FTZ R39, R69, R46, !PT ;  /* 0x0000002e45277209 */ /* 0x000fe40007810000 */
[----:B------:R-:W-:Y:S02]  /*2ee0*/  ISETP.GT.AND P3, PT, R43, 0x68, PT ;  /* 0x000000682b00780c */ /* 0x000fe40003f64270 */
[----:B------:R-:W-:-:S02]  /*2ef0*/  FSEL R73, R73, -INF , P2 ;  /* 0xff80000049497808 */ /* 0x000fc40001000000 */
[----:B------:R-:W-:Y:S01]  /*2f00*/  FMNMX.FTZ R46, R72, R39, !PT ;  /* 0x00000027482e7209 */ /* 0x000fe20007810000 */
[----:B------:R-:W2:Y:S01]  /*2f10*/  MUFU.EX2 R44, R44 ;  /* 0x0000002c002c7308 */ /* 0x000ea20000000800 */
[----:B------:R-:W-:Y:S02]  /*2f20*/  ISETP.GT.AND P2, PT, R43, 0x69, PT ;  /* 0x000000692b00780c */ /* 0x000fe40003f44270 */
[----:B------:R-:W-:Y:S02]  /*2f30*/  FSEL R76, R76, -INF , P3 ;  /* 0xff8000004c4c7808 */ /* 0x000fe40001800000 */
[----:B------:R-:W-:Y:S02]  /*2f40*/  FMNMX.FTZ R47, R73, R46, !PT ;  /* 0x0000002e492f7209 */ /* 0x000fe40007810000 */
        /* <DEDUP_REMOVED lines=11> */
[----:B------:R-:W-:Y:S01]  /*3000*/  MUFU.EX2 R48, R48 ;  /* 0x0000003000307308 */ /* 0x000fe20000000800 */
[----:B------:R-:W-:Y:S02]  /*3010*/  ISETP.GT.AND P2, PT, R43, 0x79, PT ;  /* 0x000000792b00780c */ /* 0x000fe40003f44270 */
[----:B------:R-:W-:Y:S02]  /*3020*/  FSEL R84, R84, -INF , P3 ;  /* 0xff80000054547808 */ /* 0x000fe40001800000 */
[----:B------:R-:W-:Y:S02]  /*3030*/  FMNMX.FTZ R47, R81, R46, !PT ;  /* 0x0000002e512f7209 */ /* 0x000fe40007810000 */
[----:B------:R-:W-:Y:S01]  /*3040*/  FSEL R85, R85, -INF , P2 ;  /* 0xff80000055557808 */ /* 0x000fe20001000000 */
[----:B------:R-:W-:Y:S01]  /*3050*/  MUFU.EX2 R43, R58 ;  /* 0x0000003a002b7308 */ /* 0x000fe20000000800 */
[----:B------:R-:W-:Y:S01]  /*3060*/  FMNMX.FTZ R46, R84, R47, !PT ;  /* 0x0000002f542e7209 */ /* 0x000fe20007810000 */
[--C-:B------:R-:W-:Y:S01]  /*3070*/  FFMA.FTZ R47, R14, UR42, -R9.reuse ;  /* 0x0000002a0e2f7c23 */ /* 0x100fe20008010809 */
[----:B------:R-:W-:-:S01]  /*3080*/  FFMA.FTZ R14, R66, UR42, -R9 ;  /* 0x0000002a420e7c23 */ /* 0x000fc20008010809 */
[----:B-1----:R-:W-:-:S02]  /*3090*/  F2FP.SATFINITE.E4M3.F32.PACK_AB_MERGE_C R149, R7, R6, RZ ;  /* 0x000000060795723e */ /* 0x002fc400048070ff */
[----:B0-----:R-:W-:Y:S01]  /*30a0*/  FMNMX.FTZ R50, R85, R46, !PT ;  /* 0x0000002e55327209 */ /* 0x001fe20007810000 */
[----:B------:R-:W-:Y:S01]  /*30b0*/  FFMA.FTZ R46, R62, UR42, -R9 ;  /* 0x0000002a3e2e7c23 */ /* 0x000fe20008010809 */
[----:B------:R-:W-:Y:S01]  /*30c0*/  MUFU.EX2 R42, R42 ;  /* 0x0000002a002a7308 */ /* 0x000fe20000000800 */
[----:B--2---:R-:W-:Y:S02]  /*30d0*/  F2FP.SATFINITE.E4M3.F32.PACK_AB_MERGE_C R151, R44, R13, RZ ;  /* 0x0000000d2c97723e */ /* 0x004fe400048070ff */
[----:B------:R-:W3:Y:S01]  /*30e0*/  SHFL.BFLY PT, R55, R50, 0x2, 0x1f ;  /* 0x0c401f0032377f89 */ /* 0x000ee200000e0000 */
[----:B------:R-:W-:Y:S02]  /*30f0*/  F2FP.SATFINITE.E4M3.F32.PACK_AB_MERGE_C R149, R5, R4, R149 ;  /* 0x000000040595723e */ /* 0x000fe40004807095 */
[----:B------:R-:W-:Y:S02]  /*3100*/  F2FP.SATFINITE.E4M3.F32.PACK_AB_MERGE_C R151, R11, R8, R151 ;  /* 0x000000080b97723e */ /* 0x000fe40004807097 */
[----:B------:R-:W-:Y:S08]  /*3110*/  MUFU.EX2 R38, R38 ;  /* 0x0000002600267308 */ /* 0x000ff00000000800 */
[----:B------:R-:W-:Y:S08]  /*3120*/  MUFU.EX2 R34, R34 ;  /* 0x0000002200227308 */ /* 0x000ff00000000800 */
[----:B------:R-:W-:Y:S01]  /*3130*/  MUFU.EX2 R12, R12 ;  /* 0x0000000c000c7308 */ /* 0x000fe20000000800 */
[----:B---3--:R-:W-:Y:S01]  /*3140*/  FMNMX.FTZ R54, R50, R55, !PT ;  /* 0x0000003732367209 */ /* 0x008fe20007810000 */
[----:B------:R-:W-:-:S04]  /*3150*/  FFMA.FTZ R50, R74, UR42, -R9 ;  /* 0x0000002a4a327c23 */ /* 0x000fc80008010809 */
[----:B------:R-:W0:Y:S02]  /*3160*/  SHFL.BFLY PT, R67, R54, 0x1, 0x1f ;  /* 0x0c201f0036437f89 */ /* 0x000e2400000e0000 */
[----:B------:R0:W-:Y:S08]  /*3170*/  MUFU.EX2 R55, R2 ;  /* 0x0000000200377308 */ /* 0x0001f00000000800 */
[----:B------:R-:W-:Y:S08]  /*3180*/  MUFU.EX2 R46, R46 ;  /* 0x0000002e002e7308 */ /* 0x000ff00000000800 */
[----:B------:R-:W-:Y:S01]  /*3190*/  MUFU.EX2 R47, R47 ;  /* 0x0000002f002f7308 */ /* 0x000fe20000000800 */
[----:B0-----:R-:W-:Y:S01]  /*31a0*/  FMNMX.FTZ R2, R54, R67, !PT ;  /* 0x0000004336027209 */ /* 0x001fe20007810000 */
[--C-:B------:R-:W-:Y:S01]  /*31b0*/  FFMA.FTZ R67, R83, UR42, -R9.reuse ;  /* 0x0000002a53437c23 */ /* 0x100fe20008010809 */
[----:B------:R-:W-:-:S01]  /*31c0*/  FFMA.FTZ R54, R86, UR42, -R9 ;  /* 0x0000002a56367c23 */ /* 0x000fc20008010809 */
[----:B------:R-:W-:Y:S01]  /*31d0*/  FFMA.FTZ R9, R10, UR42, -R9 ;  /* 0x0000002a0a097c23 */ /* 0x000fe20008010809 */
        /* <DEDUP_REMOVED lines=26> */
[----:B------:R-:W-:-:S02]  /*3380*/  @!P1 VIADD R41, R3, 0x19c40 ;  /* 0x00019c4003299836 */ /* 0x000fc40000000000 */
[--C-:B------:R-:W-:Y:S01]  /*3390*/  FFMA.FTZ R45, R45, UR42, -R58.reuse ;  /* 0x0000002a2d2d7c23 */ /* 0x100fe2000801083a */
[----:B------:R-:W-:-:S01]  /*33a0*/  FFMA.FTZ R64, R64, UR42, -R58 ;  /* 0x0000002a40407c23 */ /* 0x000fc2000801083a */
[----:B------:R-:W1:Y:S01]  /*33b0*/  MUFU.EX2 R28, R28 ;  /* 0x0000001c001c7308 */ /* 0x000e620000000800 */
[----:B------:R-:W-:-:S01]  /*33c0*/  FFMA.FTZ R60, R60, UR42, -R58 ;  /* 0x0000002a3c3c7c23 */ /* 0x000fc2000801083a */
[----:B------:R-:W-:Y:S01]  /*33d0*/  @!P1 PRMT R41, RZ, 0x654, R41 ;  /* 0x00000654ff299816 */ /* 0x000fe20000000029 */
[----:B------:R-:W-:-:S01]  /*33e0*/  FFMA.FTZ R61, R61, UR42, -R58 ;  /* 0x0000002a3d3d7c23 */ /* 0x000fc2000801083a */
[--C-:B------:R-:W-:Y:S01]  /*33f0*/  FFMA.FTZ R68, R68, UR42, -R58.reuse ;  /* 0x0000002a44447c23 */ /* 0x100fe2000801083a */
[----:B------:R-:W-:-:S01]  /*3400*/  FFMA.FTZ R69, R69, UR42, -R58 ;  /* 0x0000002a45457c23 */ /* 0x000fc2000801083a */
[----:B------:R2:W-:Y:S01]  /*3410*/  @!P1 SYNCS.ARRIVE.TRANS64.RED.A1T0 RZ, [R41+URZ], RZ ;  /* 0x000000ff29ff99a7 */ /* 0x0005e2000810043f */
[----:B------:R-:W-:-:S01]  /*3420*/  FFMA.FTZ R72, R72, UR42, -R58 ;  /* 0x0000002a48487c23 */ /* 0x000fc2000801083a */
[----:B------:R-:W3:Y:S01]  /*3430*/  MUFU.EX2 R71, R71 ;  /* 0x0000004700477308 */ /* 0x000ee20000000800 */
[----:B------:R-:W-:-:S01]  /*3440*/  FFMA.FTZ R73, R73, UR42, -R58 ;  /* 0x0000002a49497c23 */ /* 0x000fc2000801083a */
[--C-:B------:R-:W-:Y:S01]  /*3450*/  FFMA.FTZ R76, R76, UR42, -R58.reuse ;  /* 0x0000002a4c4c7c23 */ /* 0x100fe2000801083a */
[----:B------:R-:W-:-:S01]  /*3460*/  FFMA.FTZ R77, R77, UR42, -R58 ;  /* 0x0000002a4d4d7c23 */ /* 0x000fc2000801083a */
[--C-:B------:R-:W-:Y:S01]  /*3470*/  FFMA.FTZ R80, R80, UR42, -R58.reuse ;  /* 0x0000002a50507c23 */ /* 0x100fe2000801083a */
[----:B------:R-:W-:-:S01]  /*3480*/  FFMA.FTZ R81, R81, UR42, -R58 ;  /* 0x0000002a51517c23 */ /* 0x000fc2000801083a */
[----:B------:R-:W-:-:S02]  /*3490*/  FFMA.FTZ R84, R84, UR42, -R58 ;  /* 0x0000002a54547c23 */ /* 0x000fc4000801083a */
[----:B------:R-:W4:Y:S08]  /*34a0*/  MUFU.EX2 R24, R24 ;  /* 0x0000001800187308 */ /* 0x000f300000000800 */
[----:B------:R5:W-:Y:S08]  /*34b0*/  MUFU.EX2 R66, R40 ;  /* 0x0000002800427308 */ /* 0x000bf00000000800 */
[----:B------:R-:W2:Y:S01]  /*34c0*/  MUFU.EX2 R29, R29 ;  /* 0x0000001d001d7308 */ /* 0x000ea20000000800 */
[----:B-----5:R-:W-:-:S01]  /*34d0*/  FFMA.FTZ R40, R57, UR42, -R58 ;  /* 0x0000002a39287c23 */ /* 0x020fc2000801083a */
[----:B0-----:R-:W-:-:S06]  /*34e0*/  FADD.FTZ R57, R10, R25 ;  /* 0x000000190a397221 */ /* 0x001fcc0000010000 */
[----:B------:R-:W0:Y:S08]  /*34f0*/  MUFU.EX2 R62, R62 ;  /* 0x0000003e003e7308 */ /* 0x000e300000000800 */
[----:B------:R1:W-:Y:S08]  /*3500*/  MUFU.EX2 R49, R52 ;  /* 0x0000003400317308 */ /* 0x0003f00000000800 */
[----:B------:R-:W5:Y:S01]  /*3510*/  MUFU.EX2 R37, R37 ;  /* 0x0000002500257308 */ /* 0x000f620000000800 */
[----:B-1----:R-:W-:-:S01]  /*3520*/  FADD.FTZ R52, R28, R57 ;  /* 0x000000391c347221 */ /* 0x002fc20000010000 */
[----:B------:R-:W-:Y:S01]  /*3530*/  FADD.FTZ R57, R7, R56 ;  /* 0x0000003807397221 */ /* 0x000fe20000010000 */
[----:B---3--:R-:W-:-:S03]  /*3540*/  F2FP.SATFINITE.E4M3.F32.PACK_AB_MERGE_C R28, R71, R28, RZ ;  /* 0x0000001c471c723e */ /* 0x008fc600048070ff */
[----:B------:R-:W-:Y:S01]  /*3550*/  FADD.FTZ R74, R8, R57 ;  /* 0x00000039084a7221 */ /* 0x000fe20000010000 */
[----:B------:R-:W-:Y:S01]  /*3560*/  F2FP.SATFINITE.E4M3.F32.PACK_AB_MERGE_C R148, R25, R10, R28 ;  /* 0x0000000a1994723e */ /* 0x000fe2000480701c */
[----:B------:R1:W-:Y:S02]  /*3570*/  MUFU.EX2 R70, R53 ;  /* 0x0000003500467308 */ /* 0x0003e40000000800 */
[----:B------:R-:W-:-:S06]  /*3580*/  FADD.FTZ R74, R11, R74 ;  /* 0x0000004a0b4a7221 */ /* 0x000fcc0000010000 */
[----:B------:R-:W3:Y:S01]  /*3590*/  MUFU.EX2 R32, R32 ;  /* 0x0000002000207308 */ /* 0x000ee20000000800 */
[----:B-1----:R-:W-:-:S01]  /*35a0*/  FADD.FTZ R53, R71, R52 ;  /* 0x0000003447357221 */ /* 0x002fc20000010000 */
[--C-:B------:R-:W-:Y:S01]  /*35b0*/  FFMA.FTZ R52, R65, UR42, -R58.reuse ;  /* 0x0000002a41347c23 */ /* 0x100fe2000801083a */
[----:B------:R-:W-:-:S02]  /*35c0*/  FFMA.FTZ R58, R85, UR42, -R58 ;  /* 0x0000002a553a7c23 */ /* 0x000fc4000801083a */
[----:B----4-:R-:W-:Y:S01]  /*35d0*/  FADD.FTZ R56, R24, R53 ;  /* 0x0000003518387221 */ /* 0x010fe20000010000 */
[----:B------:R-:W-:-:S02]  /*35e0*/  FADD.FTZ R53, R13, R74 ;  /* 0x0000004a0d357221 */ /* 0x000fc40000010000 */
[----:B------:R-:W1:Y:S01]  /*35f0*/  MUFU.EX2 R33, R33 ;  /* 0x0000002100217308 */ /* 0x000e620000000800 */
[----:B--2---:R-:W-:-:S04]  /*3600*/  FADD.FTZ R41, R29, R56 ;  /* 0x000000381d297221 */ /* 0x004fc80000010000 */
[----:B0-----:R-:W-:-:S03]  /*3610*/  FADD.FTZ R56, R62, R41 ;  /* 0x000000293e387221 */ /* 0x001fc60000010000 */
[----:B------:R-:W0:Y:S01]  /*3620*/  MUFU.EX2 R45, R45 ;  /* 0x0000002d002d7308 */ /* 0x000e220000000800 */
[----:B-----5:R-:W-:-:S01]  /*3630*/  FADD.FTZ R41, R37, R56 ;  /* 0x0000003825297221 */ /* 0x020fc20000010000 */
[----:B------:R-:W-:-:S03]  /*3640*/  F2FP.SATFINITE.E4M3.F32.PACK_AB_MERGE_C R37, R37, R62, RZ ;  /* 0x0000003e2525723e */ /* 0x000fc600048070ff */
[----:B---3--:R-:W-:Y:S01]  /*3650*/  FADD.FTZ R56, R32, R41 ;  /* 0x0000002920387221 */ /* 0x008fe20000010000 */
[----:B------:R-:W-:Y:S02]  /*3660*/  F2FP.SATFINITE.E4M3.F32.PACK_AB_MERGE_C R150, R29, R24, R37 ;  /* 0x000000181d96723e */ /* 0x000fe40004807025 */
[----:B------:R2:W-:Y:S01]  /*3670*/  MUFU.EX2 R3, R64 ;  /* 0x0000004000037308 */ /* 0x0005e20000000800 */
[----:B-1----:R-:W-:-:S04]  /*3680*/  FADD.FTZ R41, R33, R56 ;  /* 0x0000003821297221 */ /* 0x002fc80000010000 */
[----:B------:R-:W-:-:S03]  /*3690*/  FADD.FTZ R56, R66, R41 ;  /* 0x0000002942387221 */ /* 0x000fc60000010000 */
[----:B------:R-:W1:Y:S01]  /*36a0*/  MUFU.EX2 R15, R15 ;  /* 0x0000000f000f7308 */ /* 0x000e620000000800 */
[----:B--2---:R-:W-:-:S01]  /*36b0*/  FADD.FTZ R64, R44, R53 ;  /* 0x000000352c407221 */ /* 0x004fc20000010000 */
[C---:B0-----:R-:W-:Y:S01]  /*36c0*/  FADD.FTZ R56, R45.reuse, R56 ;  /* 0x000000382d387221 */ /* 0x041fe20000010000 */
[----:B------:R-:W-:Y:S02]  /*36d0*/  F2FP.SATFINITE.E4M3.F32.PACK_AB_MERGE_C R45, R45, R66, RZ ;  /* 0x000000422d2d723e */ /* 0x000fe400048070ff */
[----:B------:R-:W-:Y:S02]  /*36e0*/  FADD.FTZ R53, R21, R64 ;  /* 0x0000004015357221 */ /* 0x000fe40000010000 */
[----:B------:R-:W-:Y:S01]  /*36f0*/  F2FP.SATFINITE.E4M3.F32.PACK_AB_MERGE_C R144, R33, R32, R45 ;  /* 0x000000202190723e */ /* 0x000fe2000480702d */
[----:B------:R-:W0:Y:S01]  /*3700*/  MUFU.EX2 R36, R36 ;  /* 0x0000002400247308 */ /* 0x000e220000000800 */
[----:B------:R-:W-:-:S04]  /*3710*/  FADD.FTZ R64, R48, R53 ;  /* 0x0000003530407221 */ /* 0x000fc80000010000 */
[----:B------:R-:W-:Y:S01]  /*3720*/  FADD.FTZ R53, R31, R64 ;  /* 0x000000401f357221 */ /* 0x000fe20000010000 */
[C---:B------:R-:W-:Y:S02]  /*3730*/  F2FP.SATFINITE.E4M3.F32.PACK_AB_MERGE_C R31, R42.reuse, R31, RZ ;  /* 0x0000001f2a1f723e */ /* 0x040fe400048070ff */
[----:B------:R-:W2:Y:S01]  /*3740*/  MUFU.EX2 R27, R27 ;  /* 0x0000001b001b7308 */ /* 0x000ea20000000800 */
[----:B------:R-:W-:-:S01]  /*3750*/  FADD.FTZ R64, R42, R53 ;  /* 0x000000352a407221 */ /* 0x000fc20000010000 */
[----:B-1----:R-:W-:Y:S01]  /*3760*/  FADD.FTZ R7, R15, R56 ;  /* 0x000000380f077221 */ /* 0x002fe20000010000 */
[----:B------:R-:W-:Y:S02]  /*3770*/  F2FP.SATFINITE.E4M3.F32.PACK_AB_MERGE_C R145, R48, R21, R31 ;  /* 0x000000153091723e */ /* 0x000fe4000480701f */
[----:B------:R-:W-:-:S03]  /*3780*/  FADD.FTZ R41, R35, R64 ;  /* 0x0000004023297221 */ /* 0x000fc60000010000 */
[----:B------:R-:W1:Y:S01]  /*3790*/  MUFU.EX2 R40, R40 ;  /* 0x0000002800287308 */ /* 0x000e620000000800 */
[----:B------:R-:W-:-:S01]  /*37a0*/  FADD.FTZ R44, R38, R41 ;  /* 0x00000029262c7221 */ /* 0x000fc20000010000 */
[----:B0-----:R-:W-:-:S03]  /*37b0*/  FADD.FTZ R6, R36, R7 ;  /* 0x0000000724067221 */ /* 0x001fc60000010000 */
[----:B------:R-:W-:Y:S01]  /*37c0*/  FADD.FTZ R13, R39, R44 ;  /* 0x0000002c270d7221 */ /* 0x000fe20000010000 */
[----:B------:R-:W-:-:S01]  /*37d0*/  FADD.FTZ R7, R49, R6 ;  /* 0x0000000631077221 */ /* 0x000fc20000010000 */
[C---:B------:R-:W-:Y:S01]  /*37e0*/  F2FP.SATFINITE.E4M3.F32.PACK_AB_MERGE_C R39, R34.reuse, R39, RZ ;  /* 0x000000272227723e */ /* 0x040fe200048070ff */
[----:B------:R-:W0:Y:S01]  /*37f0*/  MUFU.EX2 R60, R60 ;  /* 0x0000003c003c7308 */ /* 0x000e220000000800 */
[----:B------:R-:W-:-:S01]  /*3800*/  FADD.FTZ R34, R34, R13 ;  /* 0x0000000d22227221 */ /* 0x000fc20000010000 */
[C---:B------:R-:W-:Y:S01]  /*3810*/  FADD.FTZ R6, R70.reuse, R7 ;  /* 0x0000000746067221 */ /* 0x040fe20000010000 */
[----:B------:R-:W-:Y:S02]  /*3820*/  F2FP.SATFINITE.E4M3.F32.PACK_AB_MERGE_C R49, R70, R49, RZ ;  /* 0x000000314631723e */ /* 0x000fe400048070ff */
[----:B------:R-:W-:Y:S01]  /*3830*/  FADD.FTZ R13, R43, R34 ;  /* 0x000000222b0d7221 */ /* 0x000fe20000010000 */
[----:B--2---:R-:W-:-:S01]  /*3840*/  FADD.FTZ R7, R27, R6 ;  /* 0x000000061b077221 */ /* 0x004fc20000010000 */
[----:B------:R-:W-:Y:S01]  /*3850*/  F2FP.SATFINITE.E4M3.F32.PACK_AB_MERGE_C R147, R38, R35, R39 ;  /* 0x000000232693723e */ /* 0x000fe20004807027 */
[----:B------:R-:W2:Y:S01]  /*3860*/  MUFU.EX2 R61, R61 ;  /* 0x0000003d003d7308 */ /* 0x000ea20000000800 */
[----:B------:R-:W-:-:S01]  /*3870*/  FADD.FTZ R13, R12, R13 ;  /* 0x0000000d0c0d7221 */ /* 0x000fc20000010000 */
[----:B-1----:R-:W-:Y:S01]  /*3880*/  FADD.FTZ R7, R40, R7 ;  /* 0x0000000728077221 */ /* 0x002fe20000010000 */
[----:B------:R-:W-:-:S02]  /*3890*/  F2FP.SATFINITE.E4M3.F32.PACK_AB_MERGE_C R146, R36, R15, R49 ;  /* 0x0000000f2492723e */ /* 0x000fc40004807031 */
[----:B------:R-:W-:Y:S01]  /*38a0*/  FADD.FTZ R6, R46, R13 ;  /* 0x0000000d2e067221 */ /* 0x000fe20000010000 */
[----:B------:R-:W-:Y:S02]  /*38b0*/  F2FP.SATFINITE.E4M3.F32.PACK_AB_MERGE_C R46, R47, R46, RZ ;  /* 0x0000002e2f2e723e */ /* 0x000fe400048070ff */
[----:B------:R-:W1:Y:S01]  /*38c0*/  MUFU.EX2 R51, R51 ;  /* 0x0000003300337308 */ /* 0x000e620000000800 */
[----:B0-----:R-:W-:-:S01]  /*38d0*/  FADD.FTZ R4, R60, R7 ;  /* 0x000000073c047221 */ /* 0x001fc20000010000 */
[----:B------:R-:W-:Y:S01]  /*38e0*/  FADD.FTZ R47, R47, R6 ;  /* 0x000000062f2f7221 */ /* 0x000fe20000010000 */
[----:B------:R-:W-:-:S03]  /*38f0*/  F2FP.SATFINITE.E4M3.F32.PACK_AB_MERGE_C R141, R12, R43, R46 ;  /* 0x0000002b0c8d723e */ /* 0x000fc6000480702e */
[----:B------:R-:W-:Y:S02]  /*3900*/  FADD.FTZ R6, R14, R47 ;  /* 0x0000002f0e067221 */ /* 0x000fe40000010000 */
[----:B------:R-:W0:Y:S01]  /*3910*/  MUFU.EX2 R52, R52 ;  /* 0x0000003400347308 */ /* 0x000e220000000800 */
[----:B--2---:R-:W-:-:S01]  /*3920*/  FADD.FTZ R4, R61, R4 ;  /* 0x000000043d047221 */ /* 0x004fc20000010000 */
[----:B------:R-:W-:-:S03]  /*3930*/  F2FP.SATFINITE.E4M3.F32.PACK_AB_MERGE_C R60, R61, R60, RZ ;  /* 0x0000003c3d3c723e */ /* 0x000fc600048070ff */
[----:B------:R-:W-:Y:S01]  /*3940*/  FADD.FTZ R5, R3, R4 ;  /* 0x0000000403057221 */ /* 0x000fe20000010000 */
[----:B------:R-:W-:Y:S02]  /*3950*/  F2FP.SATFINITE.E4M3.F32.PACK_AB_MERGE_C R4, R55, R30, RZ ;  /* 0x0000001e3704723e */ /* 0x000fe400048070ff */
[----:B------:R-:W2:Y:S01]  /*3960*/  MUFU.EX2 R68, R68 ;  /* 0x0000004400447308 */ /* 0x000ea20000000800 */
[----:B-1----:R-:W-:-:S01]  /*3970*/  FADD.FTZ R7, R51, R6 ;  /* 0x0000000633077221 */ /* 0x002fc20000010000 */
[----:B------:R-:W-:Y:S02]  /*3980*/  F2FP.SATFINITE.E4M3.F32.PACK_AB_MERGE_C R143, R51, R14, R4 ;  /* 0x0000000e338f723e */ /* 0x000fe40004807004 */
[----:B------:R-:W-:Y:S01]  /*3990*/  F2FP.SATFINITE.E4M3.F32.PACK_AB_MERGE_C R140, R40, R27, R60 ;  /* 0x0000001b288c723e */ /* 0x000fe2000480703c */
[----:B------:R-:W-:-:S03]  /*39a0*/  FADD.FTZ R30, R30, R7 ;  /* 0x000000071e1e7221 */ /* 0x000fc60000010000 */
        /* <DEDUP_REMOVED lines=21> */
[----:B-1----:R-:W-:-:S01]  /*3b00*/  FADD.FTZ R7, R73, R4 ;  /* 0x0000000449077221 */ /* 0x002fc20000010000 */
[----:B------:R-:W-:-:S06]  /*3b10*/  FADD.FTZ R63, R63, R26 ;  /* 0x0000001a3f3f7221 */ /* 0x000fcc0000010000 */
[----:B------:R-:W-:Y:S01]  /*3b20*/  MUFU.EX2 R54, R54 ;  /* 0x0000003600367308 */ /* 0x000fe20000000800 */
[----:B--2---:R-:W-:-:S07]  /*3b30*/  FADD.FTZ R4, R76, R7 ;  /* 0x000000074c047221 */ /* 0x004fce0000010000 */
        /* <DEDUP_REMOVED lines=16> */
[----:B0-----:R-:W-:-:S04]  /*3c40*/  FADD.FTZ R3, R81, R4 ;  /* 0x0000000451037221 */ /* 0x001fc80000010000 */
[----:B--2---:R-:W-:Y:S01]  /*3c50*/  FADD.FTZ R4, R84, R3 ;  /* 0x0000000354047221 */ /* 0x004fe20000010000 */
[----:B------:R-:W-:-:S01]  /*3c60*/  FADD.FTZ R3, R9, R54 ;  /* 0x0000003609037221 */ /* 0x000fc20000010000 */
[C---:B-1----:R-:W-:Y:S02]  /*3c70*/  F2FP.SATFINITE.E4M3.F32.PACK_AB_MERGE_C R6, R5.reuse, R84, RZ ;  /* 0x000000540506723e */ /* 0x042fe400048070ff */
        /* <DEDUP_REMOVED lines=30> */
[----:B------:R-:W-:-:S05]  /*3e60*/  UMOV UR20, UR36 ;  /* 0x0000002400147c82 */ /* 0x000fca0008000000 */
.L_x_1702:
[----:B------:R-:W-:-:S04]  /*3e70*/  UISETP.NE.AND UP0, UPT, UR20, 0x1, UPT ;  /* 0x000000011400788c */ /* 0x000fc8000bf05270 */
[----:B------:R-:W-:-:S04]  /*3e80*/  USEL UR45, URZ, 0x1, UP0 ;  /* 0x000000013f2d7887 */ /* 0x000fc80008000000 */
[----:B------:R-:W-:Y:S01]  /*3e90*/  ULOP3.LUT UR45, UR19, UR45, URZ, 0x3c, !UPT ;  /* 0x0000002d132d7292 */ /* 0x000fe2000f8e3c3f */
[----:B------:R-:W-:Y:S11]  /*3ea0*/  @!P0 BRA `(.L_x_1693) ;  /* 0x0000000000048947 */ /* 0x000ff60003800000 */
[----:B------:R-:W-:Y:S01]  /*3eb0*/  BPT.TRAP 0x1 ;  /* 0x000000040000795c */ /* 0x000fe20000300000 */
.L_x_1693:
        /* <DEDUP_REMOVED lines=9> */
.L_x_1694:
[----:B-1----:R-:W-:Y:S05]  /*3f50*/  @P2 BRA `(.L_x_1695) ;  /* 0x0000000000082947 */ /* 0x002fea0003800000 */
[----:B------:R-:W1:Y:S02]  /*3f60*/  SYNCS.PHASECHK.TRANS64.TRYWAIT P2, [UR21+0x19c30], R0 ;  /* 0x019c3000ff0075a7 */ /* 0x000e640008040155 */
[----:B-1----:R-:W-:Y:S05]  /*3f70*/  @!P2 BRA `(.L_x_1696) ;  /* 0x000000b000c8a947 */ /* 0x002fea0003800000 */
.L_x_1695:
        /* <DEDUP_REMOVED lines=17> */
.L_x_1697:
[----:B------:R-:W-:Y:S01]  /*4090*/  ULEA UR11, UR20, UR44, 0x3 ;  /* 0x0000002c140b7291 */ /* 0x000fe2000f8e183f */
[----:B01----:R-:W-:-:S05]  /*40a0*/  IMAD.U32 R0, RZ, RZ, UR19 ;  /* 0x00000013ff007e24 */ /* 0x003fca000f8e00ff */
[----:B------:R-:W-:-:S04]  /*40b0*/  SHF.L.U32 R0, R0, 0x1f, RZ ;  /* 0x0000001f00007819 */ /* 0x000fc800000006ff */
[----:B------:R0:W1:Y:S01]  /*40c0*/  SYNCS.PHASECHK.TRANS64.TRYWAIT P2, [UR11+0x19c50], R0 ;  /* 0x019c5000ff0075a7 */ /* 0x000062000804014b */
[----:B------:R-:W-:Y:S05]  /*40d0*/  @!P0 BRA `(.L_x_1698) ;  /* 0x0000000000048947 */ /* 0x000fea0003800000 */
[----:B------:R-:W-:Y:S01]  /*40e0*/  BPT.TRAP 0x1 ;  /* 0x000000040000795c */ /* 0x000fe20000300000 */
.L_x_1698:
[----:B-1----:R-:W-:Y:S05]  /*40f0*/  @P2 BRA `(.L_x_1699) ;  /* 0x0000000000082947 */ /* 0x002fea0003800000 */
[----:B------:R-:W1:Y:S02]  /*4100*/  SYNCS.PHASECHK.TRANS64.TRYWAIT P2, [UR11+0x19c50], R0 ;  /* 0x019c5000ff0075a7 */ /* 0x000e64000804014b */
[----:B-1----:R-:W-:Y:S05]  /*4110*/  @!P2 BRA `(.L_x_1700) ;  /* 0x000000b00078a947 */ /* 0x002fea0003800000 */
.L_x_1699:
[----:B------:R-:W-:Y:S01]  /*4120*/  UMOV UR6, 0xffffff80 ;  /* 0xffffff8000067882 */ /* 0x000fe20000000000 */
[----:B01----:R-:W-:Y:S01]  /*4130*/  IMAD.MOV.U32 R0, RZ, RZ, -0x2 ;  /* 0xfffffffeff007424 */ /* 0x003fe200078e00ff */
[----:B------:R-:W-:Y:S01]  /*4140*/  UIMAD UR6, UR18, UR6, 0x1 ;  /* 0x00000001120674a4 */ /* 0x000fe2000f8e0206 */
[----:B------:R-:W-:Y:S01]  /*4150*/  WARPGROUP.ARRIVE ;  /* 0x00000000000079c5 */ /* 0x000fe20000000000 */
[----:B------:R-:W-:Y:S02]  /*4160*/  UMOV UR7, 0x40000040 ;  /* 0x4000004000077882 */ /* 0x000fe40000000000 */
[----:B------:R-:W-:-:S04]  /*4170*/  UIMAD UR6, UR53, 0xc0, UR6 ;  /* 0x000000c0350678a4 */ /* 0x000fc8000f8e0206 */
[----:B------:R-:W-:-:S06]  /*4180*/  UIADD3 UR6, -UR52, UR6, UR49 ;  /* 0x0000000634067290 */ /* 0x000fcc000fffe131 */
[----:B------:R-:W-:Y:S01]  /*4190*/  IMAD R7, R17, R0, UR6 ;  /* 0x0000000611077e24 */ /* 0x000fe2000f8e0200 */
[----:B------:R-:W-:-:S03]  /*41a0*/  UIADD3 UR6, UR44, 0x3000, URZ ;  /* 0x000030002c067890 */ /* 0x000fc6000fffe03f */
[----:B------:R-:W-:Y:S01]  /*41b0*/  IMAD.IADD R0, R22, 0x1, R7 ;  /* 0x0000000116007824 */ /* 0x000fe200078e0207 */
[----:B------:R-:W-:-:S04]  /*41c0*/  USHF.R.U32.HI UR6, URZ, 0x4, UR6 ;  /* 0x000000043f067899 */ /* 0x000fc80008011606 */
[C---:B------:R-:W-:Y:S01]  /*41d0*/  ISETP.GT.AND P2, PT, R0.reuse, RZ, PT ;  /* 0x000000ff0000720c */ /* 0x040fe20003f44270 */
[----:B------:R-:W-:Y:S01]  /*41e0*/  ULOP3.LUT UR6, UR6, 0x3fff, URZ, 0xc0, !UPT ;  /* 0x00003fff06067892 */ /* 0x000fe2000f8ec03f */
[----:B------:R-:W-:Y:S02]  /*41f0*/  ISETP.GT.AND P3, PT, R0, 0x1, PT ;  /* 0x000000010000780c */ /* 0x000fe40003f64270 */
[----:B------:R-:W-:Y:S01]  /*4200*/  FSEL R24, R24, -INF , P2 ;  /* 0xff80000018187808 */ /* 0x000fe20001000000 */
[----:B------:R-:W-:Y:S01]  /*4210*/  ULOP3.LUT UR6, UR6, 0x10000, URZ, 0xfc, !UPT ;  /* 0x0001000006067892 */ /* 0x000fe2000f8efc3f */
[----:B------:R-:W-:Y:S02]  /*4220*/  ISETP.GT.AND P2, PT, R0, 0x8, PT ;  /* 0x000000080000780c */ /* 0x000fe40003f44270 */
[----:B------:R-:W-:Y:S01]  /*4230*/  FSEL R25, R25, -INF , P3 ;  /* 0xff80000019197808 */ /* 0x000fe20001800000 */
[----:B------:R-:W-:Y:S01]  /*4240*/  UIMAD UR10, UR20, 0x300, UR6 ;  /* 0x00000300140a78a4 */ /* 0x000fe2000f8e0206 */
[----:B------:R-:W-:-:S02]  /*4250*/  FMNMX.FTZ R2, R24, R5, !PT ;  /* 0x0000000518027209 */ /* 0x000fc40007810000 */
[----:B------:R-:W-:Y:S02]  /*4260*/  ISETP.GT.AND P3, PT, R0, 0x9, PT ;  /* 0x000000090000780c */ /* 0x000fe40003f64270 */
[----:B------:R-:W-:Y:S02]  /*4270*/  FSEL R28, R28, -INF , P2 ;  /* 0xff8000001c1c7808 */ /* 0x000fe40001000000 */
[----:B------:R-:W-:Y:S01]  /*4280*/  FMNMX.FTZ R7, R25, R2, !PT ;  /* 0x0000000219077209 */ /* 0x000fe20007810000 */
[----:B------:R-:W-:Y:S01]  /*4290*/  UMOV UR6, UR10 ;  /* 0x0000000a00067c82 */ /* 0x000fe20008000000 */
[----:B------:R-:W-:Y:S01]  /*42a0*/  ISETP.GT.AND P2, PT, R0, 0x10, PT ;  /* 0x000000100000780c */ /* 0x000fe20003f44270 */
[----:B------:R-:W-:Y:S01]  /*42b0*/  QGMMA.64x96x32.F32.E4M3.E4M3 R88, R148, gdesc[UR4], R88, gsb0 ;  /* 0x0160000494587df3 */ /* 0x000fe20008000858 */
[----:B------:R-:W-:Y:S01]  /*42c0*/  FSEL R29, R29, -INF , P3 ;  /* 0xff8000001d1d7808 */ /* 0x000fe20001800000 */
[----:B------:R-:W-:Y:S01]  /*42d0*/  UIADD3 UR6, UR10, 0x2, URZ ;  /* 0x000000020a067890 */ /* 0x000fe2000fffe03f */
[----:B------:R-:W-:Y:S01]  /*42e0*/  FMNMX.FTZ R2, R28, R7, !PT ;  /* 0x000000071c027209 */ /* 0x000fe20007810000 */
[----:B------:R-:W-:Y:S01]  /*42f0*/  UMOV UR7, 0x40000040 ;  /* 0x4000004000077882 */ /* 0x000fe20000000000 */
        /* <DEDUP_REMOVED lines=52> */
[----:B------:R-:W-:Y:S01]  /*4640*/  FSEL R65, R65, -INF , P3 ;  /* 0xff80000041417808 */ /* 0x000fe20001800000 */
[----:B------:R-:W-:Y:S02]  /*4650*/  WARPGROUP.DEPBAR.LE gsb0, 0x0 ;  /* 0x00008000000079c5 */ /* 0x000fe40000010000 */
[----:B------:R-:W-:Y:S01]  /*4660*/  FMNMX.FTZ R2, R64, R7, !PT ;  /* 0x0000000740027209 */ /* 0x000fe20007810000 */
[----:B------:R-:W-:Y:S01]  /*4670*/  WARPGROUP.ARRIVE ;  /* 0x00000000000079c5 */ /* 0x000fe20000000000 */
[----:B------:R-:W-:-:S02]  /*4680*/  ISETP.GT.AND P3, PT, R0, 0x59, PT ;  /* 0x000000590000780c */ /* 0x000fc40003f64270 */
[----:B------:R-:W-:Y:S02]  /*4690*/  FSEL R68, R68, -INF , P2 ;  /* 0xff80000044447808 */ /* 0x000fe40001000000 */
[----:B------:R-:W-:Y:S01]  /*46a0*/  FMNMX.FTZ R7, R65, R2, !PT ;  /* 0x0000000241077209 */ /* 0x000fe20007810000 */
[----:B------:R-:W-:Y:S01]  /*46b0*/  QGMMA.64x96x32.F32.E4M3.E4M3 R88, R144, gdesc[UR4], R88, gsb0 ;  /* 0x0160000490587df3 */ /* 0x000fe20008000858 */
[----:B------:R-:W-:Y:S01]  /*46c0*/  ISETP.GT.AND P2, PT, R0, 0x60, PT ;  /* 0x000000600000780c */ /* 0x000fe20003f44270 */
[----:B------:R-:W-:Y:S01]  /*46d0*/  UIADD3 UR6, UR10, 0x4, URZ ;  /* 0x000000040a067890 */ /* 0x000fe2000fffe03f */
[----:B------:R-:W-:Y:S01]  /*46e0*/  FSEL R69, R69, -INF , P3 ;  /* 0xff80000045457808 */ /* 0x000fe20001800000 */
[----:B------:R-:W-:Y:S01]  /*46f0*/  UMOV UR7, 0x40000040 ;  /* 0x4000004000077882 */ /* 0x000fe20000000000 */
        /* <DEDUP_REMOVED lines=19> */
[C---:B------:R-:W-:Y:S01]  /*4830*/  ISETP.GT.AND P3, PT, R0.reuse, 0x79, PT ;  /* 0x000000790000780c */ /* 0x040fe20003f64270 */
[----:B------:R-:W-:Y:S01]  /*4840*/  VIADD R0, R0, 0x8 ;  /* 0x0000000800007836 */ /* 0x000fe20000000000 */
[----:B------:R-:W-:-:S02]  /*4850*/  FSEL R84, R84, -INF , P2 ;  /* 0xff80000054547808 */ /* 0x000fc40001000000 */
[----:B------:R-:W-:Y:S02]  /*4860*/  FMNMX.FTZ R7, R81, R2, !PT ;  /* 0x0000000251077209 */ /* 0x000fe40007810000 */
[----:B------:R-:W-:Y:S02]  /*4870*/  FSEL R8, R85, -INF , P3 ;  /* 0xff80000055087808 */ /* 0x000fe40001800000 */
[----:B------:R-:W-:Y:S02]  /*4880*/  FMNMX.FTZ R7, R84, R7, !PT ;  /* 0x0000000754077209 */ /* 0x000fe40007810000 */
[----:B------:R-:W-:Y:S02]  /*4890*/  ISETP.GT.AND P3, PT, R0, RZ, PT ;  /* 0x000000ff0000720c */ /* 0x000fe40003f64270 */
[----:B------:R-:W-:Y:S02]  /*48a0*/  FMNMX.FTZ R9, R8, R7, !PT ;  /* 0x0000000708097209 */ /* 0x000fe40007810000 */
[----:B------:R-:W-:-:S02]  /*48b0*/  ISETP.GT.AND P4, PT, R0, 0x1, PT ;  /* 0x000000010000780c */ /* 0x000fc40003f84270 */
[----:B------:R-:W-:Y:S01]  /*48c0*/  FSEL R13, R26, -INF , P3 ;  /* 0xff8000001a0d7808 */ /* 0x000fe20001800000 */
[----:B------:R-:W0:Y:S01]  /*48d0*/  SHFL.BFLY PT, R2, R9, 0x2, 0x1f ;  /* 0x0c401f0009027f89 */ /* 0x000e2200000e0000 */
        /* <DEDUP_REMOVED lines=12> */
[----:B0-----:R-:W-:Y:S02]  /*49a0*/  FMNMX.FTZ R10, R9, R2, !PT ;  /* 0x00000002090a7209 */ /* 0x001fe40007810000 */
[----:B------:R-:W-:Y:S02]  /*49b0*/  ISETP.GT.AND P3, PT, R0, 0x18, PT ;  /* 0x000000180000780c */ /* 0x000fe40003f64270 */
[----:B------:R-:W-:Y:S01]  /*49c0*/  FSEL R35, R35, -INF , P4 ;  /* 0xff80000023237808 */ /* 0x000fe20002000000 */
[----:B------:R-:W0:Y:S01]  /*49d0*/  SHFL.BFLY PT, R7, R10, 0x1, 0x1f ;  /* 0x0c201f000a077f89 */ /* 0x000e2200000e0000 */
[----:B------:R-:W-:Y:S02]  /*49e0*/  FMNMX.FTZ R20, R34, R21, !PT ;  /* 0x0000001522147209 */ /* 0x000fe40007810000 */
[----:B------:R-:W-:-:S02]  /*49f0*/  ISETP.GT.AND P4, PT, R0, 0x19, PT ;  /* 0x000000190000780c */ /* 0x000fc40003f84270 */
[----:B------:R-:W-:Y:S02]  /*4a00*/  FSEL R38, R38, -INF , P3 ;  /* 0xff80000026267808 */ /* 0x000fe40001800000 */
[----:B------:R-:W-:Y:S02]  /*4a10*/  FMNMX.FTZ R21, R35, R20, !PT ;  /* 0x0000001423157209 */ /* 0x000fe40007810000 */
[C---:B------:R-:W-:Y:S02]  /*4a20*/  ISETP.GT.AND P3, PT, R0.reuse, 0x20, PT ;  /* 0x000000200000780c */ /* 0x040fe40003f64270 */
[----:B------:R-:W-:Y:S02]  /*4a30*/  FSEL R39, R39, -INF , P4 ;  /* 0xff80000027277808 */ /* 0x000fe40002000000 */
[----:B------:R-:W-:Y:S02]  /*4a40*/  ISETP.GT.AND P4, PT, R0, 0x21, PT ;  /* 0x000000210000780c */ /* 0x000fe40003f84270 */
[----:B------:R-:W-:-:S02]  /*4a50*/  FSEL R42, R42, -INF , P3 ;  /* 0xff8000002a2a7808 */ /* 0x000fc40001800000 */
[C---:B------:R-:W-:Y:S02]  /*4a60*/  ISETP.GT.AND P3, PT, R0.reuse, 0x28, PT ;  /* 0x000000280000780c */ /* 0x040fe40003f64270 */
[----:B------:R-:W-:Y:S01]  /*4a70*/  FSEL R43, R43, -INF , P4 ;  /* 0xff8000002b2b7808 */ /* 0x000fe20002000000 */
[----:B------:R-:W-:Y:S02]  /*4a80*/  WARPGROUP.DEPBAR.LE gsb0, 0x0 ;  /* 0x00008000000079c5 */ /* 0x000fe40000010000 */
[----:B------:R-:W-:Y:S01]  /*4a90*/  ISETP.GT.AND P4, PT, R0, 0x29, PT ;  /* 0x000000290000780c */ /* 0x000fe20003f84270 */
[----:B------:R-:W-:Y:S01]  /*4aa0*/  WARPGROUP.ARRIVE ;  /* 0x00000000000079c5 */ /* 0x000fe20000000000 */
[----:B0-----:R-:W-:Y:S01]  /*4ab0*/  FMNMX.FTZ R2, R10, R7, !PT ;  /* 0x000000070a027209 */ /* 0x001fe20007810000 */
[----:B------:R-:W-:Y:S01]  /*4ac0*/  IMAD.U32 R7, RZ, RZ, UR42 ;  /* 0x0000002aff077e24 */ /* 0x000fe2000f8e00ff */
[----:B------:R-:W-:Y:S02]  /*4ad0*/  FSEL R46, R46, -INF , P3 ;  /* 0xff8000002e2e7808 */ /* 0x000fe40001800000 */
[C---:B------:R-:W-:Y:S01]  /*4ae0*/  FSETP.NEU.FTZ.AND P2, PT, R2.reuse, -INF , PT ;  /* 0xff8000000200780b */ /* 0x040fe20003f5d000 */
[----:B------:R-:W-:-:S01]  /*4af0*/  FFMA.FTZ R7, R2, R7, -8 ;  /* 0xc100000002077423 */ /* 0x000fc20000010007 */
[C---:B------:R-:W-:Y:S01]  /*4b00*/  ISETP.GT.AND P3, PT, R0.reuse, 0x30, PT ;  /* 0x000000300000780c */ /* 0x040fe20003f64270 */
[----:B------:R-:W-:Y:S01]  /*4b10*/  QGMMA.64x96x32.F32.E4M3.E4M3 R88, R140, gdesc[UR4], R88, gsb0 ;  /* 0x016000048c587df3 */ /* 0x000fe20008000858 */
[----:B------:R-:W-:Y:S01]  /*4b20*/  FSEL R47, R47, -INF , P4 ;  /* 0xff8000002f2f7808 */ /* 0x000fe20002000000 */
[----:B------:R-:W-:Y:S01]  /*4b30*/  UIADD3 UR6, UR10, 0x6, URZ ;  /* 0x000000060a067890 */ /* 0x000fe2000fffe03f */
[----:B------:R-:W-:Y:S01]  /*4b40*/  FSEL R7, R7, RZ, P2 ;  /* 0x000000ff07077208 */ /* 0x000fe20001000000 */
[----:B------:R-:W-:Y:S01]  /*4b50*/  UMOV UR7, 0x40000040 ;  /* 0x4000004000077882 */ /* 0x000fe20000000000 */
[----:B------:R-:W-:-:S02]  /*4b60*/  ISETP.GT.AND P4, PT, R0, 0x31, PT ;  /* 0x000000310000780c */ /* 0x000fc40003f84270 */
[----:B------:R-:W-:Y:S01]  /*4b70*/  FSEL R50, R50, -INF , P3 ;  /* 0xff80000032327808 */ /* 0x000fe20001800000 */
[----:B------:R-:W-:-:S01]  /*4b80*/  FFMA.FTZ R24, R24, UR42, -R7 ;  /* 0x0000002a18187c23 */ /* 0x000fc20008010807 */
[--C-:B------:R-:W-:Y:S01]  /*4b90*/  FFMA.FTZ R10, R25, UR42, -R7.reuse ;  /* 0x0000002a190a7c23 */ /* 0x100fe20008010807 */
[----:B------:R-:W-:-:S01]  /*4ba0*/  FFMA.FTZ R12, R29, UR42, -R7 ;  /* 0x0000002a1d0c7c23 */ /* 0x000fc20008010807 */
[----:B------:R-:W-:Y:S01]  /*4bb0*/  ISETP.GT.AND P3, PT, R0, 0x38, PT ;  /* 0x000000380000780c */ /* 0x000fe20003f64270 */
[----:B------:R0:W-:Y:S01]  /*4bc0*/  MUFU.EX2 R9, R24 ;  /* 0x0000001800097308 */ /* 0x0001e20000000800 */
[----:B------:R-:W-:Y:S01]  /*4bd0*/  FSEL R51, R51, -INF , P4 ;  /* 0xff80000033337808 */ /* 0x000fe20002000000 */
[--C-:B------:R-:W-:Y:S01]  /*4be0*/  FFMA.FTZ R11, R28, UR42, -R7.reuse ;  /* 0x0000002a1c0b7c23 */ /* 0x100fe20008010807 */
[----:B------:R-:W-:Y:S01]  /*4bf0*/  ISETP.GT.AND P4, PT, R0, 0x39, PT ;  /* 0x000000390000780c */ /* 0x000fe20003f84270 */
[--C-:B------:R-:W-:Y:S01]  /*4c00*/  FFMA.FTZ R15, R33, UR42, -R7.reuse ;  /* 0x0000002a210f7c23 */ /* 0x100fe20008010807 */
[----:B------:R-:W-:Y:S01]  /*4c10*/  FSEL R54, R54, -INF , P3 ;  /* 0xff80000036367808 */ /* 0x000fe20001800000 */
[--C-:B------:R-:W-:Y:S01]  /*4c20*/  FFMA.FTZ R32, R32, UR42, -R7.reuse ;  /* 0x0000002a20207c23 */ /* 0x100fe20008010807 */
[----:B------:R-:W-:Y:S01]  /*4c30*/  ISETP.GT.AND P3, PT, R0, 0x40, PT ;  /* 0x000000400000780c */ /* 0x000fe20003f64270 */
[--C-:B------:R-:W-:Y:S01]  /*4c40*/  FFMA.FTZ R36, R36, UR42, -R7.reuse ;  /* 0x0000002a24247c23 */ /* 0x100fe20008010807 */
[----:B0-----:R-:W-:Y:S01]  /*4c50*/  FMNMX.FTZ R24, R38, R21, !PT ;  /* 0x0000001526187209 */ /* 0x001fe20007810000 */
[----:B------:R-:W-:Y:S01]  /*4c60*/  MUFU.EX2 R14, R32 ;  /* 0x00000020000e7308 */ /* 0x000fe20000000800 */
[----:B------:R-:W-:Y:S01]  /*4c70*/  FSEL R55, R55, -INF , P4 ;  /* 0xff80000037377808 */ /* 0x000fe20002000000 */
[--C-:B------:R-:W-:Y:S01]  /*4c80*/  FFMA.FTZ R21, R37, UR42, -R7.reuse ;  /* 0x0000002a25157c23 */ /* 0x100fe20008010807 */
[----:B------:R-:W-:Y:S01]  /*4c90*/  FMNMX.FTZ R25, R39, R24, !PT ;  /* 0x0000001827197209 */ /* 0x000fe20007810000 */
[--C-:B------:R-:W-:Y:S01]  /*4ca0*/  FFMA.FTZ R40, R40, UR42, -R7.reuse ;  /* 0x0000002a28287c23 */ /* 0x100fe20008010807 */
[----:B------:R-:W-:Y:S01]  /*4cb0*/  ISETP.GT.AND P4, PT, R0, 0x41, PT ;  /* 0x000000410000780c */ /* 0x000fe20003f84270 */
[--C-:B------:R-:W-:Y:S01]  /*4cc0*/  FFMA.FTZ R44, R44, UR42, -R7.reuse ;  /* 0x0000002a2c2c7c23 */ /* 0x100fe20008010807 */
[----:B------:R-:W-:Y:S01]  /*4cd0*/  FMNMX.FTZ R24, R42, R25, !PT ;  /* 0x000000192a187209 */ /* 0x000fe20007810000 */
        /* <DEDUP_REMOVED lines=10> */
[----:B------:R-:W-:Y:S01]  /*4d80*/  MUFU.EX2 R24, R40 ;  /* 0x0000002800187308 */ /* 0x000fe20000000800 */
[----:B------:R-:W-:Y:S01]  /*4d90*/  FMNMX.FTZ R29, R47, R26, !PT ;  /* 0x0000001a2f1d7209 */ /* 0x000fe20007810000 */
[--C-:B------:R-:W-:Y:S01]  /*4da0*/  FFMA.FTZ R60, R60, UR42, -R7.reuse ;  /* 0x0000002a3c3c7c23 */ /* 0x100fe20008010807 */
[----:B------:R-:W-:Y:S01]  /*4db0*/  ISETP.GT.AND P4, PT, R0, 0x49, PT ;  /* 0x000000490000780c */ /* 0x000fe20003f84270 */
[----:B------:R-:W-:Y:S01]  /*4dc0*/  FFMA.FTZ R84, R84, UR42, -R7 ;  /* 0x0000002a54547c23 */ /* 0x000fe20008010807 */
[----:B------:R-:W-:-:S02]  /*4dd0*/  FMNMX.FTZ R26, R50, R29, !PT ;  /* 0x0000001d321a7209 */ /* 0x000fc40007810000 */
[----:B------:R-:W-:Y:S01]  /*4de0*/  FSEL R62, R62, -INF , P3 ;  /* 0xff8000003e3e7808 */ /* 0x000fe20001800000 */
[----:B------:R-:W-:Y:S01]  /*4df0*/  MUFU.EX2 R10, R10 ;  /* 0x0000000a000a7308 */ /* 0x000fe20000000800 */
[----:B------:R-:W-:Y:S02]  /*4e00*/  FMNMX.FTZ R29, R51, R26, !PT ;  /* 0x0000001a331d7209 */ /* 0x000fe40007810000 */
[----:B------:R-:W-:Y:S02]  /*4e10*/  ISETP.GT.AND P3, PT, R0, 0x50, PT ;  /* 0x000000500000780c */ /* 0x000fe40003f64270 */
[----:B------:R-:W-:Y:S01]  /*4e20*/  FMNMX.FTZ R28, R54, R29, !PT ;  /* 0x0000001d361c7209 */ /* 0x000fe20007810000 */
[----:B------:R-:W-:Y:S01]  /*4e30*/  FFMA.FTZ R29, R45, UR42, -R7 ;  /* 0x0000002a2d1d7c23 */ /* 0x000fe20008010807 */
[----:B------:R-:W-:Y:S01]  /*4e40*/  FSEL R63, R63, -INF , P4 ;  /* 0xff8000003f3f7808 */ /* 0x000fe20002000000 */
[----:B------:R0:W-:Y:S01]  /*4e50*/  MUFU.EX2 R26, R44 ;  /* 0x0000002c001a7308 */ /* 0x0001e20000000800 */
[----:B------:R-:W-:-:S02]  /*4e60*/  FMNMX.FTZ R33, R55, R28, !PT ;  /* 0x0000001c37217209 */ /* 0x000fc40007810000 */
[----:B------:R-:W-:Y:S02]  /*4e70*/  ISETP.GT.AND P4, PT, R0, 0x51, PT ;  /* 0x000000510000780c */ /* 0x000fe40003f84270 */
[----:B------:R-:W-:Y:S02]  /*4e80*/  FMNMX.FTZ R28, R58, R33, !PT ;  /* 0x000000213a1c7209 */ /* 0x000fe40007810000 */
[----:B------:R-:W-:Y:S01]  /*4e90*/  FSEL R66, R66, -INF , P3 ;  /* 0xff80000042427808 */ /* 0x000fe20001800000 */
[----:B------:R-:W-:Y:S01]  /*4ea0*/  MUFU.EX2 R11, R11 ;  /* 0x0000000b000b7308 */ /* 0x000fe20000000800 */
[----:B------:R-:W-:Y:S01]  /*4eb0*/  FMNMX.FTZ R33, R59, R28, !PT ;  /* 0x0000001c3b217209 */ /* 0x000fe20007810000 */
[--C-:B0-----:R-:W-:Y:S01]  /*4ec0*/  FFMA.FTZ R44, R64, UR42, -R7.reuse ;  /* 0x0000002a402c7c23 */ /* 0x101fe20008010807 */
[----:B------:R-:W-:Y:S02]  /*4ed0*/  ISETP.GT.AND P3, PT, R0, 0x58, PT ;  /* 0x000000580000780c */ /* 0x000fe40003f64270 */
[----:B------:R-:W-:Y:S01]  /*4ee0*/  FMNMX.FTZ R32, R62, R33, !PT ;  /* 0x000000213e207209 */ /* 0x000fe20007810000 */
[----:B------:R-:W-:-:S01]  /*4ef0*/  FFMA.FTZ R33, R49, UR42, -R7 ;  /* 0x0000002a31217c23 */ /* 0x000fc20008010807 */
[----:B------:R-:W-:Y:S01]  /*4f00*/  FSEL R67, R67, -INF , P4 ;  /* 0xff80000043437808 */ /* 0x000fe20002000000 */
[----:B------:R0:W-:Y:S01]  /*4f10*/  MUFU.EX2 R28, R48 ;  /* 0x00000030001c7308 */ /* 0x0001e20000000800 */
[----:B------:R-:W-:Y:S01]  /*4f20*/  FMNMX.FTZ R37, R63, R32, !PT ;  /* 0x000000203f257209 */ /* 0x000fe20007810000 */
[--C-:B------:R-:W-:Y:S01]  /*4f30*/  FFMA.FTZ R49, R65, UR42, -R7.reuse ;  /* 0x0000002a41317c23 */ /* 0x100fe20008010807 */
[----:B------:R-:W-:Y:S01]  /*4f40*/  ISETP.GT.AND P4, PT, R0, 0x59, PT ;  /* 0x000000590000780c */ /* 0x000fe20003f84270 */
[----:B------:R-:W-:Y:S01]  /*4f50*/  FFMA.FTZ R65, R81, UR42, -R7 ;  /* 0x0000002a51417c23 */ /* 0x000fe20008010807 */
[----:B------:R-:W-:-:S02]  /*4f60*/  FMNMX.FTZ R32, R66, R37, !PT ;  /* 0x0000002542207209 */ /* 0x000fc40007810000 */
[----:B------:R-:W-:Y:S01]  /*4f70*/  FSEL R70, R70, -INF , P3 ;  /* 0xff80000046467808 */ /* 0x000fe20001800000 */
[----:B------:R-:W-:Y:S01]  /*4f80*/  MUFU.EX2 R12, R12 ;  /* 0x0000000c000c7308 */ /* 0x000fe20000000800 */
[----:B------:R-:W-:Y:S01]  /*4f90*/  FMNMX.FTZ R37, R67, R32, !PT ;  /* 0x0000002043257209 */ /* 0x000fe20007810000 */
[--C-:B0-----:R-:W-:Y:S01]  /*4fa0*/  FFMA.FTZ R48, R68, UR42, -R7.reuse ;  /* 0x0000002a44307c23 */ /* 0x101fe20008010807 */
[----:B------:R-:W-:Y:S02]  /*4fb0*/  ISETP.GT.AND P3, PT, R0, 0x60, PT ;  /* 0x000000600000780c */ /* 0x000fe40003f64270 */
[----:B------:R-:W-:Y:S02]  /*4fc0*/  FSEL R71, R71, -INF , P4 ;  /* 0xff80000047477808 */ /* 0x000fe40002000000 */
[----:B------:R-:W-:Y:S01]  /*4fd0*/  FMNMX.FTZ R36, R70, R37, !PT ;  /* 0x0000002546247209 */ /* 0x000fe20007810000 */
[--C-:B------:R-:W-:Y:S01]  /*4fe0*/  FFMA.FTZ R37, R53, UR42, -R7.reuse ;  /* 0x0000002a35257c23 */ /* 0x100fe20008010807 */
[----:B------:R-:W-:Y:S01]  /*4ff0*/  ISETP.GT.AND P4, PT, R0, 0x61, PT ;  /* 0x000000610000780c */ /* 0x000fe20003f84270 */
[----:B------:R-:W-:Y:S01]  /*5000*/  FFMA.FTZ R53, R69, UR42, -R7 ;  /* 0x0000002a45357c23 */ /* 0x000fe20008010807 */
[----:B------:R-:W-:Y:S01]  /*5010*/  FSEL R74, R74, -INF , P3 ;  /* 0xff8000004a4a7808 */ /* 0x000fe20001800000 */
[----:B------:R0:W-:Y:S01]  /*5020*/  MUFU.EX2 R32, R52 ;  /* 0x0000003400207308 */ /* 0x0001e20000000800 */
[----:B------:R-:W-:-:S02]  /*5030*/  FMNMX.FTZ R41, R71, R36, !PT ;  /* 0x0000002447297209 */ /* 0x000fc40007810000 */
[----:B------:R-:W-:Y:S02]  /*5040*/  ISETP.GT.AND P3, PT, R0, 0x68, PT ;  /* 0x000000680000780c */ /* 0x000fe40003f64270 */
[----:B------:R-:W-:Y:S02]  /*5050*/  FSEL R75, R75, -INF , P4 ;  /* 0xff8000004b4b7808 */ /* 0x000fe40002000000 */
[----:B------:R-:W-:Y:S01]  /*5060*/  FMNMX.FTZ R36, R74, R41, !PT ;  /* 0x000000294a247209 */ /* 0x000fe20007810000 */
[----:B------:R-:W-:Y:S01]  /*5070*/  MUFU.EX2 R15, R15 ;  /* 0x0000000f000f7308 */ /* 0x000fe20000000800 */
[----:B------:R-:W-:Y:S01]  /*5080*/  ISETP.GT.AND P4, PT, R0, 0x69, PT ;  /* 0x000000690000780c */ /* 0x000fe20003f84270 */
[----:B0-----:R-:W-:Y:S01]  /*5090*/  FFMA.FTZ R52, R72, UR42, -R7 ;  /* 0x0000002a48347c23 */ /* 0x001fe20008010807 */
[----:B------:R-:W-:Y:S02]  /*50a0*/  FSEL R78, R78, -INF , P3 ;  /* 0xff8000004e4e7808 */ /* 0x000fe40001800000 */
[----:B------:R-:W-:-:S02]  /*50b0*/  FMNMX.FTZ R41, R75, R36, !PT ;  /* 0x000000244b297209 */ /* 0x000fc40007810000 */
[----:B------:R-:W-:Y:S01]  /*50c0*/  ISETP.GT.AND P3, PT, R0, 0x70, PT ;  /* 0x000000700000780c */ /* 0x000fe20003f64270 */
[----:B------:R0:W-:Y:S01]  /*50d0*/  MUFU.EX2 R36, R56 ;  /* 0x0000003800247308 */ /* 0x0001e20000000800 */
[----:B------:R-:W-:Y:S01]  /*50e0*/  FSEL R79, R79, -INF , P4 ;  /* 0xff8000004f4f7808 */ /* 0x000fe20002000000 */
[----:B------:R-:W-:Y:S02]  /*50f0*/  WARPGROUP.DEPBAR.LE gsb0, 0x0 ;  /* 0x00008000000079c5 */ /* 0x000fe40000010000 */
[----:B------:R-:W-:Y:S01]  /*5100*/  FMNMX.FTZ R40, R78, R41, !PT ;  /* 0x000000294e287209 */ /* 0x000fe20007810000 */
[--C-:B------:R-:W-:Y:S01]  /*5110*/  FFMA.FTZ R41, R57, UR42, -R7.reuse ;  /* 0x0000002a39297c23 */ /* 0x100fe20008010807 */
[----:B------:R-:W-:Y:S01]  /*5120*/  ISETP.GT.AND P4, PT, R0, 0x71, PT ;  /* 0x000000710000780c */ /* 0x000fe20003f84270 */
[----:B------:R-:W-:Y:S01]  /*5130*/  WARPGROUP.ARRIVE ;  /* 0x00000000000079c5 */ /* 0x000fe20000000000 */
[----:B------:R-:W-:Y:S01]  /*5140*/  FSEL R82, R82, -INF , P3 ;  /* 0xff80000052527808 */ /* 0x000fe20001800000 */
[----:B0-----:R-:W-:Y:S01]  /*5150*/  FFMA.FTZ R56, R76, UR42, -R7 ;  /* 0x0000002a4c387c23 */ /* 0x001fe20008010807 */
[----:B------:R-:W-:Y:S01]  /*5160*/  FMNMX.FTZ R45, R79, R40, !PT ;  /* 0x000000284f2d7209 */ /* 0x000fe20007810000 */
[----:B------:R-:W-:Y:S01]  /*5170*/  MUFU.EX2 R21, R21 ;  /* 0x0000001500157308 */ /* 0x000fe20000000800 */
[----:B------:R-:W-:Y:S01]  /*5180*/  ISETP.GT.AND P3, PT, R0, 0x78, PT ;  /* 0x000000780000780c */ /* 0x000fe20003f64270 */
[----:B------:R-:W-:Y:S01]  /*5190*/  QGMMA.64x96x32.F32.E4M3.E4M3 R88, R136, gdesc[UR4], R88, gsb0 ;  /* 0x0160000488587df3 */ /* 0x000fe20008000858 */
[----:B------:R-:W-:-:S02]  /*51a0*/  FSEL R83, R83, -INF , P4 ;  /* 0xff80000053537808 */ /* 0x000fc40002000000 */
[----:B------:R-:W-:Y:S02]  /*51b0*/  FMNMX.FTZ R40, R82, R45, !PT ;  /* 0x0000002d52287209 */ /* 0x000fe40007810000 */
[----:B------:R-:W-:Y:S01]  /*51c0*/  ISETP.GT.AND P4, PT, R0, 0x79, PT ;  /* 0x000000790000780c */ /* 0x000fe20003f84270 */
[----:B------:R-:W-:Y:S01]  /*51d0*/  MUFU.EX2 R25, R25 ;  /* 0x0000001900197308 */ /* 0x000fe20000000800 */
[----:B------:R-:W-:Y:S02]  /*51e0*/  FSEL R86, R86, -INF , P3 ;  /* 0xff80000056567808 */ /* 0x000fe40001800000 */
[----:B------:R-:W-:Y:S02]  /*51f0*/  FMNMX.FTZ R45, R83, R40, !PT ;  /* 0x00000028532d7209 */ /* 0x000fe40007810000 */
[----:B------:R-:W-:Y:S02]  /*5200*/  FSEL R87, R87, -INF , P4 ;  /* 0xff80000057577808 */ /* 0x000fe40002000000 */
[----:B------:R-:W-:Y:S01]  /*5210*/  FMNMX.FTZ R0, R86, R45, !PT ;  /* 0x0000002d56007209 */ /* 0x000fe20007810000 */
[----:B------:R0:W-:Y:S01]  /*5220*/  MUFU.EX2 R40, R60 ;  /* 0x0000003c00287308 */ /* 0x0001e20000000800 */
[----:B------:R-:W-:Y:S01]  /*5230*/  FSEL R68, R2, RZ, P2 ;  /* 0x000000ff02447208 */ /* 0x000fe20001000000 */
[--C-:B------:R-:W-:Y:S01]  /*5240*/  FFMA.FTZ R45, R61, UR42, -R7.reuse ;  /* 0x0000002a3d2d7c23 */ /* 0x100fe20008010807 */
[----:B------:R-:W-:Y:S01]  /*5250*/  FMNMX.FTZ R0, R87, R0, !PT ;  /* 0x0000000057007209 */ /* 0x000fe20007810000 */
[----:B------:R-:W-:-:S04]  /*5260*/  FFMA.FTZ R61, R77, UR42, -R7 ;  /* 0x0000002a4d3d7c23 */ /* 0x000fc80008010807 */
[----:B------:R-:W1:Y:S01]  /*5270*/  SHFL.BFLY PT, R57, R0, 0x2, 0x1f ;  /* 0x0c401f0000397f89 */ /* 0x000e6200000e0000 */
[----:B0-----:R-:W-:-:S01]  /*5280*/  FFMA.FTZ R60, R80, UR42, -R7 ;  /* 0x0000002a503c7c23 */ /* 0x001fc20008010807 */
[----:B------:R-:W-:Y:S08]  /*5290*/  MUFU.EX2 R29, R29 ;  /* 0x0000001d001d7308 */ /* 0x000ff00000000800 */
[----:B------:R-:W-:Y:S08]  /*52a0*/  MUFU.EX2 R33, R33 ;  /* 0x0000002100217308 */ /* 0x000ff00000000800 */
[----:B------:R-:W-:Y:S01]  /*52b0*/  MUFU.EX2 R37, R37 ;  /* 0x0000002500257308 */ /* 0x000fe20000000800 */
[----:B-1----:R-:W-:Y:S01]  /*52c0*/  FMNMX.FTZ R64, R0, R57, !PT ;  /* 0x0000003900407209 */ /* 0x002fe20007810000 */
[----:B------:R-:W-:Y:S01]  /*52d0*/  FFMA.FTZ R57, R73, UR42, -R7 ;  /* 0x0000002a49397c23 */ /* 0x000fe20008010807 */
[----:B------:R-:W-:-:S05]  /*52e0*/  IMAD.U32 R73, RZ, RZ, UR42 ;  /* 0x0000002aff497e24 */ /* 0x000fca000f8e00ff */
[----:B------:R-:W-:Y:S01]  /*52f0*/  MUFU.EX2 R41, R41 ;  /* 0x0000002900297308 */ /* 0x000fe20000000800 */
[----:B------:R-:W0:Y:S07]  /*5300*/  SHFL.BFLY PT, R69, R64, 0x1, 0x1f ;  /* 0x0c201f0040457f89 */ /* 0x000e2e00000e0000 */
[----:B------:R-:W-:Y:S08]  /*5310*/  MUFU.EX2 R45, R45 ;  /* 0x0000002d002d7308 */ /* 0x000ff00000000800 */
[----:B------:R-:W-:Y:S08]  /*5320*/  MUFU.EX2 R44, R44 ;  /* 0x0000002c002c7308 */ /* 0x000ff00000000800 */
[----:B------:R-:W-:Y:S01]  /*5330*/  MUFU.EX2 R49, R49 ;  /* 0x0000003100317308 */ /* 0x000fe20000000800 */
[----:B0-----:R-:W-:Y:S01]  /*5340*/  FMNMX.FTZ R0, R64, R69, !PT ;  /* 0x0000004540007209 */ /* 0x001fe20007810000 */
[----:B------:R-:W-:Y:S01]  /*5350*/  FFMA.FTZ R69, R8, UR42, -R7 ;  /* 0x0000002a08457c23 */ /* 0x000fe20008010807 */
[----:B------:R-:W-:-:S02]  /*5360*/  FADD.FTZ R7, -R68, R5 ;  /* 0x0000000544077221 */ /* 0x000fc40000010100 */
[C---:B------:R-:W-:Y:S01]  /*5370*/  FSETP.NEU.FTZ.AND P2, PT, R0.reuse, -INF , PT ;  /* 0xff8000000000780b */ /* 0x040fe20003f5d000 */
[----:B------:R-:W-:-:S02]  /*5380*/  FFMA.FTZ R8, R0, R73, -8 ;  /* 0xc100000000087423 */ /* 0x000fc40000010049 */
[----:B------:R0:W-:Y:S03]  /*5390*/  MUFU.EX2 R5, R69 ;  /* 0x0000004500057308 */ /* 0x0001e60000000800 */
[----:B------:R-:W-:Y:S01]  /*53a0*/  FSEL R68, R8, RZ, P2 ;  /* 0x000000ff08447208 */ /* 0x000fe20001000000 */
[----:B------:R-:W-:-:S04]  /*53b0*/  FMUL.FTZ R8, R7, UR42 ;  /* 0x0000002a07087c20 */ /* 0x000fc80008410000 */
        /* <DEDUP_REMOVED lines=10> */
[----:B------:R-:W1:Y:S01]  /*5460*/  MUFU.EX2 R8, R8 ;  /* 0x0000000800087308 */ /* 0x000e620000000800 */
[----:B------:R-:W-:-:S01]  /*5470*/  FFMA.FTZ R27, R34, UR42, -R68 ;  /* 0x0000002a221b7c23 */ /* 0x000fc20008010844 */
[----:B------:R-:W-:Y:S01]  /*5480*/  FFMA.FTZ R34, R35, UR42, -R68 ;  /* 0x0000002a23227c23 */ /* 0x000fe20008010844 */
[----:B------:R-:W-:-:S01]  /*5490*/  FADD.FTZ R47, -R47, R6 ;  /* 0x000000062f2f7221 */ /* 0x000fc20000010100 */
[--C-:B------:R-:W-:Y:S01]  /*54a0*/  FFMA.FTZ R35, R42, UR42, -R68.reuse ;  /* 0x0000002a2a237c23 */ /* 0x100fe20008010844 */
[----:B------:R-:W-:-:S01]  /*54b0*/  FFMA.FTZ R42, R43, UR42, -R68 ;  /* 0x0000002a2b2a7c23 */ /* 0x000fc20008010844 */
[--C-:B------:R-:W-:Y:S01]  /*54c0*/  FFMA.FTZ R43, R50, UR42, -R68.reuse ;  /* 0x0000002a322b7c23 */ /* 0x100fe20008010844 */
[----:B------:R-:W-:Y:S01]  /*54d0*/  FMUL.FTZ R47, R47, UR42 ;  /* 0x0000002a2f2f7c20 */ /* 0x000fe20008410000 */
[----:B------:R-:W-:Y:S01]  /*54e0*/  MUFU.EX2 R72, R72 ;  /* 0x0000004800487308 */ /* 0x000fe20000000800 */
[----:B------:R-:W-:-:S01]  /*54f0*/  FFMA.FTZ R50, R51, UR42, -R68 ;  /* 0x0000002a33327c23 */ /* 0x000fc20008010844 */
[--C-:B------:R-:W-:Y:S01]  /*5500*/  FFMA.FTZ R51, R55, UR42, -R68.reuse ;  /* 0x0000002a37337c23 */ /* 0x100fe20008010844 */
[----:B------:R-:W-:-:S01]  /*5510*/  FFMA.FTZ R55, R59, UR42, -R68 ;  /* 0x0000002a3b377c23 */ /* 0x000fc20008010844 */
[--C-:B0-----:R-:W-:Y:S01]  /*5520*/  FFMA.FTZ R69, R54, UR42, -R68.reuse ;  /* 0x0000002a36457c23 */ /* 0x101fe20008010844 */
[----:B------:R-:W-:-:S01]  /*5530*/  FFMA.FTZ R54, R58, UR42, -R68 ;  /* 0x0000002a3a367c23 */ /* 0x000fc20008010844 */
[----:B------:R-:W-:Y:S01]  /*5540*/  FFMA.FTZ R58, R62, UR42, -R68 ;  /* 0x0000002a3e3a7c23 */ /* 0x000fe20008010844 */
[----:B------:R-:W-:-:S02]  /*5550*/  WARPGROUP.DEPBAR.LE gsb0, 0x0 ;  /* 0x00008000000079c5 */ /* 0x000fc40000010000 */
[----:B------:R-:W0:Y:S01]  /*5560*/  MUFU.EX2 R47, R47 ;  /* 0x0000002f002f7308 */ /* 0x000e220000000800 */
[----:B-1----:R-:W-:-:S04]  /*5570*/  FFMA.FTZ R59, R8, R4, R9 ;  /* 0x00000004083b7223 */ /* 0x002fc80000010009 */
[----:B------:R-:W-:Y:S01]  /*5580*/  FADD.FTZ R62, R10, R59 ;  /* 0x0000003b0a3e7221 */ /* 0x000fe20000010000 */
[----:B------:R-:W-:-:S02]  /*5590*/  FFMA.FTZ R59, R63, UR42, -R68 ;  /* 0x0000002a3f3b7c23 */ /* 0x000fc40008010844 */
[----:B------:R-:W1:Y:S08]  /*55a0*/  MUFU.EX2 R7, R7 ;  /* 0x0000000700077308 */ /* 0x000e700000000800 */
[----:B------:R-:W2:Y:S01]  /*55b0*/  MUFU.EX2 R13, R13 ;  /* 0x0000000d000d7308 */ /* 0x000ea20000000800 */
[----:B0-----:R-:W-:-:S01]  /*55c0*/  FFMA.FTZ R4, R47, R3, R72 ;  /* 0x000000032f047223 */ /* 0x001fc20000010048 */
[----:B------:R-:W-:Y:S01]  /*55d0*/  FADD.FTZ R3, R11, R62 ;  /* 0x0000003e0b037221 */ /* 0x000fe20000010000 */
[----:B------:R-:W-:-:S03]  /*55e0*/  FFMA.FTZ R62, R66, UR42, -R68 ;  /* 0x0000002a423e7c23 */ /* 0x000fc60008010844 */
[----:B------:R-:W-:Y:S02]  /*55f0*/  FADD.FTZ R3, R12, R3 ;  /* 0x000000030c037221 */ /* 0x000fe40000010000 */
[----:B------:R-:W0:Y:S01]  /*5600*/  MUFU.EX2 R30, R30 ;  /* 0x0000001e001e7308 */ /* 0x000e220000000800 */
[----:B-1----:R-:W-:-:S01]  /*5610*/  FADD.FTZ R4, R7, R4 ;  /* 0x0000000407047221 */ /* 0x002fc20000010000 */
[----:B------:R-:W-:-:S06]  /*5620*/  FADD.FTZ R66, R14, R3 ;  /* 0x000000030e427221 */ /* 0x000fcc0000010000 */
[----:B------:R-:W1:Y:S01]  /*5630*/  MUFU.EX2 R27, R27 ;  /* 0x0000001b001b7308 */ /* 0x000e620000000800 */
[----:B--2---:R-:W-:-:S07]  /*5640*/  FADD.FTZ R63, R13, R4 ;  /* 0x000000040d3f7221 */ /* 0x004fce0000010000 */
[----:B------:R-:W2:Y:S01]  /*5650*/  MUFU.EX2 R34, R34 ;  /* 0x0000002200227308 */ /* 0x000ea20000000800 */
[----:B0-----:R-:W-:-:S01]  /*5660*/  FADD.FTZ R4, R30, R63 ;  /* 0x0000003f1e047221 */ /* 0x001fc20000010000 */
[----:B------:R-:W-:-:S06]  /*5670*/  FFMA.FTZ R63, R67, UR42, -R68 ;  /* 0x0000002a433f7c23 */ /* 0x000fcc0008010844 */
[----:B------:R-:W0:Y:S01]  /*5680*/  MUFU.EX2 R31, R31 ;  /* 0x0000001f001f7308 */ /* 0x000e220000000800 */
[----:B-1----:R-:W-:-:S07]  /*5690*/  FADD.FTZ R3, R27, R4 ;  /* 0x000000041b037221 */ /* 0x002fce0000010000 */
[----:B------:R-:W1:Y:S01]  /*56a0*/  MUFU.EX2 R38, R38 ;  /* 0x0000002600267308 */ /* 0x000e620000000800 */
[----:B--2---:R-:W-:-:S07]  /*56b0*/  FADD.FTZ R4, R34, R3 ;  /* 0x0000000322047221 */ /* 0x004fce0000010000 */
        /* <DEDUP_REMOVED lines=9> */
[----:B------:R-:W-:-:S01]  /*5750*/  FADD.FTZ R67, R21, R66 ;  /* 0x0000004215437221 */ /* 0x000fc20000010000 */
[----:B------:R-:W-:-:S03]  /*5760*/  FFMA.FTZ R66, R70, UR42, -R68 ;  /* 0x0000002a46427c23 */ /* 0x000fc60008010844 */
[----:B------:R-:W-:Y:S01]  /*5770*/  FADD.FTZ R70, R24, R67 ;  /* 0x0000004318467221 */ /* 0x000fe20000010000 */
[----:B------:R-:W-:-:S02]  /*5780*/  FFMA.FTZ R67, R71, UR42, -R68 ;  /* 0x0000002a47437c23 */ /* 0x000fc40008010844 */
[----:B------:R-:W2:Y:S01]  /*5790*/  MUFU.EX2 R46, R46 ;  /* 0x0000002e002e7308 */ /* 0x000ea20000000800 */
[----:B------:R-:W-:-:S01]  /*57a0*/  FADD.FTZ R69, R25, R70 ;  /* 0x0000004619457221 */ /* 0x000fc20000010000 */
[----:B-1----:R-:W-:-:S03]  /*57b0*/  FADD.FTZ R4, R42, R3 ;  /* 0x000000032a047221 */ /* 0x002fc60000010000 */
[----:B------:R-:W-:Y:S01]  /*57c0*/  FADD.FTZ R70, R26, R69 ;  /* 0x000000451a467221 */ /* 0x000fe20000010000 */
[----:B------:R-:W-:-:S02]  /*57d0*/  FFMA.FTZ R69, R74, UR42, -R68 ;  /* 0x0000002a4a457c23 */ /* 0x000fc40008010844 */
[----:B------:R-:W1:Y:S01]  /*57e0*/  MUFU.EX2 R43, R43 ;  /* 0x0000002b002b7308 */ /* 0x000e620000000800 */
[----:B0-----:R-:W-:-:S01]  /*57f0*/  FADD.FTZ R3, R39, R4 ;  /* 0x0000000427037221 */ /* 0x001fc20000010000 */
[----:B------:R-:W-:-:S04]  /*5800*/  FADD.FTZ R71, R29, R70 ;  /* 0x000000461d477221 */ /* 0x000fc80000010000 */
[----:B------:R-:W-:Y:S02]  /*5810*/  FADD.FTZ R70, R28, R71 ;  /* 0x000000471c467221 */ /* 0x000fe40000010000 */
[----:B------:R-:W0:Y:S01]  /*5820*/  MUFU.EX2 R50, R50 ;  /* 0x0000003200327308 */ /* 0x000e220000000800 */
[----:B--2---:R-:W-:-:S01]  /*5830*/  FADD.FTZ R4, R46, R3 ;  /* 0x000000032e047221 */ /* 0x004fc20000010000 */
[----:B------:R-:W-:Y:S01]  /*5840*/  FADD.FTZ R71, R33, R70 ;  /* 0x0000004621477221 */ /* 0x000fe20000010000 */
[----:B------:R-:W-:-:S05]  /*5850*/  FFMA.FTZ R70, R75, UR42, -R68 ;  /* 0x0000002a4b467c23 */ /* 0x000fca0008010844 */
[----:B------:R-:W2:Y:S01]  /*5860*/  MUFU.EX2 R51, R51 ;  /* 0x0000003300337308 */ /* 0x000ea20000000800 */
[----:B-1----:R-:W-:-:S01]  /*5870*/  FADD.FTZ R3, R43, R4 ;  /* 0x000000042b037221 */ /* 0x002fc20000010000 */
[----:B------:R-:W-:Y:S01]  /*5880*/  FADD.FTZ R4, R32, R71 ;  /* 0x0000004720047221 */ /* 0x000fe20000010000 */
[----:B------:R-:W-:-:S05]  /*5890*/  FFMA.FTZ R71, R78, UR42, -R68 ;  /* 0x0000002a4e477c23 */ /* 0x000fca0008010844 */
[----:B------:R-:W1:Y:S01]  /*58a0*/  MUFU.EX2 R54, R54 ;  /* 0x0000003600367308 */ /* 0x000e620000000800 */
[----:B0-----:R-:W-:-:S04]  /*58b0*/  FADD.FTZ R3, R50, R3 ;  /* 0x0000000332037221 */ /* 0x001fc80000010000 */
[----:B------:R-:W-:Y:S01]  /*58c0*/  FADD.FTZ R74, R6, R3 ;  /* 0x00000003064a7221 */ /* 0x000fe20000010000 */
[----:B------:R-:W-:-:S02]  /*58d0*/  FADD.FTZ R3, R37, R4 ;  /* 0x0000000425037221 */ /* 0x000fc40000010000 */
[----:B------:R-:W0:Y:S01]  /*58e0*/  MUFU.EX2 R55, R55 ;  /* 0x0000003700377308 */ /* 0x000e220000000800 */
[----:B--2---:R-:W-:-:S01]  /*58f0*/  FADD.FTZ R73, R51, R74 ;  /* 0x0000004a33497221 */ /* 0x004fc20000010000 */
[----:B------:R-:W-:-:S04]  /*5900*/  FADD.FTZ R4, R36, R3 ;  /* 0x0000000324047221 */ /* 0x000fc80000010000 */
[----:B------:R-:W-:Y:S02]  /*5910*/  FADD.FTZ R3, R41, R4 ;  /* 0x0000000429037221 */ /* 0x000fe40000010000 */
[----:B------:R-:W2:Y:S01]  /*5920*/  MUFU.EX2 R58, R58 ;  /* 0x0000003a003a7308 */ /* 0x000ea20000000800 */
[----:B-1----:R-:W-:-:S01]  /*5930*/  FADD.FTZ R74, R54, R73 ;  /* 0x00000049364a7221 */ /* 0x002fc20000010000 */
[----:B------:R-:W-:-:S04]  /*5940*/  FADD.FTZ R4, R40, R3 ;  /* 0x0000000328047221 */ /* 0x000fc80000010000 */
[----:B------:R-:W-:Y:S02]  /*5950*/  FADD.FTZ R3, R45, R4 ;  /* 0x000000042d037221 */ /* 0x000fe40000010000 */
[----:B------:R-:W1:Y:S01]  /*5960*/  MUFU.EX2 R59, R59 ;  /* 0x0000003b003b7308 */ /* 0x000e620000000800 */
[----:B0-----:R-:W-:-:S01]  /*5970*/  FADD.FTZ R73, R55, R74 ;  /* 0x0000004a37497221 */ /* 0x001fc20000010000 */
[----:B------:R-:W-:Y:S01]  /*5980*/  FADD.FTZ R4, R44, R3 ;  /* 0x000000032c047221 */ /* 0x000fe20000010000 */
[----:B------:R-:W-:-:S01]  /*5990*/  FFMA.FTZ R74, R79, UR42, -R68 ;  /* 0x0000002a4f4a7c23 */ /* 0x000fc20008010844 */
[----:B------:R-:W-:Y:S02]  /*59a0*/  IMAD.U32 R79, RZ, RZ, UR21 ;  /* 0x00000015ff4f7e24 */ /* 0x000fe4000f8e00ff */
[----:B------:R-:W-:-:S02]  /*59b0*/  FADD.FTZ R3, R49, R4 ;  /* 0x0000000431037221 */ /* 0x000fc40000010000 */
[----:B------:R-:W0:Y:S01]  /*59c0*/  MUFU.EX2 R62, R62 ;  /* 0x0000003e003e7308 */ /* 0x000e220000000800 */
[----:B--2---:R-:W-:-:S01]  /*59d0*/  FADD.FTZ R76, R58, R73 ;  /* 0x000000493a4c7221 */ /* 0x004fc20000010000 */
[----:B------:R-:W-:Y:S01]  /*59e0*/  FADD.FTZ R4, R48, R3 ;  /* 0x0000000330047221 */ /* 0x000fe20000010000 */
[----:B------:R-:W-:-:S05]  /*59f0*/  FFMA.FTZ R73, R82, UR42, -R68 ;  /* 0x0000002a52497c23 */ /* 0x000fca0008010844 */
        /* <DEDUP_REMOVED lines=16> */
[----:B-1----:R-:W-:-:S01]  /*5b00*/  FADD.FTZ R4, R52, R3 ;  /* 0x0000000334047221 */ /* 0x002fc20000010000 */
[----:B------:R-:W-:-:S05]  /*5b10*/  @!P1 VIADD R3, R79, 0x19c40 ;  /* 0x00019c404f039836 */ /* 0x000fca0000000000 */
[----:B------:R-:W-:Y:S01]  /*5b20*/  @!P1 PRMT R3, RZ, 0x654, R3 ;  /* 0x00000654ff039816 */ /* 0x000fe20000000003 */
[----:B------:R-:W1:Y:S01]  /*5b30*/  MUFU.EX2 R70, R70 ;  /* 0x0000004600467308 */ /* 0x000e620000000800 */
[----:B0-----:R-:W-:-:S02]  /*5b40*/  FADD.FTZ R77, R69, R78 ;  /* 0x0000004e454d7221 */ /* 0x001fc40000010000 */
[----:B------:R0:W-:Y:S05]  /*5b50*/  @!P1 SYNCS.ARRIVE.TRANS64.RED.A1T0 RZ, [R3+URZ], RZ ;  /* 0x000000ff03ff99a7 */ /* 0x0001ea000810043f */
[----:B------:R-:W3:Y:S01]  /*5b60*/  MUFU.EX2 R56, R56 ;  /* 0x0000003800387308 */ /* 0x000ee20000000800 */
[----:B--2---:R-:W-:-:S07]  /*5b70*/  FADD.FTZ R79, R57, R4 ;  /* 0x00000004394f7221 */ /* 0x004fce0000010000 */
[----:B------:R-:W2:Y:S01]  /*5b80*/  MUFU.EX2 R71, R71 ;  /* 0x0000004700477308 */ /* 0x000ea20000000800 */
[----:B-1----:R-:W-:-:S07]  /*5b90*/  FADD.FTZ R4, R70, R77 ;  /* 0x0000004d46047221 */ /* 0x002fce0000010000 */
[----:B------:R-:W0:Y:S01]  /*5ba0*/  MUFU.EX2 R61, R61 ;  /* 0x0000003d003d7308 */ /* 0x000e220000000800 */
[----:B---3--:R-:W-:-:S07]  /*5bb0*/  FADD.FTZ R78, R56, R79 ;  /* 0x0000004f384e7221 */ /* 0x008fce0000010000 */
        /* <DEDUP_REMOVED lines=17> */
[----:B------:R-:W-:Y:S01]  /*5cd0*/  FADD.FTZ R4, R5, R78 ;  /* 0x0000004e05047221 */ /* 0x000fe20000010000 */
[----:B--2---:R-:W-:-:S01]  /*5ce0*/  FADD.FTZ R3, R68, R3 ;  /* 0x0000000344037221 */ /* 0x004fc20000010000 */
[----:B------:R-:W-:Y:S06]  /*5cf0*/  @!P0 BRA `(.L_x_1701) ;  /* 0x0000000000048947 */ /* 0x000fec0003800000 */
[----:B------:R-:W-:Y:S01]  /*5d00*/  BPT.TRAP 0x1 ;  /* 0x000000040000795c */ /* 0x000fe20000300000 */
.L_x_1701:
[----:B------:R-:W-:Y:S01]  /*5d10*/  UISETP.GT.AND UP0, UPT, UR18, UR17, UPT ;  /* 0x000000111200728c */ /* 0x000fe2000bf04270 */
[----:B------:R-:W-:Y:S01]  /*5d20*/  F2FP.SATFINITE.E4M3.F32.PACK_AB_MERGE_C R6, R51, R6, RZ ;  /* 0x000000063306723e */ /* 0x000fe200048070ff */
[----:B------:R-:W-:Y:S01]  /*5d30*/  UIADD3 UR6, UR11, 0x19c60, URZ ;  /* 0x00019c600b067890 */ /* 0x000fe2000fffe03f */
[----:B------:R-:W-:Y:S01]  /*5d40*/  F2FP.SATFINITE.E4M3.F32.PACK_AB_MERGE_C R5, R5, R64, RZ ;  /* 0x000000400505723e */ /* 0x000fe200048070ff */
[----:B------:R-:W-:Y:S01]  /*5d50*/  UIADD3 UR18, UR18, -0x1, URZ ;  /* 0xffffffff12127890 */ /* 0x000fe2000fffe03f */
[----:B------:R-:W-:Y:S01]  /*5d60*/  F2FP.SATFINITE.E4M3.F32.PACK_AB_MERGE_C R11, R12, R11, RZ ;  /* 0x0000000b0c0b723e */ /* 0x000fe200048070ff */
[----:B------:R-:W-:Y:S01]  /*5d70*/  UPRMT UR6, UR43, 0x654, UR6 ;  /* 0x000006542b067896 */ /* 0x000fe20008000006 */
[----:B------:R-:W-:Y:S01]  /*5d80*/  PLOP3.LUT P2, PT, PT, PT, UP0, 0x80, 0x0 ;  /* 0x000000000000781c */ /* 0x000fe20003f4f008 */
        /* <DEDUP_REMOVED lines=23> */
[----:B------:R-:W-:Y:S01]  /*5f00*/  F2FP.SATFINITE.E4M3.F32.PACK_AB_MERGE_C R71, R74, R71, RZ ;  /* 0x000000474a47723e */ /* 0x000fe200048070ff */
[-C--:B------:R-:W-:Y:S01]  /*5f10*/  FMUL.FTZ R105, R105, R8.reuse ;  /* 0x0000000869697220 */ /* 0x080fe20000410000 */
[----:B------:R-:W-:Y:S01]  /*5f20*/  F2FP.SATFINITE.E4M3.F32.PACK_AB_MERGE_C R75, R68, R75, RZ ;  /* 0x0000004b444b723e */ /* 0x000fe200048070ff */
        /* <DEDUP_REMOVED lines=55> */
[----:B------:R-:W-:Y:S01]  /*62a0*/  IMAD.MOV.U32 R5, RZ, RZ, R2 ;  /* 0x000000ffff057224 */ /* 0x000fe200078e0002 */
[----:B------:R-:W-:Y:S06]  /*62b0*/  @P2 BRA `(.L_x_1702) ;  /* 0xffffffd800ec2947 */ /* 0x000fec000383ffff */
.L_x_1692:
[----:B------:R-:W-:-:S13]  /*62c0*/  ISETP.LE.AND P2, PT, RZ, UR18, PT ;  /* 0x00000012ff007c0c */ /* 0x000fda000bf43270 */
[----:B------:R-:W-:Y:S05]  /*62d0*/  @!P2 BRA `(.L_x_1703) ;  /* 0x0000001800eca947 */ /* 0x000fea0003800000 */
[----:B------:R-:W-:Y:S01]  /*62e0*/  IMAD.MOV.U32 R5, RZ, RZ, R0 ;  /* 0x000000ffff057224 */ /* 0x000fe200078e0000 */
[----:B------:R-:W-:Y:S01]  /*62f0*/  UMOV UR17, UR45 ;  /* 0x0000002d00117c82 */ /* 0x000fe20008000000 */
[----:B------:R-:W-:Y:S01]  /*6300*/  IMAD.MOV.U32 R7, RZ, RZ, R2 ;  /* 0x000000ffff077224 */ /* 0x000fe200078e0002 */
[----:B------:R-:W-:-:S06]  /*6310*/  UMOV UR19, UR36 ;  /* 0x0000002400137c82 */ /* 0x000fcc0008000000 */
.L_x_1713:
[----:B------:R-:W-:-:S04]  /*6320*/  UIADD3 UR36, UR19, 0x1, URZ ;  /* 0x0000000113247890 */ /* 0x000fc8000fffe03f */
[----:B------:R-:W-:-:S04]  /*6330*/  UISETP.NE.AND UP0, UPT, UR36, 0x2, UPT ;  /* 0x000000022400788c */ /* 0x000fc8000bf05270 */
[----:B------:R-:W-:Y:S02]  /*6340*/  USEL UR45, URZ, 0x1, UP0 ;  /* 0x000000013f2d7887 */ /* 0x000fe40008000000 */
[----:B------:R-:W-:Y:S02]  /*6350*/  USEL UR36, UR36, URZ, UP0 ;  /* 0x0000003f24247287 */ /* 0x000fe40008000000 */
[----:B------:R-:W-:Y:S01]  /*6360*/  ULOP3.LUT UR45, UR17, UR45, URZ, 0x3c, !UPT ;  /* 0x0000002d112d7292 */ /* 0x000fe2000f8e3c3f */
[----:B------:R-:W-:Y:S11]  /*6370*/  @!P0 BRA `(.L_x_1704) ;  /* 0x0000000000048947 */ /* 0x000ff60003800000 */
[----:B------:R-:W-:Y:S01]  /*6380*/  BPT.TRAP 0x1 ;  /* 0x000000040000795c */ /* 0x000fe20000300000 */
.L_x_1704:
[----:B------:R-:W-:Y:S01]  /*6390*/  ULEA UR6, UR36, UR44, 0x3 ;  /* 0x0000002c24067291 */ /* 0x000fe2000f8e183f */
[----:B------:R-:W-:-:S05]  /*63a0*/  IMAD.U32 R0, RZ, RZ, UR45 ;  /* 0x0000002dff007e24 */ /* 0x000fca000f8e00ff */
[----:B------:R-:W-:-:S04]  /*63b0*/  SHF.L.U32 R0, R0, 0x1f, RZ ;  /* 0x0000001f00007819 */ /* 0x000fc800000006ff */
[----:B------:R0:W1:Y:S01]  /*63c0*/  SYNCS.PHASECHK.TRANS64.TRYWAIT P2, [UR6+0x19c30], R0 ;  /* 0x019c3000ff0075a7 */ /* 0x0000620008040146 */
[----:B------:R-:W-:Y:S05]  /*63d0*/  @!P0 BRA `(.L_x_1705) ;  /* 0x0000000000048947 */ /* 0x000fea0003800000 */
[----:B------:R-:W-:Y:S01]  /*63e0*/  BPT.TRAP 0x1 ;  /* 0x000000040000795c */ /* 0x000fe20000300000 */
.L_x_1705:
[----:B-1----:R-:W-:Y:S05]  /*63f0*/  @P2 BRA `(.L_x_1706) ;  /* 0x0000000000082947 */ /* 0x002fea0003800000 */
[----:B------:R-:W1:Y:S02]  /*6400*/  SYNCS.PHASECHK.TRANS64.TRYWAIT P2, [UR6+0x19c30], R0 ;  /* 0x019c3000ff0075a7 */ /* 0x000e640008040146 */
[----:B-1----:R-:W-:Y:S05]  /*6410*/  @!P2 BRA `(.L_x_1707) ;  /* 0x0000008c00d0a947 */ /* 0x002fea0003800000 */
.L_x_1706:
        /* <DEDUP_REMOVED lines=17> */
.L_x_1708:
[----:B------:R-:W-:Y:S01]  /*6530*/  ULEA UR11, UR19, UR44, 0x3 ;  /* 0x0000002c130b7291 */ /* 0x000fe2000f8e183f */
[----:B01----:R-:W-:-:S05]  /*6540*/  IMAD.U32 R0, RZ, RZ, UR17 ;  /* 0x00000011ff007e24 */ /* 0x003fca000f8e00ff */
[----:B------:R-:W-:-:S04]  /*6550*/  SHF.L.U32 R0, R0, 0x1f, RZ ;  /* 0x0000001f00007819 */ /* 0x000fc800000006ff */
[----:B------:R0:W1:Y:S01]  /*6560*/  SYNCS.PHASECHK.TRANS64.TRYWAIT P2, [UR11+0x19c50], R0 ;  /* 0x019c5000ff0075a7 */ /* 0x000062000804014b */
[----:B------:R-:W-:Y:S05]  /*6570*/  @!P0 BRA `(.L_x_1709) ;  /* 0x0000000000048947 */ /* 0x000fea0003800000 */
[----:B------:R-:W-:Y:S01]  /*6580*/  BPT.TRAP 0x1 ;  /* 0x000000040000795c */ /* 0x000fe20000300000 */
.L_x_1709:
        /* <DEDUP_REMOVED lines=63> */
[----:B-1----:R-:W-:Y:S06]  /*6980*/  @P2 BRA `(.L_x_1710) ;  /* 0x0000000000082947 */ /* 0x002fec0003800000 */
[----:B------:R-:W1:Y:S02]  /*6990*/  SYNCS.PHASECHK.TRANS64.TRYWAIT P2, [UR11+0x19c50], R0 ;  /* 0x019c5000ff0075a7 */ /* 0x000e64000804014b */
[----:B-1----:R-:W-:Y:S05]  /*69a0*/  @!P2 BRA `(.L_x_1711) ;  /* 0x000000880084a947 */ /* 0x002fea0003800000 */
.L_x_1710:
[----:B------:R-:W-:Y:S01]  /*69b0*/  UIADD3 UR6, UR44, 0x3000, URZ ;  /* 0x000030002c067890 */ /* 0x000fe2000fffe03f */
[----:B------:R-:W-:Y:S01]  /*69c0*/  WARPGROUP.ARRIVE ;  /* 0x00000000000079c5 */ /* 0x000fe20000000000 */
[----:B------:R-:W-:Y:S01]  /*69d0*/  UMOV UR7, 0x40000040 ;  /* 0x4000004000077882 */ /* 0x000fe20000000000 */
[----:B------:R-:W-:Y:S01]  /*69e0*/  FMNMX.FTZ R6, R87, R6, !PT ;  /* 0x0000000657067209 */ /* 0x000fe20007810000 */
[----:B------:R-:W-:Y:S01]  /*69f0*/  USHF.R.U32.HI UR6, URZ, 0x4, UR6 ;  /* 0x000000043f067899 */ /* 0x000fe20008011606 */
[----:B-1----:R-:W1:Y:S01]  /*6a00*/  SHFL.BFLY PT, R9, R8, 0x2, 0x1f ;  /* 0x0c401f0008097f89 */ /* 0x002e6200000e0000 */
[----:B------:R-:W-:Y:S02]  /*6a10*/  IMAD.U32 R13, RZ, RZ, UR42 ;  /* 0x0000002aff0d7e24 */ /* 0x000fe4000f8e00ff */
[----:B------:R-:W-:Y:S01]  /*6a20*/  ULOP3.LUT UR6, UR6, 0x3fff, URZ, 0xc0, !UPT ;  /* 0x00003fff06067892 */ /* 0x000fe2000f8ec03f */
[----:B------:R-:W2:Y:S03]  /*6a30*/  SHFL.BFLY PT, R11, R6, 0x2, 0x1f ;  /* 0x0c401f00060b7f89 */ /* 0x000ea600000e0000 */
[----:B------:R-:W-:-:S04]  /*6a40*/  ULOP3.LUT UR6, UR6, 0x10000, URZ, 0xfc, !UPT ;  /* 0x0001000006067892 */ /* 0x000fc8000f8efc3f */
[----:B------:R-:W-:-:S07]  /*6a50*/  UIMAD UR10, UR19, 0x300, UR6 ;  /* 0x00000300130a78a4 */ /* 0x000fce000f8e0206 */
[----:B------:R-:W-:Y:S02]  /*6a60*/  UMOV UR6, UR10 ;  /* 0x0000000a00067c82 */ /* 0x000fe40008000000 */
[----:B------:R-:W-:Y:S01]  /*6a70*/  QGMMA.64x96x32.F32.E4M3.E4M3 R88, R148, gdesc[UR4], R88, gsb0 ;  /* 0x0160000494587df3 */ /* 0x000fe20008000858 */
[----:B------:R-:W-:Y:S01]  /*6a80*/  UIADD3 UR6, UR10, 0x2, URZ ;  /* 0x000000020a067890 */ /* 0x000fe2000fffe03f */
[----:B------:R-:W-:Y:S01]  /*6a90*/  UMOV UR7, 0x40000040 ;  /* 0x4000004000077882 */ /* 0x000fe20000000000 */
[----:B-1----:R-:W-:Y:S02]  /*6aa0*/  FMNMX.FTZ R9, R8, R9, !PT ;  /* 0x0000000908097209 */ /* 0x002fe40007810000 */
[----:B--2---:R-:W-:-:S03]  /*6ab0*/  FMNMX.FTZ R11, R6, R11, !PT ;  /* 0x0000000b060b7209 */ /* 0x004fc60007810000 */
[----:B------:R-:W1:Y:S04]  /*6ac0*/  SHFL.BFLY PT, R2, R9, 0x1, 0x1f ;  /* 0x0c201f0009027f89 */ /* 0x000e6800000e0000 */
[----:B0-----:R-:W0:Y:S01]  /*6ad0*/  SHFL.BFLY PT, R0, R11, 0x1, 0x1f ;  /* 0x0c201f000b007f89 */ /* 0x001e2200000e0000 */
[----:B-1----:R-:W-:Y:S02]  /*6ae0*/  FMNMX.FTZ R2, R9, R2, !PT ;  /* 0x0000000209027209 */ /* 0x002fe40007810000 */
[----:B0-----:R-:W-:-:S03]  /*6af0*/  FMNMX.FTZ R0, R11, R0, !PT ;  /* 0x000000000b007209 */ /* 0x001fc60007810000 */
[----:B------:R-:W-:-:S04]  /*6b00*/  FADD.FTZ R7, -R2, R7 ;  /* 0x0000000702077221 */ /* 0x000fc80000010100 */
[----:B------:R-:W-:Y:S01]  /*6b10*/  FMUL.FTZ R12, R7, UR42 ;  /* 0x0000002a070c7c20 */ /* 0x000fe20008410000 */
[----:B------:R-:W-:-:S03]  /*6b20*/  FADD.FTZ R7, -R0, R5 ;  /* 0x0000000500077221 */ /* 0x000fc60000010100 */
[----:B------:R0:W-:Y:S01]  /*6b30*/  MUFU.EX2 R5, R12 ;  /* 0x0000000c00057308 */ /* 0x0001e20000000800 */
[----:B------:R-:W-:Y:S01]  /*6b40*/  FMUL.FTZ R6, R7, UR42 ;  /* 0x0000002a07067c20 */ /* 0x000fe20008410000 */
[----:B------:R-:W-:-:S04]  /*6b50*/  FFMA.FTZ R7, R2, R13, -8 ;  /* 0xc100000002077423 */ /* 0x000fc8000001000d */
[--C-:B------:R-:W-:Y:S01]  /*6b60*/  FFMA.FTZ R9, R25, UR42, -R7.reuse ;  /* 0x0000002a19097c23 */ /* 0x100fe20008010807 */
[----:B------:R-:W-:-:S01]  /*6b70*/  FFMA.FTZ R25, R45, UR42, -R7 ;  /* 0x0000002a2d197c23 */ /* 0x000fc20008010807 */
[--C-:B------:R-:W-:Y:S01]  /*6b80*/  FFMA.FTZ R45, R65, UR42, -R7.reuse ;  /* 0x0000002a412d7c23 */ /* 0x100fe20008010807 */
[----:B------:R-:W-:Y:S02]  /*6b90*/  IMAD.U32 R65, RZ, RZ, UR42 ;  /* 0x0000002aff417e24 */ /* 0x000fe4000f8e00ff */
[--C-:B------:R-:W-:Y:S01]  /*6ba0*/  FFMA.FTZ R11, R29, UR42, -R7.reuse ;  /* 0x0000002a1d0b7c23 */ /* 0x100fe20008010807 */
[----:B------:R-:W-:-:S01]  /*6bb0*/  FFMA.FTZ R29, R49, UR42, -R7 ;  /* 0x0000002a311d7c23 */ /* 0x000fc20008010807 */
[----:B------:R-:W-:Y:S01]  /*6bc0*/  FFMA.FTZ R8, R24, UR42, -R7 ;  /* 0x0000002a18087c23 */ /* 0x000fe20008010807 */
[----:B------:R-:W-:-:S01]  /*6bd0*/  FFMA.FTZ R65, R0, R65, -8 ;  /* 0xc100000000417423 */ /* 0x000fc20000010041 */
[--C-:B------:R-:W-:Y:S01]  /*6be0*/  FFMA.FTZ R49, R69, UR42, -R7.reuse ;  /* 0x0000002a45317c23 */ /* 0x100fe20008010807 */
[----:B------:R-:W-:Y:S01]  /*6bf0*/  MUFU.EX2 R6, R6 ;  /* 0x0000000600067308 */ /* 0x000fe20000000800 */
[----:B------:R-:W-:-:S01]  /*6c00*/  FFMA.FTZ R10, R28, UR42, -R7 ;  /* 0x0000002a1c0a7c23 */ /* 0x000fc20008010807 */
[--C-:B------:R-:W-:Y:S01]  /*6c10*/  FFMA.FTZ R69, R26, UR42, -R65.reuse ;  /* 0x0000002a1a457c23 */ /* 0x100fe20008010841 */
[----:B------:R-:W-:-:S01]  /*6c20*/  FFMA.FTZ R26, R27, UR42, -R65 ;  /* 0x0000002a1b1a7c23 */ /* 0x000fc20008010841 */
[--C-:B------:R-:W-:Y:S01]  /*6c30*/  FFMA.FTZ R27, R30, UR42, -R65.reuse ;  /* 0x0000002a1e1b7c23 */ /* 0x100fe20008010841 */
[----:B------:R-:W-:-:S01]  /*6c40*/  FFMA.FTZ R30, R31, UR42, -R65 ;  /* 0x0000002a1f1e7c23 */ /* 0x000fc20008010841 */
[----:B------:R-:W-:Y:S01]  /*6c50*/  FFMA.FTZ R31, R34, UR42, -R65 ;  /* 0x0000002a221f7c23 */ /* 0x000fe20008010841 */
[----:B0-----:R-:W-:-:S01]  /*6c60*/  FFMA.FTZ R12, R32, UR42, -R7 ;  /* 0x0000002a200c7c23 */ /* 0x001fc20008010807 */
        /* <DEDUP_REMOVED lines=17> */
[----:B0-----:R-:W-:-:S01]  /*6d80*/  FFMA.FTZ R4, R5, R4, R8 ;  /* 0x0000000405047223 */ /* 0x001fc20000010008 */
[--C-:B------:R-:W-:Y:S01]  /*6d90*/  FFMA.FTZ R47, R50, UR42, -R65.reuse ;  /* 0x0000002a322f7c23 */ /* 0x100fe20008010841 */
[----:B------:R-:W-:-:S01]  /*6da0*/  FFMA.FTZ R50, R51, UR42, -R65 ;  /* 0x0000002a33327c23 */ /* 0x000fc20008010841 */
[----:B------:R-:W-:Y:S01]  /*6db0*/  FFMA.FTZ R20, R40, UR42, -R7 ;  /* 0x0000002a28147c23 */ /* 0x000fe20008010807 */
[----:B------:R-:W-:-:S01]  /*6dc0*/  FFMA.FTZ R51, R54, UR42, -R65 ;  /* 0x0000002a36337c23 */ /* 0x000fc20008010841 */
[--C-:B------:R-:W-:Y:S01]  /*6dd0*/  FFMA.FTZ R54, R55, UR42, -R65.reuse ;  /* 0x0000002a37367c23 */ /* 0x100fe20008010841 */
[----:B------:R-:W-:-:S01]  /*6de0*/  FFMA.FTZ R55, R58, UR42, -R65 ;  /* 0x0000002a3a377c23 */ /* 0x000fc20008010841 */
[----:B------:R-:W0:Y:S01]  /*6df0*/  MUFU.EX2 R26, R26 ;  /* 0x0000001a001a7308 */ /* 0x000e220000000800 */
[----:B-1----:R-:W-:-:S01]  /*6e00*/  FFMA.FTZ R3, R6, R3, R69 ;  /* 0x0000000306037223 */ /* 0x002fc20000010045 */
[----:B------:R-:W-:Y:S01]  /*6e10*/  FFMA.FTZ R58, R59, UR42, -R65 ;  /* 0x0000002a3b3a7c23 */ /* 0x000fe20008010841 */
[----:B------:R-:W-:-:S01]  /*6e20*/  FFMA.FTZ R21, R41, UR42, -R7 ;  /* 0x0000002a29157c23 */ /* 0x000fc20008010807 */
[--C-:B------:R-:W-:Y:S01]  /*6e30*/  FFMA.FTZ R59, R62, UR42, -R65.reuse ;  /* 0x0000002a3e3b7c23 */ /* 0x100fe20008010841 */
[----:B------:R-:W-:-:S01]  /*6e40*/  FFMA.FTZ R62, R63, UR42, -R65 ;  /* 0x0000002a3f3e7c23 */ /* 0x000fc20008010841 */
[----:B------:R-:W-:Y:S01]  /*6e50*/  FFMA.FTZ R63, R66, UR42, -R65 ;  /* 0x0000002a423f7c23 */ /* 0x000fe20008010841 */
[----:B------:R-:W-:-:S01]  /*6e60*/  FFMA.FTZ R24, R44, UR42, -R7 ;  /* 0x0000002a2c187c23 */ /* 0x000fc20008010807 */
[----:B------:R-:W1:Y:S01]  /*6e70*/  MUFU.EX2 R27, R27 ;  /* 0x0000001b001b7308 */ /* 0x000e620000000800 */
[----:B--2---:R-:W-:-:S01]  /*6e80*/  FADD.FTZ R73, R9, R4 ;  /* 0x0000000409497221 */ /* 0x004fc20000010000 */
[--C-:B------:R-:W-:Y:S01]  /*6e90*/  FFMA.FTZ R32, R52, UR42, -R7.reuse ;  /* 0x0000002a34207c23 */ /* 0x100fe20008010807 */
[----:B------:R-:W-:-:S01]  /*6ea0*/  FFMA.FTZ R36, R56, UR42, -R7 ;  /* 0x0000002a38247c23 */ /* 0x000fc20008010807 */
[--C-:B------:R-:W-:Y:S01]  /*6eb0*/  FFMA.FTZ R37, R57, UR42, -R7.reuse ;  /* 0x0000002a39257c23 */ /* 0x100fe20008010807 */
[----:B------:R-:W-:-:S01]  /*6ec0*/  FFMA.FTZ R52, R72, UR42, -R7 ;  /* 0x0000002a48347c23 */ /* 0x000fc20008010807 */
[--C-:B------:R-:W-:Y:S01]  /*6ed0*/  FFMA.FTZ R40, R60, UR42, -R7.reuse ;  /* 0x0000002a3c287c23 */ /* 0x100fe20008010807 */
[----:B------:R-:W-:-:S01]  /*6ee0*/  FFMA.FTZ R41, R61, UR42, -R7 ;  /* 0x0000002a3d297c23 */ /* 0x000fc20008010807 */
[----:B------:R-:W2:Y:S01]  /*6ef0*/  MUFU.EX2 R10, R10 ;  /* 0x0000000a000a7308 */ /* 0x000ea20000000800 */
[----:B------:R-:W-:-:S02]  /*6f00*/  WARPGROUP.DEPBAR.LE gsb0, 0x0 ;  /* 0x00008000000079c5 */ /* 0x000fc40000010000 */
[----:B------:R-:W-:Y:S01]  /*6f10*/  WARPGROUP.ARRIVE ;  /* 0x00000000000079c5 */ /* 0x000fe20000000000 */
[----:B0-----:R-:W-:-:S01]  /*6f20*/  FADD.FTZ R4, R26, R3 ;  /* 0x000000031a047221 */ /* 0x001fc20000010000 */
[--C-:B------:R-:W-:Y:S01]  /*6f30*/  FFMA.FTZ R44, R64, UR42, -R7.reuse ;  /* 0x0000002a402c7c23 */ /* 0x100fe20008010807 */
[----:B------:R-:W-:-:S01]  /*6f40*/  FFMA.FTZ R56, R76, UR42, -R7 ;  /* 0x0000002a4c387c23 */ /* 0x000fc20008010807 */
[--C-:B------:R-:W-:Y:S01]  /*6f50*/  FFMA.FTZ R57, R77, UR42, -R7.reuse ;  /* 0x0000002a4d397c23 */ /* 0x100fe20008010807 */
[----:B------:R-:W0:Y:S01]  /*6f60*/  MUFU.EX2 R30, R30 ;  /* 0x0000001e001e7308 */ /* 0x000e220000000800 */
[----:B------:R-:W-:Y:S01]  /*6f70*/  QGMMA.64x96x32.F32.E4M3.E4M3 R88, R144, gdesc[UR4], R88, gsb0 ;  /* 0x0160000490587df3 */ /* 0x000fe20008000858 */
[----:B------:R-:W-:Y:S01]  /*6f80*/  UIADD3 UR6, UR10, 0x4, URZ ;  /* 0x000000040a067890 */ /* 0x000fe2000fffe03f */
[----:B-1----:R-:W-:Y:S01]  /*6f90*/  FADD.FTZ R3, R27, R4 ;  /* 0x000000041b037221 */ /* 0x002fe20000010000 */
[----:B------:R-:W-:Y:S01]  /*6fa0*/  UMOV UR7, 0x40000040 ;  /* 0x4000004000077882 */ /* 0x000fe20000000000 */
[--C-:B------:R-:W-:Y:S01]  /*6fb0*/  FFMA.FTZ R60, R80, UR42, -R7.reuse ;  /* 0x0000002a503c7c23 */ /* 0x100fe20008010807 */
[----:B------:R-:W-:-:S01]  /*6fc0*/  FFMA.FTZ R61, R81, UR42, -R7 ;  /* 0x0000002a513d7c23 */ /* 0x000fc20008010807 */
[----:B------:R-:W-:Y:S01]  /*6fd0*/  FFMA.FTZ R64, R84, UR42, -R7 ;  /* 0x0000002a54407c23 */ /* 0x000fe20008010807 */
[----:B------:R-:W1:Y:S01]  /*6fe0*/  MUFU.EX2 R11, R11 ;  /* 0x0000000b000b7308 */ /* 0x000e620000000800 */
[----:B--2---:R-:W-:-:S01]  /*6ff0*/  FADD.FTZ R68, R10, R73 ;  /* 0x000000490a447221 */ /* 0x004fc20000010000 */
[----:B------:R-:W-:-:S06]  /*7000*/  FFMA.FTZ R7, R85, UR42, -R7 ;  /* 0x0000002a55077c23 */ /* 0x000fcc0008010807 */
        /* <DEDUP_REMOVED lines=12> */
[--C-:B------:R-:W-:Y:S01]  /*70d0*/  FFMA.FTZ R66, R67, UR42, -R65.reuse ;  /* 0x0000002a43427c23 */ /* 0x100fe20008010841 */
[----:B------:R-:W-:-:S05]  /*70e0*/  FFMA.FTZ R67, R70, UR42, -R65 ;  /* 0x0000002a46437c23 */ /* 0x000fca0008010841 */
        /* <DEDUP_REMOVED lines=12> */
[----:B------:R-:W-:Y:S02]  /*71b0*/  WARPGROUP.DEPBAR.LE gsb0, 0x0 ;  /* 0x00008000000079c5 */ /* 0x000fe40000010000 */
[----:B------:R-:W-:-:S04]  /*71c0*/  WARPGROUP.ARRIVE ;  /* 0x00000000000079c5 */ /* 0x000fc80000000000 */
[----:B------:R-:W2:Y:S01]  /*71d0*/  MUFU.EX2 R43, R43 ;  /* 0x0000002b002b7308 */ /* 0x000ea20000000800 */
[----:B0-----:R-:W-:-:S01]  /*71e0*/  FADD.FTZ R4, R42, R3 ;  /* 0x000000032a047221 */ /* 0x001fc20000010000 */
[----:B------:R-:W-:Y:S01]  /*71f0*/  QGMMA.64x96x32.F32.E4M3.E4M3 R88, R140, gdesc[UR4], R88, gsb0 ;  /* 0x016000048c587df3 */ /* 0x000fe20008000858 */
[----:B------:R-:W-:Y:S01]  /*7200*/  UIADD3 UR6, UR10, 0x6, URZ ;  /* 0x000000060a067890 */ /* 0x000fe2000fffe03f */
[----:B-1----:R-:W-:Y:S01]  /*7210*/  FADD.FTZ R73, R21, R68 ;  /* 0x0000004415497221 */ /* 0x002fe20000010000 */
[----:B------:R-:W-:-:S03]  /*7220*/  UMOV UR7, 0x40000040 ;  /* 0x4000004000077882 */ /* 0x000fc60000000000 */
[----:B------:R-:W0:Y:S01]  /*7230*/  MUFU.EX2 R24, R24 ;  /* 0x0000001800187308 */ /* 0x000e220000000800 */
[----:B------:R-:W-:-:S07]  /*7240*/  FFMA.FTZ R68, R71, UR42, -R65 ;  /* 0x0000002a47447c23 */ /* 0x000fce0008010841 */
        /* <DEDUP_REMOVED lines=8> */
[----:B------:R-:W-:-:S06]  /*72d0*/  FFMA.FTZ R70, R74, UR42, -R65 ;  /* 0x0000002a4a467c23 */ /* 0x000fcc0008010841 */
[----:B------:R-:W2:Y:S01]  /*72e0*/  MUFU.EX2 R50, R50 ;  /* 0x0000003200327308 */ /* 0x000ea20000000800 */
[----:B0-----:R-:W-:-:S07]  /*72f0*/  FADD.FTZ R3, R47, R4 ;  /* 0x000000042f037221 */ /* 0x001fce0000010000 */
[----:B------:R-:W0:Y:S01]  /*7300*/  MUFU.EX2 R29, R29 ;  /* 0x0000001d001d7308 */ /* 0x000e220000000800 */
[----:B-1----:R-:W-:-:S01]  /*7310*/  FADD.FTZ R72, R28, R71 ;  /* 0x000000471c487221 */ /* 0x002fc20000010000 */
[----:B------:R-:W-:-:S06]  /*7320*/  FFMA.FTZ R71, R75, UR42, -R65 ;  /* 0x0000002a4b477c23 */ /* 0x000fcc0008010841 */
        /* <DEDUP_REMOVED lines=12> */
[----:B------:R-:W-:-:S06]  /*73f0*/  FFMA.FTZ R72, R78, UR42, -R65 ;  /* 0x0000002a4e487c23 */ /* 0x000fcc0008010841 */
[----:B------:R-:W1:Y:S01]  /*7400*/  MUFU.EX2 R58, R58 ;  /* 0x0000003a003a7308 */ /* 0x000e620000000800 */
[----:B--2---:R-:W-:-:S01]  /*7410*/  FADD.FTZ R3, R55, R4 ;  /* 0x0000000437037221 */ /* 0x004fc20000010000 */
[----:B------:R-:W-:Y:S02]  /*7420*/  WARPGROUP.DEPBAR.LE gsb0, 0x0 ;  /* 0x00008000000079c5 */ /* 0x000fe40000010000 */
[----:B------:R-:W-:-:S04]  /*7430*/  WARPGROUP.ARRIVE ;  /* 0x00000000000079c5 */ /* 0x000fc80000000000 */
[----:B------:R-:W2:Y:S01]  /*7440*/  MUFU.EX2 R37, R37 ;  /* 0x0000002500257308 */ /* 0x000ea20000000800 */
[----:B0-----:R-:W-:-:S01]  /*7450*/  FADD.FTZ R74, R36, R73 ;  /* 0x00000049244a7221 */ /* 0x001fc20000010000 */
[----:B------:R-:W-:Y:S01]  /*7460*/  QGMMA.64x96x32.F32.E4M3.E4M3 R88, R136, gdesc[UR4], R88, gsb0 ;  /* 0x0160000488587df3 */ /* 0x000fe20008000858 */
[----:B------:R-:W-:-:S05]  /*7470*/  FFMA.FTZ R73, R79, UR42, -R65 ;  /* 0x0000002a4f497c23 */ /* 0x000fca0008010841 */
        /* <DEDUP_REMOVED lines=23> */
[----:B--2---:R-:W-:-:S01]  /*75f0*/  FADD.FTZ R3, R67, R4 ;  /* 0x0000000443037221 */ /* 0x004fc20000010000 */
[----:B------:R-:W-:-:S06]  /*7600*/  IMAD.U32 R4, RZ, RZ, UR36 ;  /* 0x00000024ff047e24 */ /* 0x000fcc000f8e00ff */
[----:B------:R-:W2:Y:S01]  /*7610*/  MUFU.EX2 R68, R68 ;  /* 0x0000004400447308 */ /* 0x000ea20000000800 */
[----:B0-----:R-:W-:-:S07]  /*7620*/  FADD.FTZ R76, R48, R77 ;  /* 0x0000004d304c7221 */ /* 0x001fce0000010000 */
[----:B------:R-:W0:Y:S01]  /*7630*/  MUFU.EX2 R52, R52 ;  /* 0x0000003400347308 */ /* 0x000e220000000800 */
[----:B-1----:R-:W-:-:S01]  /*7640*/  FADD.FTZ R77, R49, R76 ;  /* 0x0000004c314d7221 */ /* 0x002fc20000010000 */
[--C-:B------:R-:W-:Y:S01]  /*7650*/  FFMA.FTZ R76, R86, UR42, -R65.reuse ;  /* 0x0000002a564c7c23 */ /* 0x100fe20008010841 */
[----:B------:R-:W-:-:S05]  /*7660*/  FFMA.FTZ R65, R87, UR42, -R65 ;  /* 0x0000002a57417c23 */ /* 0x000fca0008010841 */
[----:B------:R-:W1:Y:S01]  /*7670*/  MUFU.EX2 R70, R70 ;  /* 0x0000004600467308 */ /* 0x000e620000000800 */
[----:B--2---:R-:W-:-:S01]  /*7680*/  FADD.FTZ R79, R68, R3 ;  /* 0x00000003444f7221 */ /* 0x004fc20000010000 */
[----:B------:R-:W-:Y:S01]  /*7690*/  @!P1 LEA R3, R4, UR44, 0x3 ;  /* 0x0000002c04039c11 */ /* 0x000fe2000f8e18ff */
[----:B------:R-:W-:-:S04]  /*76a0*/  WARPGROUP.DEPBAR.LE gsb0, 0x0 ;  /* 0x00008000000079c5 */ /* 0x000fc80000010000 */
[----:B------:R-:W-:Y:S01]  /*76b0*/  @!P1 VIADD R3, R3, 0x19c40 ;  /* 0x00019c4003039836 */ /* 0x000fe20000000000 */
[----:B------:R-:W2:Y:S01]  /*76c0*/  MUFU.EX2 R53, R53 ;  /* 0x0000003500357308 */ /* 0x000ea20000000800 */
[----:B0-----:R-:W-:-:S03]  /*76d0*/  FADD.FTZ R4, R52, R77 ;  /* 0x0000004d34047221 */ /* 0x001fc60000010000 */
[----:B------:R-:W-:-:S04]  /*76e0*/  @!P1 PRMT R3, RZ, 0x654, R3 ;  /* 0x00000654ff039816 */ /* 0x000fc80000000003 */
[----:B------:R-:W0:Y:S01]  /*76f0*/  MUFU.EX2 R71, R71 ;  /* 0x0000004700477308 */ /* 0x000e220000000800 */
[----:B-1----:R-:W-:-:S01]  /*7700*/  FADD.FTZ R78, R70, R79 ;  /* 0x0000004f464e7221 */ /* 0x002fc20000010000 */
[----:B------:R1:W-:Y:S06]  /*7710*/  @!P1 SYNCS.ARRIVE.TRANS64.RED.A1T0 RZ, [R3+URZ], RZ ;  /* 0x000000ff03ff99a7 */ /* 0x0003ec000810043f */
[----:B------:R-:W3:Y:S01]  /*7720*/  MUFU.EX2 R56, R56 ;  /* 0x0000003800387308 */ /* 0x000ee20000000800 */
[----:B--2---:R-:W-:-:S07]  /*7730*/  FADD.FTZ R77, R53, R4 ;  /* 0x00000004354d7221 */ /* 0x004fce0000010000 */
[----:B------:R-:W2:Y:S01]  /*7740*/  MUFU.EX2 R72, R72 ;  /* 0x0000004800487308 */ /* 0x000ea20000000800 */
[----:B0-----:R-:W-:-:S07]  /*7750*/  FADD.FTZ R79, R71, R78 ;  /* 0x0000004e474f7221 */ /* 0x001fce0000010000 */
[----:B------:R-:W1:Y:S01]  /*7760*/  MUFU.EX2 R57, R57 ;  /* 0x0000003900397308 */ /* 0x000e620000000800 */
[----:B---3--:R-:W-:-:S07]  /*7770*/  FADD.FTZ R4, R56, R77 ;  /* 0x0000004d38047221 */ /* 0x008fce0000010000 */
        /* <DEDUP_REMOVED lines=18> */
[----:B--2---:R-:W-:-:S03]  /*78a0*/  FADD.FTZ R4, R7, R4 ;  /* 0x0000000407047221 */ /* 0x004fc60000010000 */
[----:B-1----:R-:W-:Y:S01]  /*78b0*/  FADD.FTZ R3, R65, R77 ;  /* 0x0000004d41037221 */ /* 0x002fe20000010000 */
[----:B------:R-:W-:Y:S06]  /*78c0*/  @!P0 BRA `(.L_x_1712) ;  /* 0x0000000000048947 */ /* 0x000fec0003800000 */
[----:B------:R-:W-:Y:S01]  /*78d0*/  BPT.TRAP 0x1 ;  /* 0x000000040000795c */ /* 0x000fe20000300000 */
.L_x_1712:
        /* <DEDUP_REMOVED lines=91> */
.L_x_1703:
[----:B------:R-:W-:Y:S06]  /*7e90*/  BAR.ARV 0x8, 0x1a0 ;  /* 0x0206800000007b1d */ /* 0x000fec0000002000 */
[----:B------:R-:W-:Y:S05]  /*7ea0*/  @!P0 BRA `(.L_x_1714) ;  /* 0x0000000000048947 */ /* 0x000fea0003800000 */
[----:B------:R-:W-:Y:S01]  /*7eb0*/  BPT.TRAP 0x1 ;  /* 0x000000040000795c */ /* 0x000fe20000300000 */
.L_x_1714:
[----:B------:R-:W-:Y:S01]  /*7ec0*/  ULEA UR14, UR36, UR44, 0x3 ;  /* 0x0000002c240e7291 */ /* 0x000fe2000f8e183f */
[----:B------:R-:W-:-:S05]  /*7ed0*/  IMAD.U32 R5, RZ, RZ, UR45 ;  /* 0x0000002dff057e24 */ /* 0x000fca000f8e00ff */
[----:B------:R-:W-:-:S04]  /*7ee0*/  SHF.L.U32 R5, R5, 0x1f, RZ ;  /* 0x0000001f05057819 */ /* 0x000fc800000006ff */
[----:B------:R0:W1:Y:S01]  /*7ef0*/  SYNCS.PHASECHK.TRANS64.TRYWAIT P1, [UR14+0x19c50], R5 ;  /* 0x019c5005ff0075a7 */ /* 0x000062000802014e */
[----:B------:R-:W-:Y:S05]  /*7f00*/  @!P0 BRA `(.L_x_1715) ;  /* 0x0000000000048947 */ /* 0x000fea0003800000 */
[----:B------:R-:W-:Y:S01]  /*7f10*/  BPT.TRAP 0x1 ;  /* 0x000000040000795c */ /* 0x000fe20000300000 */
.L_x_1715:
[----:B-1----:R-:W-:Y:S05]  /*7f20*/  @P1 BRA `(.L_x_1716) ;  /* 0x0000000000081947 */ /* 0x002fea0003800000 */
[----:B------:R-:W1:Y:S02]  /*7f30*/  SYNCS.PHASECHK.TRANS64.TRYWAIT P1, [UR14+0x19c50], R5 ;  /* 0x019c5005ff0075a7 */ /* 0x000e64000802014e */
[----:B-1----:R-:W-:Y:S05]  /*7f40*/  @!P1 BRA `(.L_x_1717) ;  /* 0x0000007400349947 */ /* 0x002fea0003800000 */
.L_x_1716:
[----:B------:R-:W-:Y:S01]  /*7f50*/  ULDC.64 UR4, c[0x0][0x9a0] ;  /* 0x0002680000047ab9 */ /* 0x000fe20000000a00 */
[----:B------:R-:W-:Y:S01]  /*7f60*/  UIADD3 UR44, UR44, 0x3000, URZ ;  /* 0x000030002c2c7890 */ /* 0x000fe2000fffe03f */
[----:B------:R-:W-:Y:S01]  /*7f70*/  WARPGROUP.ARRIVE ;  /* 0x00000000000079c5 */ /* 0x000fe20000000000 */
[----:B------:R-:W-:Y:S01]  /*7f80*/  UISETP.NE.U32.AND UP0, UPT, UR4, URZ, UPT ;  /* 0x0000003f0400728c */ /* 0x000fe2000bf05070 */
[----:B01----:R-:W-:Y:S01]  /*7f90*/  IMAD.MOV.U32 R5, RZ, RZ, 0x3f800000 ;  /* 0x3f800000ff057424 */ /* 0x003fe200078e00ff */
[----:B------:R-:W-:Y:S02]  /*7fa0*/  USHF.R.U32.HI UR44, URZ, 0x4, UR44 ;  /* 0x000000043f2c7899 */ /* 0x000fe4000801162c */
[----:B------:R-:W-:Y:S02]  /*7fb0*/  UISETP.NE.AND.EX UP0, UPT, UR5, URZ, UPT, UP0 ;  /* 0x0000003f0500728c */ /* 0x000fe4000bf05300 */
[----:B------:R-:W-:-:S04]  /*7fc0*/  ULOP3.LUT UR44, UR44, 0x3fff, URZ, 0xc0, !UPT ;  /* 0x00003fff2c2c7892 */ /* 0x000fc8000f8ec03f */
[----:B------:R-:W-:Y:S01]  /*7fd0*/  ULOP3.LUT UR44, UR44, 0x10000, URZ, 0xfc, !UPT ;  /* 0x000100002c2c7892 */ /* 0x000fe2000f8efc3f */
[----:B------:R-:W-:-:S04]  /*7fe0*/  PLOP3.LUT P1, PT, PT, PT, UP0, 0x80, 0x0 ;  /* 0x000000000000781c */ /* 0x000fc80003f2f008 */
[----:B------:R-:W-:Y:S01]  /*7ff0*/  @UP0 ULDC.64 UR10, c[0x0][0x9c8] ;  /* 0x00027200000a0ab9 */ /* 0x000fe20000000a00 */
[----:B------:R-:W-:Y:S02]  /*8000*/  @UP0 USHF.R.S32.HI UR7, URZ, 0x1f, UR41 ;  /* 0x0000001f3f070899 */ /* 0x000fe40008011429 */
[----:B------:R-:W-:Y:S02]  /*8010*/  @UP0 UIMAD UR6, UR38, UR10, URZ ;  /* 0x0000000a260602a4 */ /* 0x000fe4000f8e023f */
[----:B------:R-:W-:Y:S01]  /*8020*/  @UP0 UIMAD.WIDE.U32 UR8, UR37, UR10, URZ ;  /* 0x0000000a250802a5 */ /* 0x000fe2000f8e003f */
[----:B------:R-:W-:Y:S01]  /*8030*/  @UP0 ULDC.64 UR12, c[0x0][0x9d0] ;  /* 0x00027400000c0ab9 */ /* 0x000fe20000000a00 */
[----:B------:R-:W-:Y:S02]  /*8040*/  @UP0 UIMAD UR10, UR37, UR11, UR6 ;  /* 0x0000000b250a02a4 */ /* 0x000fe4000f8e0206 */
[----:B------:R-:W-:Y:S02]  /*8050*/  UIMAD UR6, UR36, 0x300, UR44 ;  /* 0x00000300240678a4 */ /* 0x000fe4000f8e022c */
[----:B------:R-:W-:-:S02]  /*8060*/  @UP0 UIMAD UR7, UR7, UR12, URZ ;  /* 0x0000000c070702a4 */ /* 0x000fc4000f8e023f */
[----:B------:R-:W-:Y:S02]  /*8070*/  @UP0 UIADD3 UR9, UR9, UR10, URZ ;  /* 0x0000000a09090290 */ /* 0x000fe4000fffe03f */
[----:B------:R-:W-:Y:S02]  /*8080*/  @UP0 UIMAD UR10, UR41, UR13, UR7 ;  /* 0x0000000d290a02a4 */ /* 0x000fe4000f8e0207 */
[----:B------:R-:W-:Y:S01]  /*8090*/  @UP0 UIMAD.WIDE.U32 UR8, UR41, UR12, UR8 ;  /* 0x0000000c290802a5 */ /* 0x000fe2000f8e0008 */
[----:B------:R-:W-:Y:S02]  /*80a0*/  UMOV UR7, 0x40000040 ;  /* 0x4000004000077882 */ /* 0x000fe40000000000 */
[----:B------:R-:W-:Y:S01]  /*80b0*/  QGMMA.64x96x32.F32.E4M3.E4M3 R88, R148, gdesc[UR4], R88, gsb0 ;  /* 0x0160000494587df3 */ /* 0x000fe20008000858 */
[----:B------:R-:W-:Y:S02]  /*80c0*/  @UP0 UIADD3 UR7, UR9, UR10, URZ ;  /* 0x0000000a09070290 */ /* 0x000fe4000fffe03f */
[----:B------:R-:W-:-:S04]  /*80d0*/  @UP0 ULEA UR4, UP1, UR8, UR4, 0x2 ;  /* 0x0000000408040291 */ /* 0x000fc8000f82103f */
[----:B------:R-:W-:Y:S02]  /*80e0*/  @UP0 ULEA.HI.X UR5, UR8, UR5, UR7, 0x2, UP1 ;  /* 0x0000000508050291 */ /* 0x000fe400088f1407 */
[----:B------:R-:W-:-:S04]  /*80f0*/  IMAD.U32 R6, RZ, RZ, UR4 ;  /* 0x00000004ff067e24 */ /* 0x000fc8000f8e00ff */
        /* <DEDUP_REMOVED lines=11> */
[----:B------:R-:W1:Y:S01]  /*81b0*/  SHFL.BFLY PT, R9, R4, 0x2, 0x1f ;  /* 0x0c401f0004097f89 */ /* 0x000e6200000e0000 */
[----:B------:R-:W-:-:S03]  /*81c0*/  UIADD3 UR6, UR6, 0x6, URZ ;  /* 0x0000000606067890 */ /* 0x000fc6000fffe03f */
[----:B------:R-:W3:Y:S01]  /*81d0*/  SHFL.BFLY PT, R8, R3, 0x2, 0x1f ;  /* 0x0c401f0003087f89 */ /* 0x000ee200000e0000 */
[----:B------:R-:W-:Y:S01]  /*81e0*/  UMOV UR7, 0x40000040 ;  /* 0x4000004000077882 */ /* 0x000fe20000000000 */
[----:B------:R-:W-:Y:S02]  /*81f0*/  WARPGROUP.DEPBAR.LE gsb0, 0x0 ;  /* 0x00008000000079c5 */ /* 0x000fe40000010000 */
[----:B------:R-:W-:-:S06]  /*8200*/  WARPGROUP.ARRIVE ;  /* 0x00000000000079c5 */ /* 0x000fcc0000000000 */
[----:B------:R-:W-:Y:S01]  /*8210*/  QGMMA.64x96x32.F32.E4M3.E4M3 R88, R140, gdesc[UR8], R88, gsb0 ;  /* 0x016000088c587df3 */ /* 0x000fe20008000858 */
[----:B-1----:R-:W-:-:S01]  /*8220*/  FADD.FTZ R9, R9, R4 ;  /* 0x0000000409097221 */ /* 0x002fc20000010000 */
[----:B---3--:R-:W-:-:S04]  /*8230*/  FADD.FTZ R8, R8, R3 ;  /* 0x0000000308087221 */ /* 0x008fc80000010000 */
[----:B0-----:R-:W0:Y:S04]  /*8240*/  SHFL.BFLY PT, R6, R9, 0x1, 0x1f ;  /* 0x0c201f0009067f89 */ /* 0x001e2800000e0000 */
[----:B------:R-:W1:Y:S01]  /*8250*/  SHFL.BFLY PT, R7, R8, 0x1, 0x1f ;  /* 0x0c201f0008077f89 */ /* 0x000e6200000e0000 */
[----:B0-----:R-:W-:-:S01]  /*8260*/  FADD.FTZ R12, R9, R6 ;  /* 0x00000006090c7221 */ /* 0x001fc20000010000 */
[----:B-1----:R-:W-:-:S04]  /*8270*/  FADD.FTZ R13, R8, R7 ;  /* 0x00000007080d7221 */ /* 0x002fc80000010000 */
[C---:B------:R-:W-:Y:S01]  /*8280*/  FSETP.NE.FTZ.AND P1, PT, R12.reuse, RZ, PT ;  /* 0x000000ff0c00720b */ /* 0x040fe20003f35000 */
[----:B------:R-:W-:Y:S01]  /*8290*/  FMUL.FTZ R14, R12, 0.00390625 ;  /* 0x3b8000000c0e7820 */ /* 0x000fe20000410000 */
[----:B------:R-:W-:Y:S01]  /*82a0*/  FMUL.FTZ R15, R13, 0.00390625 ;  /* 0x3b8000000d0f7820 */ /* 0x000fe20000410000 */
[----:B------:R-:W-:-:S03]  /*82b0*/  IMAD.MOV.U32 R6, RZ, RZ, RZ ;  /* 0x000000ffff067224 */ /* 0x000fc600078e00ff */
        /* <DEDUP_REMOVED lines=9> */
[----:B------:R-:W1:Y:S08]  /*8350*/  @P2 MUFU.LG2 R9, R14 ;  /* 0x0000000e00092308 */ /* 0x000e700000000c00 */
        /* <DEDUP_REMOVED lines=16> */
.L_x_1718:
        /* <DEDUP_REMOVED lines=58> */
.L_x_1685:
        /* <DEDUP_REMOVED lines=12> */
[----:B------:R-:W-:Y:S01]  /*88c0*/  F2FP.BF16.F32.PACK_AB R52, R49, R52 ;  /* 0x000000343134723e */ /* 0x000fe200000010ff */
[----:B------:R-:W-:Y:S01]  /*88d0*/  ULDC.64 UR6, c[0x0][0xbd8] ;  /* 0x0002f60000067ab9 */ /* 0x000fe20000000a00 */
[----:B0-----:R-:W-:-:S05]  /*88e0*/  IMAD.SHL.U32 R2, R63, 0x4, RZ ;  /* 0x000000043f027824 */ /* 0x001fca00078e00ff */
[----:B------:R-:W-:-:S04]  /*88f0*/  LOP3.LUT R2, R2, 0xc, RZ, 0xc0, !PT ;  /* 0x0000000c02027812 */ /* 0x000fc800078ec0ff */
[----:B------:R-:W-:-:S05]  /*8900*/  IADD3 R6, P0, R2, UR4, RZ ;  /* 0x0000000402067c10 */ /* 0x000fca000ff1e0ff */
[----:B------:R-:W-:Y:S01]  /*8910*/  IMAD.X R7, RZ, RZ, UR5, P0 ;  /* 0x00000005ff077e24 */ /* 0x000fe200080e06ff */
[----:B------:R-:W0:Y:S01]  /*8920*/  S2R R49, SR_SWINHI ;  /* 0x0000000000317919 */ /* 0x000e220000002f00 */
[----:B------:R-:W-:Y:S01]  /*8930*/  F2FP.BF16.F32.PACK_AB R51, R51, R54 ;  /* 0x000000363333723e */ /* 0x000fe200000010ff */
[----:B------:R-:W-:Y:S02]  /*8940*/  ULDC.64 UR4, c[0x0][0xbe0] ;  /* 0x0002f80000047ab9 */ /* 0x000fe40000000a00 */
[----:B------:R1:W2:Y:S01]  /*8950*/  LDG.E.CONSTANT R2, desc[UR50][R6.64] ;  /* 0x0000003206027981 */ /* 0x0002a2000c1e9900 */
[----:B------:R-:W-:Y:S01]  /*8960*/  F2FP.BF16.F32.PACK_AB R50, R47, R50 ;  /* 0x000000322f32723e */ /* 0x000fe200000010ff */
[----:B------:R-:W-:Y:S01]  /*8970*/  UISETP.NE.U32.AND UP1, UPT, UR4, URZ, UPT ;  /* 0x0000003f0400728c */ /* 0x000fe2000bf25070 */
[----:B------:R-:W-:Y:S01]  /*8980*/  F2FP.BF16.F32.PACK_AB R12, R9, R12 ;  /* 0x0000000c090c723e */ /* 0x000fe200000010ff */
[----:B------:R-:W-:Y:S01]  /*8990*/  UISETP.NE.U32.AND UP0, UPT, UR6, URZ, UPT ;  /* 0x0000003f0600728c */ /* 0x000fe2000bf05070 */
[----:B------:R-:W-:Y:S01]  /*89a0*/  F2FP.BF16.F32.PACK_AB R135, R135, R8 ;  /* 0x000000088787723e */ /* 0x000fe200000010ff */
[----:B------:R-:W-:Y:S01]  /*89b0*/  UISETP.NE.AND.EX UP1, UPT, UR5, URZ, UPT, UP1 ;  /* 0x0000003f0500728c */ /* 0x000fe2000bf25310 */
[----:B------:R-:W-:Y:S01]  /*89c0*/  F2FP.BF16.F32.PACK_AB R39, R39, R46 ;  /* 0x0000002e2727723e */ /* 0x000fe200000010ff */
[----:B------:R-:W-:Y:S01]  /*89d0*/  USHF.L.U32 UR8, UR37, 0x2, URZ ;  /* 0x0000000225087899 */ /* 0x000fe2000800063f */
[----:B------:R-:W-:Y:S01]  /*89e0*/  F2FP.BF16.F32.PACK_AB R10, R5, R10 ;  /* 0x0000000a050a723e */ /* 0x000fe200000010ff */
[----:B------:R-:W-:Y:S01]  /*89f0*/  UISETP.NE.AND.EX UP0, UPT, UR7, URZ, UPT, UP0 ;  /* 0x0000003f0700728c */ /* 0x000fe2000bf05300 */
[----:B-1----:R-:W-:Y:S01]  /*8a00*/  LOP3.LUT P0, R6, R63, 0x3, RZ, 0xc0, !PT ;  /* 0x000000033f067812 */ /* 0x002fe2000780c0ff */
[----:B------:R-:W-:Y:S01]  /*8a10*/  USHF.L.U64.HI UR9, UR37, 0x2, UR38 ;  /* 0x0000000225097899 */ /* 0x000fe20008010226 */
[----:B------:R-:W-:Y:S01]  /*8a20*/  F2FP.BF16.F32.PACK_AB R11, R11, R14 ;  /* 0x0000000e0b0b723e */ /* 0x000fe200000010ff */
[----:B------:R-:W-:Y:S01]  /*8a30*/  UIADD3 UR6, UP2, UR8, UR6, URZ ;  /* 0x0000000608067290 */ /* 0x000fe2000ff5e03f */
[----:B------:R-:W-:-:S02]  /*8a40*/  ISETP.EQ.OR P0, PT, R6, 0x3, !P0 ;  /* 0x000000030600780c */ /* 0x000fc40004702670 */
[----:B------:R-:W-:Y:S01]  /*8a50*/  F2FP.BF16.F32.PACK_AB R53, R53, R56 ;  /* 0x000000383535723e */ /* 0x000fe200000010ff */
[----:B------:R-:W-:Y:S01]  /*8a60*/  @UP1 UIADD3 UR4, UP3, UR8, UR4, URZ ;  /* 0x0000000408041290 */ /* 0x000fe2000ff7e03f */
[----:B------:R-:W-:Y:S01]  /*8a70*/  SEL R47, R51, R50, P0 ;  /* 0x00000032332f7207 */ /* 0x000fe20000000000 */
[----:B------:R-:W-:Y:S01]  /*8a80*/  UIADD3.X UR7, UR9, UR7, URZ, UP2, !UPT ;  /* 0x0000000709077290 */ /* 0x000fe200097fe43f */
[----:B------:R-:W-:Y:S01]  /*8a90*/  SEL R50, R50, R51, P0 ;  /* 0x0000003332327207 */ /* 0x000fe20000000000 */
[----:B------:R-:W-:Y:S01]  /*8aa0*/  @UP1 UIADD3.X UR5, UR9, UR5, URZ, UP3, !UPT ;  /* 0x0000000509051290 */ /* 0x000fe20009ffe43f */
[----:B------:R-:W-:Y:S02]  /*8ab0*/  SEL R51, R12, R135, P0 ;  /* 0x000000870c337207 */ /* 0x000fe40000000000 */
[----:B------:R-:W-:Y:S02]  /*8ac0*/  SEL R46, R135, R12, P0 ;  /* 0x0000000c872e7207 */ /* 0x000fe40000000000 */
[----:B------:R-:W-:-:S02]  /*8ad0*/  F2FP.BF16.F32.PACK_AB R25, R25, R28 ;  /* 0x0000001c1919723e */ /* 0x000fc400000010ff */
[----:B------:R-:W-:Y:S02]  /*8ae0*/  MOV R6, R0 ;  /* 0x0000000000067202 */ /* 0x000fe40000000f00 */
[----:B0-----:R-:W-:Y:S02]  /*8af0*/  MOV R7, R49 ;  /* 0x0000003100077202 */ /* 0x001fe40000000f00 */
[----:B------:R-:W-:Y:S02]  /*8b00*/  F2FP.BF16.F32.PACK_AB R32, R29, R32 ;  /* 0x000000201d20723e */ /* 0x000fe400000010ff */
[----:B------:R-:W-:Y:S01]  /*8b10*/  SEL R41, R11, R10, P0 ;  /* 0x0000000a0b297207 */ /* 0x000fe20000000000 */
[----:B------:R-:W-:Y:S01]  /*8b20*/  IMAD.WIDE R8, R153, 0x2, R6 ;  /* 0x0000000299087825 */ /* 0x000fe200078e0206 */
[----:B------:R-:W-:Y:S02]  /*8b30*/  SEL R28, R10, R11, P0 ;  /* 0x0000000b0a1c7207 */ /* 0x000fe40000000000 */
[----:B------:R-:W-:-:S02]  /*8b40*/  SEL R29, R53, R52, P0 ;  /* 0x00000034351d7207 */ /* 0x000fc40000000000 */
[C---:B------:R-:W-:Y:S02]  /*8b50*/  LOP3.LUT R5, R8.reuse, 0x180, RZ, 0xc0, !PT ;  /* 0x0000018008057812 */ /* 0x040fe400078ec0ff */
[----:B------:R-:W-:Y:S02]  /*8b60*/  IADD3 R12, P5, R8, 0x20, RZ ;  /* 0x00000020080c7810 */ /* 0x000fe40007fbe0ff */
[----:B------:R-:W-:Y:S02]  /*8b70*/  SHF.R.U64 R5, R5, 0x3, RZ ;  /* 0x0000000305057819 */ /* 0x000fe400000012ff */
[----:B------:R-:W-:Y:S02]  /*8b80*/  LOP3.LUT R10, R12, 0x180, RZ, 0xc0, !PT ;  /* 0x000001800c0a7812 */ /* 0x000fe400078ec0ff */
[----:B------:R-:W-:Y:S02]  /*8b90*/  F2FP.BF16.F32.PACK_AB R60, R57, R60 ;  /* 0x0000003c393c723e */ /* 0x000fe400000010ff */
[----:B------:R-:W-:-:S02]  /*8ba0*/  F2FP.BF16.F32.PACK_AB R58, R55, R58 ;  /* 0x0000003a373a723e */ /* 0x000fc400000010ff */
[----:B------:R-:W-:Y:S02]  /*8bb0*/  F2FP.BF16.F32.PACK_AB R33, R33, R36 ;  /* 0x000000242121723e */ /* 0x000fe400000010ff */
[----:B------:R-:W-:Y:S02]  /*8bc0*/  SEL R52, R52, R53, P0 ;  /* 0x0000003534347207 */ /* 0x000fe40000000000 */
[C---:B------:R-:W-:Y:S02]  /*8bd0*/  IADD3 R14, P4, R8.reuse, 0x3000, RZ ;  /* 0x00003000080e7810 */ /* 0x040fe40007f9e0ff */
[C---:B------:R-:W-:Y:S02]  /*8be0*/  IADD3 R53, P3, R8.reuse, 0x3020, RZ ;  /* 0x0000302008357810 */ /* 0x040fe40007f7e0ff */
[C---:B------:R-:W-:Y:S02]  /*8bf0*/  IADD3 R55, P2, R8.reuse, 0x6000, RZ ;  /* 0x0000600008377810 */ /* 0x040fe40007f5e0ff */
[----:B------:R-:W-:-:S02]  /*8c00*/  IADD3 R57, P1, R8, 0x6020, RZ ;  /* 0x0000602008397810 */ /* 0x000fc40007f3e0ff */
[----:B------:R-:W-:Y:S01]  /*8c10*/  F2FP.BF16.F32.PACK_AB R24, R15, R24 ;  /* 0x000000180f18723e */ /* 0x000fe200000010ff */
[--C-:B------:R-:W-:Y:S01]  /*8c20*/  IMAD.X R15, RZ, RZ, R9.reuse, P3 ;  /* 0x000000ffff0f7224 */ /* 0x100fe200018e0609 */
[----:B------:R-:W-:Y:S01]  /*8c30*/  LOP3.LUT R8, R5, R8, RZ, 0x3c, !PT ;  /* 0x0000000805087212 */ /* 0x000fe200078e3cff */
[----:B------:R-:W-:Y:S01]  /*8c40*/  IMAD.X R11, RZ, RZ, R9, P1 ;  /* 0x000000ffff0b7224 */ /* 0x000fe200008e0609 */
[----:B------:R-:W-:Y:S02]  /*8c50*/  F2FP.BF16.F32.PACK_AB R44, R37, R44 ;  /* 0x0000002c252c723e */ /* 0x000fe400000010ff */
[----:B------:R-:W-:Y:S02]  /*8c60*/  SHF.R.U64 R5, R10, 0x3, RZ ;  /* 0x000000030a057819 */ /* 0x000fe400000012ff */
[----:B------:R-:W-:Y:S02]  /*8c70*/  SEL R37, R33, R32, P0 ;  /* 0x0000002021257207 */ /* 0x000fe40000000000 */
[----:B------:R-:W-:-:S02]  /*8c80*/  F2FP.BF16.F32.PACK_AB R21, R21, R26 ;  /* 0x0000001a1515723e */ /* 0x000fc400000010ff */
[----:B------:R-:W-:Y:S02]  /*8c90*/  SEL R32, R32, R33, P0 ;  /* 0x0000002120207207 */ /* 0x000fe40000000000 */
[----:B------:R-:W-:Y:S02]  /*8ca0*/  SEL R33, R25, R24, P0 ;  /* 0x0000001819217207 */ /* 0x000fe40000000000 */
[----:B------:R-:W-:Y:S01]  /*8cb0*/  SEL R26, R24, R25, P0 ;  /* 0x00000019181a7207 */ /* 0x000fe20000000000 */
[----:B------:R-:W-:Y:S01]  /*8cc0*/  IMAD.X R25, RZ, RZ, R9, P5 ;  /* 0x000000ffff197224 */ /* 0x000fe200028e0609 */
[----:B------:R-:W-:Y:S02]  /*8cd0*/  F2FP.BF16.F32.PACK_AB R38, R35, R38 ;  /* 0x000000262326723e */ /* 0x000fe400000010ff */
[----:B------:R-:W-:Y:S02]  /*8ce0*/  LOP3.LUT R24, R5, R12, RZ, 0x3c, !PT ;  /* 0x0000000c05187212 */ /* 0x000fe400078e3cff */
[----:B------:R-:W-:-:S02]  /*8cf0*/  LOP3.LUT R5, R14, 0x180, RZ, 0xc0, !PT ;  /* 0x000001800e057812 */ /* 0x000fc400078ec0ff */
[----:B------:R-:W-:Y:S02]  /*8d00*/  F2FP.BF16.F32.PACK_AB R45, R45, R48 ;  /* 0x000000302d2d723e */ /* 0x000fe400000010ff */
[----:B------:R-:W-:Y:S02]  /*8d10*/  F2FP.BF16.F32.PACK_AB R31, R31, R34 ;  /* 0x000000221f1f723e */ /* 0x000fe400000010ff */
[----:B------:R-:W-:Y:S02]  /*8d20*/  F2FP.BF16.F32.PACK_AB R30, R27, R30 ;  /* 0x0000001e1b1e723e */ /* 0x000fe400000010ff */
[----:B------:R-:W-:Y:S02]  /*8d30*/  F2FP.BF16.F32.PACK_AB R61, R61, R64 ;  /* 0x000000403d3d723e */ /* 0x000fe400000010ff */
[----:B------:R-:W-:Y:S02]  /*8d40*/  F2FP.BF16.F32.PACK_AB R59, R59, R62 ;  /* 0x0000003e3b3b723e */ /* 0x000fe400000010ff */
[----:B------:R-:W-:Y:S01]  /*8d50*/  F2FP.BF16.F32.PACK_AB R20, R13, R20 ;  /* 0x000000140d14723e */ /* 0x000fe200000010ff */
[----:B------:R-:W-:Y:S01]  /*8d60*/  IMAD.X R13, RZ, RZ, R9, P2 ;  /* 0x000000ffff0d7224 */ /* 0x000fe200010e0609 */
[----:B------:R-:W-:-:S02]  /*8d70*/  SEL R49, R39, R38, P0 ;  /* 0x0000002627317207 */ /* 0x000fc40000000000 */
[----:B------:R-:W-:Y:S02]  /*8d80*/  SEL R38, R38, R39, P0 ;  /* 0x0000002726267207 */ /* 0x000fe40000000000 */
[----:B------:R-:W-:Y:S02]  /*8d90*/  SHF.R.U64 R5, R5, 0x3, RZ ;  /* 0x0000000305057819 */ /* 0x000fe400000012ff */
[----:B------:R-:W-:Y:S02]  /*8da0*/  SEL R35, R45, R44, P0 ;  /* 0x0000002c2d237207 */ /* 0x000fe40000000000 */
[----:B------:R-:W-:Y:S02]  /*8db0*/  SEL R39, R31, R30, P0 ;  /* 0x0000001e1f277207 */ /* 0x000fe40000000000 */
[----:B------:R-:W-:Y:S02]  /*8dc0*/  SEL R44, R44, R45, P0 ;  /* 0x0000002d2c2c7207 */ /* 0x000fe40000000000 */
[----:B------:R-:W-:-:S02]  /*8dd0*/  SEL R30, R30, R31, P0 ;  /* 0x0000001f1e1e7207 */ /* 0x000fc40000000000 */
[----:B------:R-:W-:Y:S02]  /*8de0*/  SEL R27, R61, R60, P0 ;  /* 0x0000003c3d1b7207 */ /* 0x000fe40000000000 */
[----:B------:R-:W-:Y:S02]  /*8df0*/  SEL R45, R59, R58, P0 ;  /* 0x0000003a3b2d7207 */ /* 0x000fe40000000000 */
[----:B------:R-:W-:Y:S02]  /*8e00*/  SEL R31, R21, R20, P0 ;  /* 0x00000014151f7207 */ /* 0x000fe40000000000 */
[----:B------:R-:W-:Y:S01]  /*8e10*/  SEL R34, R20, R21, P0 ;  /* 0x0000001514227207 */ /* 0x000fe20000000000 */
[----:B------:R-:W-:Y:S01]  /*8e20*/  IMAD.X R21, RZ, RZ, R9, P4 ;  /* 0x000000ffff157224 */ /* 0x000fe200020e0609 */
[----:B------:R-:W-:Y:S02]  /*8e30*/  SEL R60, R60, R61, P0 ;  /* 0x0000003d3c3c7207 */ /* 0x000fe40000000000 */
[----:B------:R-:W-:-:S02]  /*8e40*/  SEL R58, R58, R59, P0 ;  /* 0x0000003b3a3a7207 */ /* 0x000fc40000000000 */
[----:B------:R-:W-:Y:S02]  /*8e50*/  LOP3.LUT R20, R5, R14, RZ, 0x3c, !PT ;  /* 0x0000000e05147212 */ /* 0x000fe400078e3cff */
[----:B------:R-:W-:Y:S02]  /*8e60*/  LOP3.LUT R10, R53, 0x180, RZ, 0xc0, !PT ;  /* 0x00000180350a7812 */ /* 0x000fe400078ec0ff */
[----:B------:R-:W-:Y:S02]  /*8e70*/  LOP3.LUT R36, R57, 0x180, RZ, 0xc0, !PT ;  /* 0x0000018039247812 */ /* 0x000fe400078ec0ff */
[----:B------:R-:W-:Y:S02]  /*8e80*/  SHF.R.U64 R10, R10, 0x3, RZ ;  /* 0x000000030a0a7819 */ /* 0x000fe400000012ff */
[----:B------:R-:W-:Y:S02]  /*8e90*/  SHF.R.U64 R36, R36, 0x3, RZ ;  /* 0x0000000324247819 */ /* 0x000fe400000012ff */
[----:B------:R-:W-:-:S02]  /*8ea0*/  MOV R56, R20 ;  /* 0x0000001400387202 */ /* 0x000fc40000000f00 */
[----:B------:R-:W-:Y:S02]  /*8eb0*/  LOP3.LUT R14, R10, R53, RZ, 0x3c, !PT ;  /* 0x000000350a0e7212 */ /* 0x000fe400078e3cff */
[----:B------:R-:W-:Y:S02]  /*8ec0*/  LOP3.LUT R10, R36, R57, RZ, 0x3c, !PT ;  /* 0x00000039240a7212 */ /* 0x000fe400078e3cff */
[----:B------:R-:W-:Y:S02]  /*8ed0*/  LOP3.LUT R12, R55, 0x180, RZ, 0xc0, !PT ;  /* 0x00000180370c7812 */ /* 0x000fe400078ec0ff */
[----:B------:R-:W-:Y:S02]  /*8ee0*/  MOV R59, R8 ;  /* 0x00000008003b7202 */ /* 0x000fe40000000f00 */
[----:B------:R-:W-:Y:S02]  /*8ef0*/  SHF.R.U64 R12, R12, 0x3, RZ ;  /* 0x000000030c0c7819 */ /* 0x000fe400000012ff */
[----:B------:R-:W-:-:S02]  /*8f00*/  MOV R53, R10 ;  /* 0x0000000a00357202 */ /* 0x000fc40000000f00 */
[----:B------:R-:W-:Y:S02]  /*8f10*/  LOP3.LUT R12, R12, R55, RZ, 0x3c, !PT ;  /* 0x000000370c0c7212 */ /* 0x000fe400078e3cff */
[----:B------:R-:W-:Y:S02]  /*8f20*/  MOV R55, R14 ;  /* 0x0000000e00377202 */ /* 0x000fe40000000f00 */
[----:B------:R-:W-:Y:S02]  /*8f30*/  MOV R54, R12 ;  /* 0x0000000c00367202 */ /* 0x000fe40000000f00 */
        /* <DEDUP_REMOVED lines=14> */
[----:B------:R-:W-:Y:S01]  /*9020*/  SHFL.IDX PT, R37, R37, R2, 0x1c1f ;  /* 0x001c1f0225257589 */ /* 0x000fe200000e0000 */
[----:B-1----:R-:W-:Y:S02]  /*9030*/  SEL R9, R45, R58, P0 ;  /* 0x0000003a2d097207 */ /* 0x002fe40000000000 */
[----:B------:R-:W-:Y:S01]  /*9040*/  SEL R11, R58, R45, P0 ;  /* 0x0000002d3a0b7207 */ /* 0x000fe20000000000 */
[----:B------:R-:W0:Y:S04]  /*9050*/  SHFL.IDX PT, R44, R44, R5, 0x1c1f ;  /* 0x001c1f052c2c7589 */ /* 0x000e2800000e0000 */
[----:B------:R-:W-:Y:S01]  /*9060*/  SHFL.IDX PT, R49, R49, R2, 0x1c1f ;  /* 0x001c1f0231317589 */ /* 0x000fe200000e0000 */
[----:B--2---:R-:W-:-:S02]  /*9070*/  SEL R12, R29, R52, P0 ;  /* 0x000000341d0c7207 */ /* 0x004fc40000000000 */
[----:B------:R-:W-:Y:S01]  /*9080*/  SEL R14, R52, R29, P0 ;  /* 0x0000001d340e7207 */ /* 0x000fe20000000000 */
[----:B------:R-:W1:Y:S04]  /*9090*/  SHFL.IDX PT, R38, R38, R5, 0x1c1f ;  /* 0x001c1f0526267589 */ /* 0x000e6800000e0000 */
[----:B------:R-:W2:Y:S01]  /*90a0*/  SHFL.IDX PT, R32, R32, R5, 0x1c1f ;  /* 0x001c1f0520207589 */ /* 0x000ea200000e0000 */
[----:B---3--:R-:W-:Y:S02]  /*90b0*/  SEL R13, R47, R50, P0 ;  /* 0x000000322f0d7207 */ /* 0x008fe40000000000 */
[----:B------:R-:W-:Y:S01]  /*90c0*/  SEL R15, R50, R47, P0 ;  /* 0x0000002f320f7207 */ /* 0x000fe20000000000 */
[----:B------:R-:W-:Y:S04]  /*90d0*/  SHFL.IDX PT, R33, R33, R2, 0x1c1f ;  /* 0x001c1f0221217589 */ /* 0x000fe800000e0000 */
[----:B------:R-:W-:Y:S04]  /*90e0*/  SHFL.IDX PT, R39, R39, R2, 0x1c1f ;  /* 0x001c1f0227277589 */ /* 0x000fe800000e0000 */
[----:B------:R3:W4:Y:S01]  /*90f0*/  SHFL.IDX PT, R20, R26, R5, 0x1c1f ;  /* 0x001c1f051a147589 */ /* 0x00072200000e0000 */
[----:B0-----:R-:W-:-:S03]  /*9100*/  SEL R24, R35, R44, P0 ;  /* 0x0000002c23187207 */ /* 0x001fc60000000000 */
[----:B------:R2:W0:Y:S04]  /*9110*/  SHFL.IDX PT, R40, R30, R5, 0x1c1f ;  /* 0x001c1f051e287589 */ /* 0x00042800000e0000 */
[----:B------:R-:W-:Y:S01]  /*9120*/  SHFL.IDX PT, R21, R31, R2, 0x1c1f ;  /* 0x001c1f021f157589 */ /* 0x000fe200000e0000 */
[----:B-1----:R-:W-:Y:S02]  /*9130*/  SEL R25, R49, R38, P0 ;  /* 0x0000002631197207 */ /* 0x002fe40000000000 */
[----:B---3--:R-:W-:Y:S01]  /*9140*/  SEL R26, R44, R35, P0 ;  /* 0x000000232c1a7207 */ /* 0x008fe20000000000 */
[----:B------:R4:W1:Y:S01]  /*9150*/  SHFL.IDX PT, R42, R34, R5, 0x1c1f ;  /* 0x001c1f05222a7589 */ /* 0x00086200000e0000 */
[----:B------:R-:W-:Y:S02]  /*9160*/  SEL R27, R38, R49, P0 ;  /* 0x00000031261b7207 */ /* 0x000fe40000000000 */
[----:B--2---:R-:W-:Y:S01]  /*9170*/  SEL R30, R32, R37, P0 ;  /* 0x00000025201e7207 */ /* 0x004fe20000000000 */
[----:B------:R-:W-:Y:S04]  /*9180*/  SHFL.IDX PT, R41, R41, R2, 0x1c1f ;  /* 0x001c1f0229297589 */ /* 0x000fe800000e0000 */
[----:B------:R-:W-:Y:S04]  /*9190*/  SHFL.IDX PT, R51, R51, R2, 0x1c1f ;  /* 0x001c1f0233337589 */ /* 0x000fe800000e0000 */
[----:B------:R2:W3:Y:S01]  /*91a0*/  SHFL.IDX PT, R36, R28, R5, 0x1c1f ;  /* 0x001c1f051c247589 */ /* 0x0004e200000e0000 */
[----:B----4-:R-:W-:-:S03]  /*91b0*/  SEL R34, R20, R33, P0 ;  /* 0x0000002114227207 */ /* 0x010fc60000000000 */
[----:B------:R4:W5:Y:S01]  /*91c0*/  SHFL.IDX PT, R48, R46, R5, 0x1c1f ;  /* 0x001c1f052e307589 */ /* 0x00096200000e0000 */
[----:B0-----:R-:W-:Y:S02]  /*91d0*/  SEL R29, R39, R40, P0 ;  /* 0x00000028271d7207 */ /* 0x001fe40000000000 */
[----:B------:R-:W-:Y:S01]  /*91e0*/  SEL R31, R40, R39, P0 ;  /* 0x00000027281f7207 */ /* 0x000fe20000000000 */
[----:B------:R-:W-:Y:S01]  /*91f0*/  BAR.SYNC.DEFER_BLOCKING 0x1, 0x180 ;  /* 0x0046000000007b1d */ /* 0x000fe20000010000 */
[----:B--2---:R-:W-:Y:S02]  /*9200*/  SEL R28, R37, R32, P0 ;  /* 0x00000020251c7207 */ /* 0x004fe40000000000 */
[----:B------:R-:W-:Y:S02]  /*9210*/  SEL R32, R33, R20, P0 ;  /* 0x0000001421207207 */ /* 0x000fe40000000000 */
[----:B-1----:R-:W-:Y:S02]  /*9220*/  SEL R33, R21, R42, P0 ;  /* 0x0000002a15217207 */ /* 0x002fe40000000000 */
[----:B------:R-:W-:-:S02]  /*9230*/  SEL R35, R42, R21, P0 ;  /* 0x000000152a237207 */ /* 0x000fc40000000000 */
[----:B---3--:R-:W-:Y:S02]  /*9240*/  SEL R44, R41, R36, P0 ;  /* 0x00000024292c7207 */ /* 0x008fe40000000000 */
[----:B----4-:R-:W-:Y:S02]  /*9250*/  SEL R46, R36, R41, P0 ;  /* 0x00000029242e7207 */ /* 0x010fe40000000000 */
[----:B-----5:R-:W-:Y:S02]  /*9260*/  SEL R45, R51, R48, P0 ;  /* 0x00000030332d7207 */ /* 0x020fe40000000000 */
[----:B------:R-:W-:Y:S01]  /*9270*/  SEL R47, R48, R51, P0 ;  /* 0x00000033302f7207 */ /* 0x000fe20000000000 */
[----:B------:R0:W-:Y:S01]  /*9280*/  STSM.16.M88.4 [R59], R8 ;  /* 0x000000083b007844 */ /* 0x0001e20000000200 */
[----:B------:R-:W-:-:S03]  /*9290*/  PLOP3.LUT P0, PT, PT, PT, UP1, 0x80, 0x0 ;  /* 0x000000000000781c */ /* 0x000fc60003f0f018 */
[----:B------:R1:W-:Y:S04]  /*92a0*/  STSM.16.M88.4 [R57], R12 ;  /* 0x0000000c39007844 */ /* 0x0003e80000000200 */
[----:B------:R1:W-:Y:S04]  /*92b0*/  STSM.16.M88.4 [R56], R24 ;  /* 0x0000001838007844 */ /* 0x0003e80000000200 */
[----:B------:R1:W-:Y:S04]  /*92c0*/  STSM.16.M88.4 [R55], R28 ;  /* 0x0000001c37007844 */ /* 0x0003e80000000200 */
[----:B------:R1:W-:Y:S01]  /*92d0*/  STSM.16.M88.4 [R54], R32 ;  /* 0x0000002036007844 */ /* 0x0003e20000000200 */
[----:B0-----:R-:W-:-:S02]  /*92e0*/  IMAD.U32 R8, RZ, RZ, UR6 ;  /* 0x00000006ff087e24 */ /* 0x001fc4000f8e00ff */
[----:B------:R-:W-:Y:S01]  /*92f0*/  IMAD.U32 R9, RZ, RZ, UR7 ;  /* 0x00000007ff097e24 */ /* 0x000fe2000f8e00ff */
[----:B------:R1:W-:Y:S01]  /*9300*/  STSM.16.M88.4 [R53], R44 ;  /* 0x0000002c35007844 */ /* 0x0003e20000000200 */
[----:B------:R-:W-:Y:S01]  /*9310*/  BAR.SYNC.DEFER_BLOCKING 0x1, 0x180 ;  /* 0x0046000000007b1d */ /* 0x000fe20000010000 */
[----:B------:R-:W-:Y:S02]  /*9320*/  IMAD.U32 R10, RZ, RZ, UR4 ;  /* 0x00000004ff0a7e24 */ /* 0x000fe4000f8e00ff */
[----:B------:R-:W-:-:S03]  /*9330*/  IMAD.U32 R11, RZ, RZ, UR5 ;  /* 0x00000005ff0b7e24 */ /* 0x000fc6000f8e00ff */
[----:B------:R-:W2:Y:S04]  /*9340*/  @P1 LDG.E R2, desc[UR50][R8.64] ;  /* 0x0000003208021981 */ /* 0x000ea8000c1e1900 */
[----:B------:R-:W3:Y:S01]  /*9350*/  @P0 LDG.E R10, desc[UR50][R10.64] ;  /* 0x000000320a0a0981 */ /* 0x000ee2000c1e1900 */
[----:B------:R-:W-:Y:S01]  /*9360*/  IMAD R5, R18, 0x20, R16 ;  /* 0x0000002012057824 */ /* 0x000fe200078e0210 */
[----:B------:R-:W-:Y:S01]  /*9370*/  UMOV UR4, URZ ;  /* 0x0000003f00047c82 */ /* 0x000fe20008000000 */
[----:B------:R-:W-:Y:S02]  /*9380*/  ULDC UR8, c[0x0][0xa88] ;  /* 0x0002a20000087ab9 */ /* 0x000fe40000000800 */
[----:B------:R-:W-:-:S03]  /*9390*/  IMAD.WIDE R6, R5, 0x2, R6 ;  /* 0x0000000205067825 */ /* 0x000fc600078e0206 */
[----:B------:R-:W-:Y:S02]  /*93a0*/  IADD3 R5, P6, R6, 0x1800, RZ ;  /* 0x0000180006057810 */ /* 0x000fe40007fde0ff */
[----:B--2---:R-:W-:Y:S02]  /*93b0*/  @P1 R2UR UR4, R2 ;  /* 0x00000000020412ca */ /* 0x004fe400000e0000 */
[----:B---3--:R-:W-:Y:S01]  /*93c0*/  @P0 R2UR UR8, R10 ;  /* 0x000000000a0802ca */ /* 0x008fe200000e0000 */
[----:B-1----:R-:W-:-:S14]  /*93d0*/  @P0 BRA `(.L_x_1721) ;  /* 0x0000000000180947 */ /* 0x002fdc0003800000 */
[----:B------:R-:W-:Y:S05]  /*93e0*/  @!P1 BRA `(.L_x_1721) ;  /* 0x0000000000149947 */ /* 0x000fea0003800000 */
[----:B------:R-:W2:Y:S04]  /*93f0*/  LDG.E R10, desc[UR50][R8.64] ;  /* 0x00000032080a7981 */ /* 0x000ea8000c1e1900 */
[----:B------:R-:W3:Y:S01]  /*9400*/  LDG.E R2, desc[UR50][R8.64+0x4] ;  /* 0x0000043208027981 */ /* 0x000ee2000c1e1900 */
[----:B--2---:R-:W-:Y:S02]  /*9410*/  R2UR UR5, R10 ;  /* 0x000000000a0572ca */ /* 0x004fe400000e0000 */
[----:B---3--:R-:W-:-:S13]  /*9420*/  R2UR UR8, R2 ;  /* 0x00000000020872ca */ /* 0x008fda00000e0000 */
[----:B------:R-:W-:-:S12]  /*9430*/  UIADD3 UR8, -UR5, UR8, URZ ;  /* 0x0000000805087290 */ /* 0x000fd8000fffe13f */
.L_x_1721:
[----:B------:R-:W-:Y:S01]  /*9440*/  USHF.R.S32.HI UR12, URZ, 0x1f, UR40 ;  /* 0x0000001f3f0c7899 */ /* 0x000fe20008011428 */
[----:B------:R-:W-:Y:S01]  /*9450*/  LOP3.LUT R8, R5, 0x180, RZ, 0xc0, !PT ;  /* 0x0000018005087812 */ /* 0x000fe200078ec0ff */
[----:B------:R-:W-:Y:S01]  /*9460*/  ULDC.64 UR10, c[0x0][0xb70] ;  /* 0x0002dc00000a7ab9 */ /* 0x000fe20000000a00 */
[----:B------:R-:W-:Y:S01]  /*9470*/  USHF.R.S32.HI UR5, URZ, 0x1f, UR4 ;  /* 0x0000001f3f057899 */ /* 0x000fe20008011404 */
[----:B------:R-:W-:Y:S01]  /*9480*/  IMAD.U32 R9, RZ, RZ, UR39 ;  /* 0x00000027ff097e24 */ /* 0x000fe2000f8e00ff */
[----:B------:R-:W-:Y:S01]  /*9490*/  UIMAD UR9, UR12, UR10, URZ ;  /* 0x0000000a0c0972a4 */ /* 0x000fe2000f8e023f */
[----:B------:R-:W-:Y:S01]  /*94a0*/  SHF.R.U64 R8, R8, 0x3, RZ ;  /* 0x0000000308087819 */ /* 0x000fe200000012ff */
[----:B------:R-:W-:Y:S01]  /*94b0*/  UIMAD.WIDE.U32 UR6, UR40, UR10, UR4 ;  /* 0x0000000a280672a5 */ /* 0x000fe2000f8e0004 */
[----:B------:R-:W-:Y:S01]  /*94c0*/  IMAD R9, R9, 0xc0, R22 ;  /* 0x000000c009097824 */ /* 0x000fe200078e0216 */
[----:B------:R-:W-:Y:S01]  /*94d0*/  UIMAD UR9, UR40, UR11, UR9 ;  /* 0x0000000b280972a4 */ /* 0x000fe2000f8e0209 */
[----:B------:R-:W-:Y:S01]  /*94e0*/  LOP3.LUT R8, R8, R5, RZ, 0x3c, !PT ;  /* 0x0000000508087212 */ /* 0x000fe200078e3cff */
[----:B------:R-:W-:Y:S01]  /*94f0*/  USEL UR38, UR38, URZ, !UP0 ;  /* 0x0000003f26267287 */ /* 0x000fe2000c000000 */
[----:B------:R-:W-:Y:S01]  /*9500*/  LOP3.LUT P0, RZ, R23, 0x3, RZ, 0xc0, !PT ;  /* 0x0000000317ff7812 */ /* 0x000fe2000780c0ff */
[----:B------:R-:W-:Y:S01]  /*9510*/  ULDC.64 UR10, c[0x0][0xb78] ;  /* 0x0002de00000a7ab9 */ /* 0x000fe20000000a00 */
[----:B------:R-:W-:Y:S01]  /*9520*/  UIADD3 UR7, UR7, UR9, URZ ;  /* 0x0000000907077290 */ /* 0x000fe2000fffe03f */
[----:B------:R-:W-:Y:S01]  /*9530*/  SHF.R.S32.HI R2, RZ, 0x1f, R9 ;  /* 0x0000001fff027819 */ /* 0x000fe20000011409 */
[----:B------:R-:W-:Y:S01]  /*9540*/  USEL UR37, UR37, URZ, !UP0 ;  /* 0x0000003f25257287 */ /* 0x000fe2000c000000 */
[C---:B------:R-:W-:Y:S01]  /*9550*/  IADD3 R33, P5, R6.reuse, 0x3000, RZ ;  /* 0x0000300006217810 */ /* 0x040fe20007fbe0ff */
[----:B------:R-:W-:Y:S01]  /*9560*/  UIMAD UR9, UR38, UR10, URZ ;  /* 0x0000000a260972a4 */ /* 0x000fe2000f8e023f */
[C---:B------:R-:W-:Y:S01]  /*9570*/  IADD3 R13, P4, R6.reuse, 0x4800, RZ ;  /* 0x00004800060d7810 */ /* 0x040fe20007f9e0ff */
[----:B------:R-:W-:Y:S01]  /*9580*/  UIMAD.WIDE.U32 UR6, UR37, UR10, UR6 ;  /* 0x0000000a250672a5 */ /* 0x000fe2000f8e0006 */
[----:B------:R-:W-:Y:S01]  /*9590*/  IADD3 R37, P3, R6, 0x6000, RZ ;  /* 0x0000600006257810 */ /* 0x000fe20007f7e0ff */
        /* <DEDUP_REMOVED lines=9> */
[----:B------:R-:W-:Y:S01]  /*9630*/  ISETP.GE.OR P1, PT, R9, UR8, P0 ;  /* 0x0000000809007c0c */ /* 0x000fe20008726670 */
[----:B------:R-:W-:Y:S01]  /*9640*/  IMAD.X R9, RZ, RZ, R7, P6 ;  /* 0x000000ffff097224 */ /* 0x000fe200030e0607 */
[----:B------:R-:W-:Y:S01]  /*9650*/  LEA.HI.X R41, R5, UR11, R10, 0x2, P2 ;  /* 0x0000000b05297c11 */ /* 0x000fe200090f140a */
[----:B------:R-:W-:Y:S01]  /*9660*/  ULDC.64 UR6, c[0x0][0xaa0] ;  /* 0x0002a80000067ab9 */ /* 0x000fe20000000a00 */
[----:B------:R-:W-:-:S02]  /*9670*/  IADD3 R5, P2, R6, 0x7800, RZ ;  /* 0x0000780006057810 */ /* 0x000fc40007f5e0ff */
[----:B------:R-:W-:Y:S02]  /*9680*/  LOP3.LUT R36, R37, 0x180, RZ, 0xc0, !PT ;  /* 0x0000018025247812 */ /* 0x000fe400078ec0ff */
[----:B------:R-:W-:Y:S01]  /*9690*/  ISETP.GE.OR P0, PT, R2, UR8, P0 ;  /* 0x0000000802007c0c */ /* 0x000fe20008706670 */
[----:B------:R-:W-:Y:S01]  /*96a0*/  IMAD.X R25, RZ, RZ, R7, P2 ;  /* 0x000000ffff197224 */ /* 0x000fe200010e0607 */
[----:B------:R-:W-:Y:S02]  /*96b0*/  LOP3.LUT R2, R5, 0x180, RZ, 0xc0, !PT ;  /* 0x0000018005027812 */ /* 0x000fe400078ec0ff */
[----:B------:R-:W-:Y:S01]  /*96c0*/  LOP3.LUT R11, R6, 0x180, RZ, 0xc0, !PT ;  /* 0x00000180060b7812 */ /* 0x000fe200078ec0ff */
[----:B------:R0:W-:Y:S01]  /*96d0*/  @!P1 STG.E desc[UR50][R40.64], R3 ;  /* 0x0000000328009986 */ /* 0x0001e2000c101932 */
[----:B------:R-:W-:Y:S02]  /*96e0*/  SHF.R.U64 R32, R32, 0x3, RZ ;  /* 0x0000000320207819 */ /* 0x000fe400000012ff */
[----:B------:R-:W-:-:S02]  /*96f0*/  SHF.R.U64 R12, R12, 0x3, RZ ;  /* 0x000000030c0c7819 */ /* 0x000fc400000012ff */
[----:B------:R-:W-:Y:S02]  /*9700*/  SHF.R.U64 R36, R36, 0x3, RZ ;  /* 0x0000000324247819 */ /* 0x000fe400000012ff */
[----:B------:R-:W-:Y:S01]  /*9710*/  SHF.R.U64 R2, R2, 0x3, RZ ;  /* 0x0000000302027819 */ /* 0x000fe200000012ff */
[----:B------:R-:W-:Y:S01]  /*9720*/  UIMAD UR5, UR5, UR6, URZ ;  /* 0x00000006050572a4 */ /* 0x000fe2000f8e023f */
[----:B------:R-:W-:Y:S01]  /*9730*/  SHF.R.U64 R11, R11, 0x3, RZ ;  /* 0x000000030b0b7819 */ /* 0x000fe200000012ff */
[--C-:B------:R-:W-:Y:S01]  /*9740*/  IMAD.MOV.U32 R20, RZ, RZ, R16.reuse ;  /* 0x000000ffff147224 */ /* 0x100fe200078e0010 */
[----:B------:R-:W-:Y:S01]  /*9750*/  LOP3.LUT R32, R32, R33, RZ, 0x3c, !PT ;  /* 0x0000002120207212 */ /* 0x000fe200078e3cff */
[--C-:B------:R-:W-:Y:S01]  /*9760*/  IMAD.X R33, RZ, RZ, R7.reuse, P5 ;  /* 0x000000ffff217224 */ /* 0x100fe200028e0607 */
[----:B------:R-:W-:Y:S01]  /*9770*/  LOP3.LUT R12, R12, R13, RZ, 0x3c, !PT ;  /* 0x0000000d0c0c7212 */ /* 0x000fe200078e3cff */
[--C-:B------:R-:W-:Y:S01]  /*9780*/  IMAD.X R13, RZ, RZ, R7.reuse, P4 ;  /* 0x000000ffff0d7224 */ /* 0x100fe200020e0607 */
[----:B------:R-:W-:Y:S01]  /*9790*/  LOP3.LUT R36, R36, R37, RZ, 0x3c, !PT ;  /* 0x0000002524247212 */ /* 0x000fe200078e3cff */
[----:B------:R-:W-:Y:S01]  /*97a0*/  IMAD.X R37, RZ, RZ, R7, P3 ;  /* 0x000000ffff257224 */ /* 0x000fe200018e0607 */
[----:B------:R-:W-:Y:S01]  /*97b0*/  LOP3.LUT R24, R2, R5, RZ, 0x3c, !PT ;  /* 0x0000000502187212 */ /* 0x000fe200078e3cff */
[----:B------:R1:W-:Y:S01]  /*97c0*/  @!P0 STG.E desc[UR50][R40.64+0x20], R4 ;  /* 0x0000200428008986 */ /* 0x0003e2000c101932 */
[----:B------:R-:W-:Y:S01]  /*97d0*/  LOP3.LUT R6, R11, R6, RZ, 0x3c, !PT ;  /* 0x000000060b067212 */ /* 0x000fe200078e3cff */
[----:B0-----:R-:W-:Y:S01]  /*97e0*/  IMAD.U32 R3, RZ, RZ, UR6 ;  /* 0x00000006ff037e24 */ /* 0x001fe2000f8e00ff */
[----:B------:R-:W-:Y:S01]  /*97f0*/  SHF.R.S32.HI R21, RZ, 0x1f, R16 ;  /* 0x0000001fff157819 */ /* 0x000fe20000011410 */
[----:B------:R-:W5:Y:S01]  /*9800*/  LD.E.128 R8, desc[UR50][R8.64] ;  /* 0x0000003208087980 */ /* 0x000f62000c101d00 */
[----:B------:R-:W-:-:S03]  /*9810*/  UIMAD UR5, UR4, UR7, UR5 ;  /* 0x00000007040572a4 */ /* 0x000fc6000f8e0205 */
[----:B------:R0:W5:Y:S01]  /*9820*/  LD.E.128 R28, desc[UR50][R6.64] ;  /* 0x00000032061c7980 */ /* 0x000162000c101d00 */
[----:B------:R-:W-:Y:S01]  /*9830*/  IMAD.WIDE.U32 R2, R3, UR4, R20 ;  /* 0x0000000403027c25 */ /* 0x000fe2000f8e0014 */
[----:B------:R-:W-:Y:S02]  /*9840*/  ULDC.64 UR6, c[0x0][0xae0] ;  /* 0x0002b80000067ab9 */ /* 0x000fe40000000a00 */
[----:B------:R-:W5:Y:S04]  /*9850*/  LD.E.128 R32, desc[UR50][R32.64] ;  /* 0x0000003220207980 */ /* 0x000f68000c101d00 */
[----:B------:R-:W5:Y:S04]  /*9860*/  LD.E.128 R12, desc[UR50][R12.64] ;  /* 0x000000320c0c7980 */ /* 0x000f68000c101d00 */
[----:B------:R-:W5:Y:S04]  /*9870*/  LD.E.128 R36, desc[UR50][R36.64] ;  /* 0x0000003224247980 */ /* 0x000f68000c101d00 */
[----:B------:R-:W5:Y:S01]  /*9880*/  LD.E.128 R24, desc[UR50][R24.64] ;  /* 0x0000003218187980 */ /* 0x000f62000c101d00 */
[----:B------:R-:W-:Y:S01]  /*9890*/  UIMAD UR4, UR12, UR6, URZ ;  /* 0x000000060c0472a4 */ /* 0x000fe2000f8e023f */
[----:B------:R-:W-:Y:S01]  /*98a0*/  @!PT LDS RZ, [RZ] ;  /* 0x00000000fffff984 */ /* 0x000fe20000000800 */
[----:B------:R-:W-:Y:S01]  /*98b0*/  @!PT LDS RZ, [RZ] ;  /* 0x00000000fffff984 */ /* 0x000fe20000000800 */
[----:B------:R-:W-:Y:S01]  /*98c0*/  @!PT LDS RZ, [RZ] ;  /* 0x00000000fffff984 */ /* 0x000fe20000000800 */
[----:B------:R-:W-:Y:S01]  /*98d0*/  @!PT LDS RZ, [RZ] ;  /* 0x00000000fffff984 */ /* 0x000fe20000000800 */
[----:B------:R2:W-:Y:S06]  /*98e0*/  MEMBAR.ALL.CTA ;  /* 0x0000000000007992 */ /* 0x0005ec0000008000 */
[----:B--2---:R-:W2:Y:S01]  /*98f0*/  FENCE.VIEW.ASYNC.S ;  /* 0x00000000000073c6 */ /* 0x004ea20000000000 */
[----:B------:R-:W-:Y:S01]  /*9900*/  VIADD R3, R3, UR5 ;  /* 0x0000000503037c36 */ /* 0x000fe20008000000 */
[----:B------:R-:W-:Y:S01]  /*9910*/  UIMAD UR8, UR39, -0xc0, UR8 ;  /* 0xffffff40270878a4 */ /* 0x000fe2000f8e0208 */
[----:B------:R-:W-:Y:S01]  /*9920*/  IMAD.U32 R5, RZ, RZ, UR6 ;  /* 0x00000006ff057e24 */ /* 0x000fe2000f8e00ff */
[----:B------:R-:W-:-:S03]  /*9930*/  UIMAD UR4, UR40, UR7, UR4 ;  /* 0x00000007280472a4 */ /* 0x000fc6000f8e0204 */
[----:B------:R-:W-:Y:S01]  /*9940*/  IMAD.WIDE.U32 R2, R5, UR40, R2 ;  /* 0x0000002805027c25 */ /* 0x000fe2000f8e0002 */
[----:B------:R-:W-:Y:S01]  /*9950*/  ULDC.64 UR6, c[0x0][0xae8] ;  /* 0x0002ba0000067ab9 */ /* 0x000fe20000000a00 */
[----:B------:R-:W-:Y:S02]  /*9960*/  ISETP.GE.AND P0, PT, R18, UR8, PT ;  /* 0x0000000812007c0c */ /* 0x000fe4000bf06270 */
[----:B------:R-:W-:Y:S01]  /*9970*/  VIADD R3, R3, UR4 ;  /* 0x0000000403037c36 */ /* 0x000fe20008000000 */
[----:B------:R-:W-:Y:S01]  /*9980*/  UIMAD UR4, UR38, UR6, URZ ;  /* 0x00000006260472a4 */ /* 0x000fe2000f8e023f */
[----:B------:R-:W-:Y:S02]  /*9990*/  VIADD R0, R0, 0x19c20 ;  /* 0x00019c2000007836 */ /* 0x000fe40000000000 */
[----:B0-----:R-:W-:Y:S01]  /*99a0*/  IMAD.U32 R7, RZ, RZ, UR6 ;  /* 0x00000006ff077e24 */ /* 0x001fe2000f8e00ff */
[----:B------:R-:W-:Y:S01]  /*99b0*/  UIMAD UR4, UR37, UR7, UR4 ;  /* 0x00000007250472a4 */ /* 0x000fe2000f8e0204 */
[----:B-1----:R-:W-:Y:S01]  /*99c0*/  VIADD R4, R18, 0x60 ;  /* 0x0000006012047836 */ /* 0x002fe20000000000 */
[----:B------:R-:W-:Y:S01]  /*99d0*/  PRMT R0, RZ, 0x654, R0 ;  /* 0x00000654ff007816 */ /* 0x000fe20000000000 */
[----:B------:R-:W-:Y:S01]  /*99e0*/  IMAD.WIDE.U32 R6, R7, UR37, R2 ;  /* 0x0000002507067c25 */ /* 0x000fe2000f8e0002 */
[--C-:B------:R-:W-:Y:S01]  /*99f0*/  SHF.R.S32.HI R19, RZ, 0x1f, R18.reuse ;  /* 0x0000001fff137819 */ /* 0x100fe20000011412 */
[----:B------:R-:W-:Y:S02]  /*9a00*/  BSSY B1, `(.L_x_1722) ;  /* 0x000001a000017945 */ /* 0x000fe40003800000 */
[----:B------:R-:W-:Y:S01]  /*9a10*/  IMAD.U32 R5, RZ, RZ, UR39 ;  /* 0x00000027ff057e24 */ /* 0x000fe2000f8e00ff */
[----:B--2---:R0:W-:Y:S01]  /*9a20*/  SYNCS.ARRIVE.TRANS64.RED.A1T0 RZ, [R0+URZ], RZ ;  /* 0x000000ff00ff79a7 */ /* 0x0041e2000810043f */
[----:B------:R-:W-:Y:S01]  /*9a30*/  VIADD R41, R7, UR4 ;  /* 0x0000000407297c36 */ /* 0x000fe20008000000 */
[----:B------:R-:W-:Y:S01]  /*9a40*/  ISETP.GE.AND P3, PT, R4, UR8, PT ;  /* 0x0000000804007c0c */ /* 0x000fe2000bf66270 */
[----:B------:R-:W-:Y:S01]  /*9a50*/  IMAD.WIDE R4, R5, 0xc0, R18 ;  /* 0x000000c005047825 */ /* 0x000fe200078e0212 */
[----:B------:R-:W-:Y:S11]  /*9a60*/  @P0 BRA `(.L_x_1723) ;  /* 0x00000000004c0947 */ /* 0x000ff60003800000 */
        /* <DEDUP_REMOVED lines=19> */
.L_x_1723:
[----:B------:R-:W-:Y:S05]  /*9ba0*/  BSYNC B1 ;  /* 0x0000000000017941 */ /* 0x000fea0003800000 */
.L_x_1722:
        /* <DEDUP_REMOVED lines=24> */
.L_x_1720:
[----:B------:R-:W-:Y:S01]  /*9d30*/  ULDC.64 UR4, c[0x0][0xbe0] ;  /* 0x0002f80000047ab9 */ /* 0x000fe20000000a00 */
[----:B------:R-:W-:Y:S01]  /*9d40*/  ULDC.64 UR6, c[0x0][0xbd8] ;  /* 0x0002f60000067ab9 */ /* 0x000fe20000000a00 */
[----:B------:R-:W-:Y:S02]  /*9d50*/  UISETP.NE.U32.AND UP0, UPT, UR4, URZ, UPT ;  /* 0x0000003f0400728c */ /* 0x000fe4000bf05070 */
[----:B------:R-:W-:Y:S02]  /*9d60*/  UIMAD.WIDE UR6, UR37, 0x4, UR6 ;  /* 0x00000004250678a5 */ /* 0x000fe4000f8e0206 */
[----:B------:R-:W-:-:S03]  /*9d70*/  UISETP.NE.AND.EX UP1, UPT, UR5, URZ, UPT, UP0 ;  /* 0x0000003f0500728c */ /* 0x000fc6000bf25300 */
[----:B------:R-:W-:Y:S02]  /*9d80*/  ULDC.64 UR4, c[0x0][0xbd8] ;  /* 0x0002f60000047ab9 */ /* 0x000fe40000000a00 */
[----:B------:R-:W-:Y:S01]  /*9d90*/  UISETP.NE.U32.AND UP0, UPT, UR4, URZ, UPT ;  /* 0x0000003f0400728c */ /* 0x000fe2000bf05070 */
[----:B------:R-:W-:-:S03]  /*9da0*/  PLOP3.LUT P2, PT, PT, PT, UP1, 0x80, 0x0 ;  /* 0x000000000000781c */ /* 0x000fc60003f4f018 */
[----:B------:R-:W-:-:S03]  /*9db0*/  UISETP.NE.AND.EX UP0, UPT, UR5, URZ, UPT, UP0 ;  /* 0x0000003f0500728c */ /* 0x000fc6000bf05300 */
[----:B------:R-:W-:Y:S02]  /*9dc0*/  @UP1 ULDC.64 UR4, c[0x0][0xbe0] ;  /* 0x0002f80000041ab9 */ /* 0x000fe40000000a00 */
[----:B------:R-:W-:Y:S01]  /*9dd0*/  @UP1 UIMAD.WIDE UR4, UR37, 0x4, UR4 ;  /* 0x00000004250418a5 */ /* 0x000fe2000f8e0204 */
[----:B------:R-:W-:-:S05]  /*9de0*/  PLOP3.LUT P1, PT, PT, PT, UP0, 0x80, 0x0 ;  /* 0x000000000000781c */ /* 0x000fca0003f2f008 */
[----:B------:R-:W-:Y:S02]  /*9df0*/  IMAD.U32 R4, RZ, RZ, UR4 ;  /* 0x00000004ff047e24 */ /* 0x000fe4000f8e00ff */
[----:B------:R-:W-:Y:S02]  /*9e00*/  IMAD.U32 R5, RZ, RZ, UR5 ;  /* 0x00000005ff057e24 */ /* 0x000fe4000f8e00ff */
[----:B------:R-:W-:-:S03]  /*9e10*/  IMAD.MOV.U32 R7, RZ, RZ, RZ ;  /* 0x000000ffff077224 */ /* 0x000fc600078e00ff */
[----:B------:R-:W2:Y:S01]  /*9e20*/  @P2 LDG.E R4, desc[UR50][R4.64] ;  /* 0x0000003204042981 */ /* 0x000ea2000c1e1900 */
[----:B------:R-:W-:Y:S02]  /*9e30*/  IMAD.U32 R2, RZ, RZ, UR6 ;  /* 0x00000006ff027e24 */ /* 0x000fe4000f8e00ff */
[----:B------:R-:W-:-:S05]  /*9e40*/  IMAD.U32 R3, RZ, RZ, UR7 ;  /* 0x00000007ff037e24 */ /* 0x000fca000f8e00ff */
[----:B------:R0:W5:Y:S01]  /*9e50*/  @P1 LDG.E R7, desc[UR50][R2.64] ;  /* 0x0000003202071981 */ /* 0x000162000c1e1900 */
[----:B------:R-:W-:Y:S01]  /*9e60*/  ULDC UR4, c[0x0][0xa88] ;  /* 0x0002a20000047ab9 */ /* 0x000fe20000000800 */
[----:B------:R-:W-:Y:S02]  /*9e70*/  ISETP.GT.AND P0, PT, R154, 0xbf, PT ;  /* 0x000000bf9a00780c */ /* 0x000fe40003f04270 */
[----:B--2---:R-:W-:Y:S01]  /*9e80*/  @P2 R2UR UR4, R4 ;  /* 0x00000000040422ca */ /* 0x004fe200000e0000 */
[----:B0-----:R-:W-:-:S14]  /*9e90*/  @P2 BRA `(.L_x_1725) ;  /* 0x0000000000182947 */ /* 0x001fdc0003800000 */
[----:B------:R-:W-:Y:S05]  /*9ea0*/  @!P1 BRA `(.L_x_1725) ;  /* 0x0000000000149947 */ /* 0x000fea0003800000 */
[----:B------:R-:W2:Y:S04]  /*9eb0*/  LDG.E R4, desc[UR50][R2.64] ;  /* 0x0000003202047981 */ /* 0x000ea8000c1e1900 */
[----:B------:R-:W3:Y:S01]  /*9ec0*/  LDG.E R0, desc[UR50][R2.64+0x4] ;  /* 0x0000043202007981 */ /* 0x000ee2000c1e1900 */
[----:B--2---:R-:W-:Y:S02]  /*9ed0*/  R2UR UR5, R4 ;  /* 0x00000000040572ca */ /* 0x004fe400000e0000 */
[----:B---3--:R-:W-:-:S13]  /*9ee0*/  R2UR UR4, R0 ;  /* 0x00000000000472ca */ /* 0x008fda00000e0000 */
[----:B------:R-:W-:-:S12]  /*9ef0*/  UIADD3 UR4, -UR5, UR4, URZ ;  /* 0x0000000405047290 */ /* 0x000fd8000fffe13f */
.L_x_1725:
[----:B------:R-:W-:Y:S01]  /*9f00*/  USHF.R.S32.HI UR7, URZ, 0x1f, UR40 ;  /* 0x0000001f3f077899 */ /* 0x000fe20008011428 */
[----:B------:R-:W-:Y:S01]  /*9f10*/  BSSY B1, `(.L_x_1726) ;  /* 0x000001f000017945 */ /* 0x000fe20003800000 */
[----:B------:R-:W-:Y:S01]  /*9f20*/  USEL UR37, UR37, URZ, !UP0 ;  /* 0x0000003f25257287 */ /* 0x000fe2000c000000 */
[----:B------:R-:W-:Y:S01]  /*9f30*/  SHF.R.S32.HI R9, RZ, 0x1f, R16 ;  /* 0x0000001fff097819 */ /* 0x000fe20000011410 */
[----:B------:R-:W-:Y:S01]  /*9f40*/  USEL UR38, UR38, URZ, !UP0 ;  /* 0x0000003f26267287 */ /* 0x000fe2000c000000 */
[----:B-----5:R-:W-:Y:S01]  /*9f50*/  SHF.R.S32.HI R6, RZ, 0x1f, R7 ;  /* 0x0000001fff067819 */ /* 0x020fe20000011407 */
[----:B------:R-:W-:Y:S10]  /*9f60*/  @P0 BRA `(.L_x_1727) ;  /* 0x0000000000640947 */ /* 0x000ff40003800000 */
[----:B------:R-:W0:Y:S01]  /*9f70*/  S2R R2, SR_TID.X ;  /* 0x0000000000027919 */ /* 0x000e220000002100 */
[----:B------:R-:W-:-:S04]  /*9f80*/  IMAD.U32 R0, RZ, RZ, UR39 ;  /* 0x00000027ff007e24 */ /* 0x000fc8000f8e00ff */
[----:B0-----:R-:W-:-:S04]  /*9f90*/  IMAD R0, R0, 0xc0, R2 ;  /* 0x000000c000007824 */ /* 0x001fc800078e0202 */
[----:B------:R-:W-:-:S05]  /*9fa0*/  VIADD R0, R0, 0xffffff80 ;  /* 0xffffff8000007836 */ /* 0x000fca0000000000 */
[----:B------:R-:W-:-:S13]  /*9fb0*/  ISETP.GE.AND P0, PT, R0, UR4, PT ;  /* 0x0000000400007c0c */ /* 0x000fda000bf06270 */
        /* <DEDUP_REMOVED lines=20> */
.L_x_1727:
[----:B------:R-:W-:Y:S05]  /*a100*/  BSYNC B1 ;  /* 0x0000000000017941 */ /* 0x000fea0003800000 */
.L_x_1726:
[----:B------:R-:W-:Y:S01]  /*a110*/  ULDC.64 UR8, c[0x0][0xaa0] ;  /* 0x0002a80000087ab9 */ /* 0x000fe20000000a00 */
[----:B------:R-:W-:Y:S01]  /*a120*/  IMAD.MOV.U32 R2, RZ, RZ, R16 ;  /* 0x000000ffff027224 */ /* 0x000fe200078e0010 */
[----:B------:R-:W-:Y:S01]  /*a130*/  UIMAD UR6, UR39, -0xc0, UR4 ;  /* 0xffffff40270678a4 */ /* 0x000fe2000f8e0204 */
[----:B0-----:R-:W-:Y:S01]  /*a140*/  IMAD.MOV.U32 R3, RZ, RZ, R9 ;  /* 0x000000ffff037224 */ /* 0x001fe200078e0009 */
[----:B------:R-:W-:Y:S01]  /*a150*/  BSSY B1, `(.L_x_1728) ;  /* 0x000002c000017945 */ /* 0x000fe20003800000 */
[----:B------:R-:W-:Y:S02]  /*a160*/  IMAD R0, R6, UR8, RZ ;  /* 0x0000000806007c24 */ /* 0x000fe4000f8e02ff */
[----:B------:R-:W-:Y:S01]  /*a170*/  IMAD.WIDE.U32 R2, R7, UR8, R2 ;  /* 0x0000000807027c25 */ /* 0x000fe2000f8e0002 */
[----:B------:R-:W-:-:S03]  /*a180*/  ISETP.GE.AND P0, PT, R18, UR6, PT ;  /* 0x0000000612007c0c */ /* 0x000fc6000bf06270 */
[----:B------:R-:W-:Y:S01]  /*a190*/  IMAD R7, R7, UR9, R0 ;  /* 0x0000000907077c24 */ /* 0x000fe2000f8e0200 */
[----:B------:R-:W-:Y:S01]  /*a1a0*/  ULDC.64 UR8, c[0x0][0xae0] ;  /* 0x0002b80000087ab9 */ /* 0x000fe20000000a00 */
[----:B------:R-:W-:Y:S01]  /*a1b0*/  VIADD R0, R18, 0x60 ;  /* 0x0000006012007836 */ /* 0x000fe20000000000 */
[----:B------:R-:W-:Y:S01]  /*a1c0*/  UIMAD UR5, UR7, UR8, URZ ;  /* 0x00000008070572a4 */ /* 0x000fe2000f8e023f */
[----:B------:R-:W-:Y:S01]  /*a1d0*/  IMAD.IADD R3, R3, 0x1, R7 ;  /* 0x0000000103037824 */ /* 0x000fe200078e0207 */
[----:B------:R-:W-:Y:S01]  /*a1e0*/  SHF.R.S32.HI R7, RZ, 0x1f, R18 ;  /* 0x0000001fff077819 */ /* 0x000fe20000011412 */
[----:B------:R-:W-:Y:S01]  /*a1f0*/  IMAD.U32 R5, RZ, RZ, UR8 ;  /* 0x00000008ff057e24 */ /* 0x000fe2000f8e00ff */
[----:B------:R-:W-:Y:S01]  /*a200*/  UIMAD UR5, UR40, UR9, UR5 ;  /* 0x00000009280572a4 */ /* 0x000fe2000f8e0205 */
[----:B------:R-:W-:Y:S01]  /*a210*/  IMAD.U32 R9, RZ, RZ, UR39 ;  /* 0x00000027ff097e24 */ /* 0x000fe2000f8e00ff */
[----:B------:R-:W-:Y:S01]  /*a220*/  ISETP.GE.AND P1, PT, R0, UR6, PT ;  /* 0x0000000600007c0c */ /* 0x000fe2000bf26270 */
[----:B------:R-:W-:Y:S01]  /*a230*/  IMAD.WIDE.U32 R2, R5, UR40, R2 ;  /* 0x0000002805027c25 */ /* 0x000fe2000f8e0002 */
[----:B------:R-:W-:-:S02]  /*a240*/  ULDC.64 UR8, c[0x0][0xae8] ;  /* 0x0002ba0000087ab9 */ /* 0x000fc40000000a00 */
[----:B------:R-:W-:Y:S01]  /*a250*/  UIMAD UR4, UR38, UR8, URZ ;  /* 0x00000008260472a4 */ /* 0x000fe2000f8e023f */
[----:B------:R-:W-:Y:S02]  /*a260*/  VIADD R3, R3, UR5 ;  /* 0x0000000503037c36 */ /* 0x000fe40008000000 */
[----:B------:R-:W-:Y:S01]  /*a270*/  IMAD.U32 R5, RZ, RZ, UR8 ;  /* 0x00000008ff057e24 */ /* 0x000fe2000f8e00ff */
[----:B------:R-:W-:Y:S01]  /*a280*/  UIMAD UR4, UR37, UR9, UR4 ;  /* 0x00000009250472a4 */ /* 0x000fe2000f8e0204 */
[----:B------:R-:W-:Y:S02]  /*a290*/  IMAD.MOV.U32 R6, RZ, RZ, R18 ;  /* 0x000000ffff067224 */ /* 0x000fe400078e0012 */
[----:B------:R-:W-:-:S04]  /*a2a0*/  IMAD.WIDE.U32 R4, R5, UR37, R2 ;  /* 0x0000002505047c25 */ /* 0x000fc8000f8e0002 */
        /* <DEDUP_REMOVED lines=22> */
.L_x_1729:
[----:B------:R-:W-:Y:S05]  /*a410*/  BSYNC B1 ;  /* 0x0000000000017941 */ /* 0x000fea0003800000 */
.L_x_1728:
        /* <DEDUP_REMOVED lines=22> */
.L_x_1724:
[----:B------:R-:W-:Y:S05]  /*a580*/  BSYNC B0 ;  /* 0x0000000000007941 */ /* 0x000fea0003800000 */
.L_x_1719:
[----:B------:R-:W-:Y:S02]  /*a590*/  ULDC UR4, c[0x0][0xc14] ;  /* 0x0003050000047ab9 */ /* 0x000fe40000000800 */
[----:B------:R-:W-:-:S13]  /*a5a0*/  ISETP.GE.AND P0, PT, R43, UR4, PT ;  /* 0x000000042b007c0c */ /* 0x000fda000bf06270 */
[----:B------:R-:W-:Y:S05]  /*a5b0*/  @!P0 BRA `(.L_x_1730) ;  /* 0xffffff6400e88947 */ /* 0x000fea000383ffff */
[----:B------:R-:W-:Y:S05]  /*a5c0*/  EXIT ;  /* 0x000000000000794d */ /* 0x000fea0003800000 */
.L_x_1680:
[----:B------:R-:W-:-:S08]  /*a5d0*/  NOP ;  /* 0x0000000000007918 */ /* 0x000fd00000000000 */
[----:B------:R-:W0:-:S00]  /*a5e0*/  USETMAXREG.DEALLOC.CTAPOOL 0x20 ;  /* 0x00000020000079c8 */ /* 0x000e0000080e0500 */
[----:B0-----:R-:W-:Y:S01]  /*a5f0*/  LOP3.LUT R2, R0, 0x3, RZ, 0xc0, !PT ;  /* 0x0000000300027812 */ /* 0x001fe200078ec0ff */
[----:B------:R-:W-:-:S05]  /*a600*/  IMAD.MOV.U32 R4, RZ, RZ, RZ ;  /* 0x000000ffff047224 */ /* 0x000fca00078e00ff */
[----:B------:R-:W0:Y:S02]  /*a610*/  SHFL.IDX PT, R2, R2, RZ, 0x1f ;  /* 0x00001fff02027589 */ /* 0x000e2400000e0000 */
[----:B0-----:R-:W-:-:S04]  /*a620*/  ISETP.NE.AND P0, PT, R2, RZ, PT ;  /* 0x000000ff0200720c */ /* 0x001fc80003f05270 */
[----:B------:R-:W-:-:S05]  /*a630*/  P2R R2, PR, RZ, 0x1 ;  /* 0x00000001ff027803 */ /* 0x000fca0000000000 */
[----:B------:R0:W-:Y:S04]  /*a640*/  STL [R1], R2 ;  /* 0x0000000201007387 */ /* 0x0001e80000100800 */
        /* <DEDUP_REMOVED lines=10> */
.L_x_1731:
[----:B0-----:R-:W0:Y:S01]  /*a6f0*/  S2R R2, SR_TID.X ;  /* 0x0000000000027919 */ /* 0x001e220000002100 */
        /* <DEDUP_REMOVED lines=40> */
.L_x_1737:
        /* <DEDUP_REMOVED lines=14> */
.L_x_1736:
[----:B------:R-:W-:Y:S05]  /*aa60*/  BSYNC B0 ;  /* 0x0000000000007941 */ /* 0x000fea0003800000 */
.L_x_1735:
        /* <DEDUP_REMOVED lines=21> */
.L_x_1733:
        /* <DEDUP_REMOVED lines=25> */
.L_x_1738:
        /* <DEDUP_REMOVED lines=57> */
.L_x_1734:
[----:B------:R-:W-:Y:S01]  /*b0e0*/  IMAD.MOV.U32 R24, RZ, RZ, R7 ;  /* 0x000000ffff187224 */ /* 0x000fe200078e0007 */
[----:B------:R-:W-:Y:S01]  /*b0f0*/  UMOV UR38, URZ ;  /* 0x0000003f00267c82 */ /* 0x000fe20008000000 */
[----:B------:R-:W-:-:S07]  /*b100*/  IMAD.MOV.U32 R25, RZ, RZ, RZ ;  /* 0x000000ffff197224 */ /* 0x000fce00078e00ff */
.L_x_1739:
        /* <DEDUP_REMOVED lines=10> */
.L_x_1732:
[----:B------:R-:W-:Y:S01]  /*b1b0*/  ULDC UR4, c[0x0][0xc14] ;  /* 0x0003050000047ab9 */ /* 0x000fe20000000800 */
[----:B------:R-:W-:Y:S01]  /*b1c0*/  IMAD.MOV.U32 R18, RZ, RZ, 0x1 ;  /* 0x00000001ff127424 */ /* 0x000fe200078e00ff */
[----:B------:R-:W-:Y:S01]  /*b1d0*/  UISETP.GE.AND UP0, UPT, UR49, UR4, UPT ;  /* 0x000000043100728c */ /* 0x000fe2000bf06270 */
[----:B------:R-:W-:Y:S02]  /*b1e0*/  IMAD.MOV.U32 R29, RZ, RZ, RZ ;  /* 0x000000ffff1d7224 */ /* 0x000fe400078e00ff */
[----:B------:R-:W-:-:S03]  /*b1f0*/  IMAD.MOV.U32 R17, RZ, RZ, RZ ;  /* 0x000000ffff117224 */ /* 0x000fc600078e00ff */
[----:B------:R-:W-:-:S13]  /*b200*/  PLOP3.LUT P0, PT, PT, PT, UP0, 0x80, 0x0 ;  /* 0x000000000000781c */ /* 0x000fda0003f0f008 */
[----:B------:R-:W-:Y:S05]  /*b210*/  @P0 BRA `(.L_x_1740) ;  /* 0x0000003800f40947 */ /* 0x000fea0003800000 */
        /* <DEDUP_REMOVED lines=9> */
[----:B------:R-:W-:Y:S01]  /*b2b0*/  IMAD.MOV.U32 R29, RZ, RZ, RZ ;  /* 0x000000ffff1d7224 */ /* 0x000fe200078e00ff */
        /* <DEDUP_REMOVED lines=23> */
.L_x_1804:
[----:B------:R-:W-:Y:S01]  /*b430*/  ULDC.64 UR4, c[0x0][0xc60] ;  /* 0x0003180000047ab9 */ /* 0x000fe20000000a00 */
[----:B------:R-:W-:Y:S01]  /*b440*/  ULDC.64 UR6, c[0x0][0xa08] ;  /* 0x0002820000067ab9 */ /* 0x000fe20000000a00 */
[----:B------:R-:W-:Y:S01]  /*b450*/  UIMAD.WIDE UR4, UR49, 0x4, UR4 ;  /* 0x00000004310478a5 */ /* 0x000fe2000f8e0204 */
[----:B------:R-:W-:-:S05]  /*b460*/  ULDC.64 UR8, c[0x0][0xa18] ;  /* 0x0002860000087ab9 */ /* 0x000fca0000000a00 */
[----:B------:R-:W-:Y:S02]  /*b470*/  IMAD.U32 R2, RZ, RZ, UR4 ;  /* 0x00000004ff027e24 */ /* 0x000fe4000f8e00ff */
[----:B------:R-:W-:Y:S01]  /*b480*/  IMAD.U32 R3, RZ, RZ, UR5 ;  /* 0x00000005ff037e24 */ /* 0x000fe2000f8e00ff */
[----:B------:R-:W-:-:S04]  /*b490*/  ULDC.64 UR4, c[0x0][0xa28] ;  /* 0x00028a0000047ab9 */ /* 0x000fc80000000a00 */
[----:B------:R-:W2:Y:S01]  /*b4a0*/  LDG.E R2, desc[UR50][R2.64] ;  /* 0x0000003202027981 */ /* 0x000ea2000c1e1900 */
[----:B------:R-:W-:Y:S01]  /*b4b0*/  UISETP.NE.U32.AND UP0, UPT, UR4, URZ, UPT ;  /* 0x0000003f0400728c */ /* 0x000fe2000bf05070 */
[----:B------:R-:W-:-:S03]  /*b4c0*/  ISETP.NE.U32.AND P0, PT, RZ, UR6, PT ;  /* 0x00000006ff007c0c */ /* 0x000fc6000bf05070 */
[----:B------:R-:W-:Y:S01]  /*b4d0*/  UISETP.NE.AND.EX UP0, UPT, UR5, URZ, UPT, UP0 ;  /* 0x0000003f0500728c */ /* 0x000fe2000bf05300 */
[----:B------:R-:W-:-:S05]  /*b4e0*/  ISETP.NE.AND.EX P0, PT, RZ, UR7, PT, P0 ;  /* 0x00000007ff007c0c */ /* 0x000fca000bf05300 */
[----:B------:R-:W-:Y:S01]  /*b4f0*/  PLOP3.LUT P2, PT, PT, PT, UP0, 0x80, 0x0 ;  /* 0x000000000000781c */ /* 0x000fe20003f4f008 */
[----:B0-----:R-:W0:Y:S01]  /*b500*/  LDC R0, c[0x0][0x288] ;  /* 0x0000a200ff007b82 */ /* 0x001e220000000800 */
[----:B------:R-:W-:Y:S01]  /*b510*/  IMAD.MOV.U32 R27, RZ, RZ, RZ ;  /* 0x000000ffff1b7224 */ /* 0x000fe200078e00ff */
[----:B--2---:R-:W-:-:S13]  /*b520*/  R2UR UR45, R2 ;  /* 0x00000000022d72ca */ /* 0x004fda00000e0000 */
[----:B------:R-:W-:Y:S02]  /*b530*/  USHF.R.S32.HI UR44, URZ, 0x1f, UR45 ;  /* 0x0000001f3f2c7899 */ /* 0x000fe4000801142d */
[----:B------:R-:W-:Y:S02]  /*b540*/  @UP0 ULEA UR4, UP1, UR45, UR4, 0x2 ;  /* 0x000000042d040291 */ /* 0x000fe4000f82103f */
[----:B------:R-:W-:Y:S02]  /*b550*/  USHF.L.U32 UR43, UR45, 0x2, URZ ;  /* 0x000000022d2b7899 */ /* 0x000fe4000800063f */
[----:B------:R-:W-:Y:S02]  /*b560*/  @UP0 ULEA.HI.X UR5, UR45, UR5, UR44, 0x2, UP1 ;  /* 0x000000052d050291 */ /* 0x000fe400088f142c */
[----:B------:R-:W-:Y:S01]  /*b570*/  USHF.L.U64.HI UR44, UR45, 0x2, UR44 ;  /* 0x000000022d2c7899 */ /* 0x000fe2000801022c */
[----:B------:R-:W-:Y:S01]  /*b580*/  IMAD.U32 R4, RZ, RZ, UR4 ;  /* 0x00000004ff047e24 */ /* 0x000fe2000f8e00ff */
[----:B------:R-:W-:-:S02]  /*b590*/  UIADD3 UR6, UP1, UR43, UR6, URZ ;  /* 0x000000062b067290 */ /* 0x000fc4000ff3e03f */
[----:B------:R-:W-:Y:S01]  /*b5a0*/  UISETP.NE.U32.AND UP0, UPT, UR8, URZ, UPT ;  /* 0x0000003f0800728c */ /* 0x000fe2000bf05070 */
[----:B------:R-:W-:Y:S01]  /*b5b0*/  IMAD.U32 R5, RZ, RZ, UR5 ;  /* 0x00000005ff057e24 */ /* 0x000fe2000f8e00ff */
[----:B------:R-:W-:Y:S02]  /*b5c0*/  UIADD3.X UR7, UR44, UR7, URZ, UP1, !UPT ;  /* 0x000000072c077290 */ /* 0x000fe40008ffe43f */
[----:B------:R-:W-:Y:S01]  /*b5d0*/  UISETP.NE.AND.EX UP0, UPT, UR9, URZ, UPT, UP0 ;  /* 0x0000003f0900728c */ /* 0x000fe2000bf05300 */
[----:B------:R-:W-:Y:S01]  /*b5e0*/  IMAD.U32 R2, RZ, RZ, UR6 ;  /* 0x00000006ff027e24 */ /* 0x000fe2000f8e00ff */
[----:B------:R1:W2:Y:S02]  /*b5f0*/  @P2 LDG.E R8, desc[UR50][R4.64] ;  /* 0x0000003204082981 */ /* 0x0002a4000c1e1900 */
[----:B------:R-:W-:Y:S01]  /*b600*/  IMAD.U32 R3, RZ, RZ, UR7 ;  /* 0x00000007ff037e24 */ /* 0x000fe2000f8e00ff */
[----:B------:R-:W-:Y:S02]  /*b610*/  ULDC.64 UR6, c[0x0][0xa00] ;  /* 0x0002800000067ab9 */ /* 0x000fe40000000a00 */
[----:B------:R-:W-:-:S02]  /*b620*/  UIADD3 UR5, UP1, UR43, UR6, URZ ;  /* 0x000000062b057290 */ /* 0x000fc4000ff3e03f */
[----:B------:R-:W3:Y:S01]  /*b630*/  @P0 LDG.E R9, desc[UR50][R2.64] ;  /* 0x0000003202090981 */ /* 0x000ee2000c1e1900 */
[----:B------:R-:W-:Y:S01]  /*b640*/  ISETP.NE.U32.AND P1, PT, RZ, UR6, PT ;  /* 0x00000006ff007c0c */ /* 0x000fe2000bf25070 */
[----:B------:R-:W-:Y:S02]  /*b650*/  UIADD3.X UR6, UR44, UR7, URZ, UP1, !UPT ;  /* 0x000000072c067290 */ /* 0x000fe40008ffe43f */
[----:B------:R-:W-:Y:S01]  /*b660*/  @UP0 UIADD3 UR4, UP1, UR43, UR8, URZ ;  /* 0x000000082b040290 */ /* 0x000fe2000ff3e03f */
[----:B------:R-:W-:Y:S01]  /*b670*/  ISETP.NE.AND.EX P1, PT, RZ, UR7, PT, P1 ;  /* 0x00000007ff007c0c */ /* 0x000fe2000bf25310 */
[----:B-1----:R-:W-:Y:S01]  /*b680*/  IMAD.U32 R4, RZ, RZ, UR5 ;  /* 0x00000005ff047e24 */ /* 0x002fe2000f8e00ff */
[----:B------:R-:W-:Y:S01]  /*b690*/  PLOP3.LUT P3, PT, PT, PT, UP0, 0x80, 0x0 ;  /* 0x000000000000781c */ /* 0x000fe20003f6f008 */
[----:B------:R-:W-:Y:S01]  /*b6a0*/  @UP0 UIADD3.X UR5, UR44, UR9, URZ, UP1, !UPT ;  /* 0x000000092c050290 */ /* 0x000fe20008ffe43f */
[----:B------:R-:W-:Y:S01]  /*b6b0*/  IMAD.U32 R5, RZ, RZ, UR6 ;  /* 0x00000006ff057e24 */ /* 0x000fe2000f8e00ff */
[----:B------:R-:W-:Y:S01]  /*b6c0*/  UMOV UR42, URZ ;  /* 0x0000003f002a7c82 */ /* 0x000fe20008000000 */
[----:B------:R-:W-:Y:S01]  /*b6d0*/  IMAD.U32 R6, RZ, RZ, UR4 ;  /* 0x00000004ff067e24 */ /* 0x000fe2000f8e00ff */
[----:B------:R-:W-:Y:S01]  /*b6e0*/  ULDC.64 UR6, c[0x0][0x3f8] ;  /* 0x0000fe0000067ab9 */ /* 0x000fe20000000a00 */
[----:B------:R-:W-:Y:S01]  /*b6f0*/  ULDC.64 UR8, c[0x0][0xa20] ;  /* 0x0002880000087ab9 */ /* 0x000fe20000000a00 */
[----:B------:R-:W-:-:S04]  /*b700*/  IMAD.U32 R7, RZ, RZ, UR5 ;  /* 0x00000005ff077e24 */ /* 0x000fc8000f8e00ff */
[----:B------:R1:W5:Y:S01]  /*b710*/  @P1 LDG.E R27, desc[UR50][R4.64] ;  /* 0x00000032041b1981 */ /* 0x000362000c1e1900 */
[----:B------:R-:W-:Y:S01]  /*b720*/  UMOV UR4, URZ ;  /* 0x0000003f00047c82 */ /* 0x000fe20008000000 */
[----:B------:R-:W-:Y:S02]  /*b730*/  UISETP.NE.U32.AND UP0, UPT, UR6, URZ, UPT ;  /* 0x0000003f0600728c */ /* 0x000fe4000bf05070 */
[----:B0-----:R1:W5:Y:S01]  /*b740*/  @P3 LDG.E R0, desc[UR50][R6.64] ;  /* 0x0000003206003981 */ /* 0x001362000c1e1900 */
[----:B------:R-:W-:Y:S01]  /*b750*/  ULDC UR5, c[0x0][0x404] ;  /* 0x0001010000057ab9 */ /* 0x000fe20000000800 */
[----:B------:R-:W-:Y:S01]  /*b760*/  UISETP.NE.AND.EX UP0, UPT, UR7, URZ, UPT, UP0 ;  /* 0x0000003f0700728c */ /* 0x000fe2000bf05300 */
[----:B------:R-:W-:-:S03]  /*b770*/  ULDC UR6, c[0x0][0x2e0] ;  /* 0x0000b80000067ab9 */ /* 0x000fc60000000800 */
[----:B------:R-:W-:-:S04]  /*b780*/  USEL UR5, UR5, 0x1, UP0 ;  /* 0x0000000105057887 */ /* 0x000fc80008000000 */
[----:B------:R-:W-:Y:S01]  /*b790*/  UIMAD UR5, UR5, UR6, URZ ;  /* 0x00000006050572a4 */ /* 0x000fe2000f8e023f */
[----:B--2---:R-:W-:Y:S02]  /*b7a0*/  @P2 R2UR UR4, R8 ;  /* 0x00000000080422ca */ /* 0x004fe400000e0000 */
[----:B---3--:R-:W-:Y:S02]  /*b7b0*/  @P0 R2UR UR42, R9 ;  /* 0x00000000092a02ca */ /* 0x008fe400000e0000 */
[----:B------:R-:W-:-:S04]  /*b7c0*/  ISETP.NE.U32.AND P2, PT, RZ, UR8, PT ;  /* 0x00000008ff007c0c */ /* 0x000fc8000bf45070 */
[----:B------:R-:W-:-:S07]  /*b7d0*/  ISETP.NE.AND.EX P2, PT, RZ, UR9, PT, P2 ;  /* 0x00000009ff007c0c */ /* 0x000fce000bf45320 */
[----:B------:R-:W-:Y:S01]  /*b7e0*/  UIADD3 UR42, UR42, UR4, URZ ;  /* 0x000000042a2a7290 */ /* 0x000fe2000fffe03f */
[----:B-1----:R-:W-:Y:S11]  /*b7f0*/  @P3 BRA `(.L_x_1741) ;  /* 0x0000000000103947 */ /* 0x002ff60003800000 */
[----:B------:R-:W-:Y:S05]  /*b800*/  @!P1 BRA `(.L_x_1741) ;  /* 0x00000000000c9947 */ /* 0x000fea0003800000 */
[----:B------:R-:W2:Y:S04]  /*b810*/  LDG.E R7, desc[UR50][R4.64] ;  /* 0x0000003204077981 */ /* 0x000ea8000c1e1900 */
[----:B-----5:R-:W2:Y:S02]  /*b820*/  LDG.E R0, desc[UR50][R4.64+0x4] ;  /* 0x0000043204007981 */ /* 0x020ea4000c1e1900 */
[----:B--2---:R-:W-:-:S07]  /*b830*/  IMAD.IADD R0, R0, 0x1, -R7 ;  /* 0x0000000100007824 */ /* 0x004fce00078e0a07 */
.L_x_1741:
[----:B------:R-:W-:Y:S01]  /*b840*/  IMAD.U32 R4, RZ, RZ, UR5 ;  /* 0x00000005ff047e24 */ /* 0x000fe2000f8e00ff */
[----:B------:R-:W-:Y:S06]  /*b850*/  @!P2 BRA `(.L_x_1742) ;  /* 0x000000000018a947 */ /* 0x000fec0003800000 */
[----:B------:R-:W-:-:S04]  /*b860*/  UIADD3 UR5, UP0, UR43, UR8, URZ ;  /* 0x000000082b057290 */ /* 0x000fc8000ff1e03f */
[----:B------:R-:W-:Y:S02]  /*b870*/  UIADD3.X UR6, UR44, UR9, URZ, UP0, !UPT ;  /* 0x000000092c067290 */ /* 0x000fe400087fe43f */
[----:B------:R-:W-:-:S04]  /*b880*/  IMAD.U32 R2, RZ, RZ, UR5 ;  /* 0x00000005ff027e24 */ /* 0x000fc8000f8e00ff */
[----:B------:R-:W-:-:S05]  /*b890*/  IMAD.U32 R3, RZ, RZ, UR6 ;  /* 0x00000006ff037e24 */ /* 0x000fca000f8e00ff */
[----:B------:R0:W5:Y:S01]  /*b8a0*/  LDG.E R4, desc[UR50][R2.64] ;  /* 0x0000003202047981 */ /* 0x000162000c1e1900 */
[----:B------:R-:W-:Y:S05]  /*b8b0*/  BRA `(.L_x_1743) ;  /* 0x0000000000107947 */ /* 0x000fea0003800000 */
.L_x_1742:
[----:B------:R-:W-:Y:S05]  /*b8c0*/  @!P0 BRA `(.L_x_1743) ;  /* 0x00000000000c8947 */ /* 0x000fea0003800000 */
[----:B------:R-:W2:Y:S04]  /*b8d0*/  LDG.E R5, desc[UR50][R2.64] ;  /* 0x0000003202057981 */ /* 0x000ea8000c1e1900 */
[----:B------:R-:W2:Y:S02]  /*b8e0*/  LDG.E R4, desc[UR50][R2.64+0x4] ;  /* 0x0000043202047981 */ /* 0x000ea4000c1e1900 */
[----:B--2---:R-:W-:-:S07]  /*b8f0*/  IMAD.IADD R4, R4, 0x1, -R5 ;  /* 0x0000000104047824 */ /* 0x004fce00078e0a05 */
.L_x_1743:
[----:B0-----:R-:W-:Y:S01]  /*b900*/  IMAD R3, R25, 0xc0, RZ ;  /* 0x000000c019037824 */ /* 0x001fe200078e02ff */
[----:B------:R-:W-:Y:S01]  /*b910*/  BSSY B6, `(.L_x_1744) ;  /* 0x000028c000067945 */ /* 0x000fe20003800000 */
[----:B-----5:R-:W-:-:S03]  /*b920*/  VIADD R4, R4, -UR4 ;  /* 0x8000000404047c36 */ /* 0x020fc60008000000 */
[----:B------:R-:W-:Y:S01]  /*b930*/  IADD3 R3, -R0, 0x13f, R3 ;  /* 0x0000013f00037810 */ /* 0x000fe20007ffe103 */
[----:B------:R-:W-:-:S04]  /*b940*/  VIADD R0, R4, 0x7f ;  /* 0x0000007f04007836 */ /* 0x000fc80000000000 */
[----:B------:R-:W-:Y:S01]  /*b950*/  IMAD.IADD R4, R4, 0x1, R3 ;  /* 0x0000000104047824 */ /* 0x000fe200078e0203 */
[----:B------:R-:W-:-:S04]  /*b960*/  SHF.R.S32.HI R3, RZ, 0x1f, R0 ;  /* 0x0000001fff037819 */ /* 0x000fc80000011400 */
[----:B------:R-:W-:Y:S02]  /*b970*/  SHF.R.S32.HI R5, RZ, 0x1f, R4 ;  /* 0x0000001fff057819 */ /* 0x000fe40000011404 */
[----:B------:R-:W-:Y:S02]  /*b980*/  LEA.HI R3, R3, R0, RZ, 0x7 ;  /* 0x0000000003037211 */ /* 0x000fe400078f38ff */
[----:B------:R-:W-:Y:S02]  /*b990*/  LEA.HI R5, R5, R4, RZ, 0x7 ;  /* 0x0000000405057211 */ /* 0x000fe400078f38ff */
[----:B------:R-:W-:Y:S02]  /*b9a0*/  SHF.R.S32.HI R3, RZ, 0x7, R3 ;  /* 0x00000007ff037819 */ /* 0x000fe40000011403 */
[----:B------:R-:W-:-:S04]  /*b9b0*/  SHF.R.S32.HI R26, RZ, 0x7, R5 ;  /* 0x00000007ff1a7819 */ /* 0x000fc80000011405 */
[----:B------:R-:W-:-:S04]  /*b9c0*/  VIMNMX R26, R3, R26, PT ;  /* 0x0000001a031a7248 */ /* 0x000fc80003fe0100 */
[----:B------:R-:W-:-:S13]  /*b9d0*/  ISETP.GT.AND P0, PT, R26, RZ, PT ;  /* 0x000000ff1a00720c */ /* 0x000fda0003f04270 */
        /* <DEDUP_REMOVED lines=18> */
.L_x_1745:
        /* <DEDUP_REMOVED lines=23> */
.L_x_1747:
        /* <DEDUP_REMOVED lines=20> */
.L_x_1748:
        /* <DEDUP_REMOVED lines=20> */
.L_x_1749:
        /* <DEDUP_REMOVED lines=18> */
.L_x_1750:
[----:B------:R-:W-:Y:S01]  /*c010*/  ULDC.64 UR4, c[0x0][0x9f8] ;  /* 0x00027e0000047ab9 */ /* 0x000fe20000000a00 */
[----:B------:R-:W-:Y:S01]  /*c020*/  IMAD.U32 R19, RZ, RZ, UR45 ;  /* 0x0000002dff137e24 */ /* 0x000fe2000f8e00ff */
[----:B------:R-:W-:Y:S01]  /*c030*/  UISETP.NE.U32.AND UP0, UPT, UR4, URZ, UPT ;  /* 0x0000003f0400728c */ /* 0x000fe2000bf05070 */
[----:B------:R-:W0:Y:S01]  /*c040*/  S2R R4, SR_TID.X ;  /* 0x0000000000047919 */ /* 0x000e220000002100 */
[----:B------:R-:W1:Y:S01]  /*c050*/  LDC R0, c[0x0][0x428] ;  /* 0x00010a00ff007b82 */ /* 0x000e620000000800 */
[----:B------:R-:W-:Y:S01]  /*c060*/  IMAD R27, R25, 0xc0, R27 ;  /* 0x000000c0191b7824 */ /* 0x000fe200078e021b */
[----:B------:R-:W-:Y:S01]  /*c070*/  UISETP.NE.AND.EX UP0, UPT, UR5, URZ, UPT, UP0 ;  /* 0x0000003f0500728c */ /* 0x000fe2000bf05300 */
[----:B------:R-:W-:-:S05]  /*c080*/  ULDC.64 UR14, c[0x0][0xa08] ;  /* 0x00028200000e7ab9 */ /* 0x000fca0000000a00 */
[----:B------:R-:W-:-:S05]  /*c090*/  PLOP3.LUT P0, PT, PT, PT, UP0, 0x80, 0x0 ;  /* 0x000000000000781c */ /* 0x000fca0003f0f008 */
[----:B------:R-:W-:-:S04]  /*c0a0*/  @UP0 UIADD3 UR4, UP1, UR43, UR4, URZ ;  /* 0x000000042b040290 */ /* 0x000fc8000ff3e03f */
[----:B------:R-:W-:Y:S02]  /*c0b0*/  @UP0 UIADD3.X UR5, UR44, UR5, URZ, UP1, !UPT ;  /* 0x000000052c050290 */ /* 0x000fe40008ffe43f */
[----:B------:R-:W-:-:S04]  /*c0c0*/  IMAD.U32 R2, RZ, RZ, UR4 ;  /* 0x00000004ff027e24 */ /* 0x000fc8000f8e00ff */
[----:B------:R-:W-:Y:S01]  /*c0d0*/  IMAD.U32 R3, RZ, RZ, UR5 ;  /* 0x00000005ff037e24 */ /* 0x000fe2000f8e00ff */
[----:B-1----:R-:W-:Y:S01]  /*c0e0*/  ISETP.NE.AND P2, PT, R0, 0x1, PT ;  /* 0x000000010000780c */ /* 0x002fe20003f45270 */
[----:B------:R-:W-:-:S03]  /*c0f0*/  ULDC.64 UR4, c[0x0][0xa00] ;  /* 0x0002800000047ab9 */ /* 0x000fc60000000a00 */
[----:B------:R1:W2:Y:S01]  /*c100*/  @P0 LDG.E R19, desc[UR50][R2.64] ;  /* 0x0000003202130981 */ /* 0x0002a2000c1e1900 */
[----:B------:R-:W-:Y:S01]  /*c110*/  ISETP.NE.U32.AND P0, PT, RZ, UR4, PT ;  /* 0x00000004ff007c0c */ /* 0x000fe2000bf05070 */
[----:B------:R-:W-:Y:S01]  /*c120*/  UMOV UR36, URZ ;  /* 0x0000003f00247c82 */ /* 0x000fe20008000000 */
[----:B0-----:R-:W-:Y:S01]  /*c130*/  LOP3.LUT R21, R4, 0x7f, RZ, 0xc0, !PT ;  /* 0x0000007f04157812 */ /* 0x001fe200078ec0ff */
[----:B------:R-:W-:Y:S01]  /*c140*/  UMOV UR4, 0x20 ;  /* 0x0000002000047882 */ /* 0x000fe20000000000 */
[----:B------:R-:W-:Y:S01]  /*c150*/  ISETP.NE.AND.EX P0, PT, RZ, UR5, PT, P0 ;  /* 0x00000005ff007c0c */ /* 0x000fe2000bf05300 */
[----:B------:R-:W-:Y:S01]  /*c160*/  UMOV UR6, UR38 ;  /* 0x0000002600067c82 */ /* 0x000fe20008000000 */
[----:B------:R-:W-:Y:S01]  /*c170*/  ISETP.NE.AND P1, PT, R21, RZ, PT ;  /* 0x000000ff1500720c */ /* 0x000fe20003f25270 */
[----:B------:R-:W-:Y:S01]  /*c180*/  UMOV UR8, 0x40 ;  /* 0x0000004000087882 */ /* 0x000fe20000000000 */
[----:B------:R-:W0:Y:S01]  /*c190*/  @P2 LDC R0, c[0x0][0x42c] ;  /* 0x00010b00ff002b82 */ /* 0x000e220000000800 */
[----:B------:R-:W-:Y:S01]  /*c1a0*/  SEL R6, RZ, UR45, P0 ;  /* 0x0000002dff067c07 */ /* 0x000fe20008000000 */
[----:B------:R-:W-:Y:S01]  /*c1b0*/  UMOV UR10, UR38 ;  /* 0x00000026000a7c82 */ /* 0x000fe20008000000 */
[----:B------:R-:W-:Y:S01]  /*c1c0*/  R2UR UR37, R27 ;  /* 0x000000001b2572ca */ /* 0x000fe200000e0000 */
[----:B------:R-:W-:Y:S01]  /*c1d0*/  IMAD.U32 R16, RZ, RZ, UR38 ;  /* 0x00000026ff107e24 */ /* 0x000fe2000f8e00ff */
[----:B------:R-:W-:-:S02]  /*c1e0*/  R2UR UR39, R6 ;  /* 0x00000000062772ca */ /* 0x000fc400000e0000 */
[----:B------:R-:W-:Y:S01]  /*c1f0*/  SHF.R.U32.HI R4, RZ, 0x5, R4 ;  /* 0x00000005ff047819 */ /* 0x000fe20000011604 */
[----:B-1----:R-:W1:Y:S03]  /*c200*/  LDC.64 R2, c[0x0][0x3f8] ;  /* 0x0000fe00ff027b82 */ /* 0x002e660000000a00 */
[----:B------:R-:W-:Y:S01]  /*c210*/  VOTEU.ALL UP1, P1 ;  /* 0x00000000003f7886 */ /* 0x000fe20000820000 */
[----:B------:R-:W-:-:S04]  /*c220*/  LOP3.LUT R4, R4, 0x3, RZ, 0xc0, !PT ;  /* 0x0000000304047812 */ /* 0x000fc800078ec0ff */
[----:B------:R-:W3:Y:S01]  /*c230*/  @P2 LDC R5, c[0x0][0x430] ;  /* 0x00010c00ff052b82 */ /* 0x000ee20000000800 */
[----:B------:R-:W-:Y:S01]  /*c240*/  @!UP1 UIADD3 UR12, UP0, UR52, 0x270, URZ ;  /* 0x00000270340c9890 */ /* 0x000fe2000ff1e03f */
[----:B------:R-:W-:Y:S01]  /*c250*/  UMOV UR5, UR37 ;  /* 0x0000002500057c82 */ /* 0x000fe20008000000 */
[----:B------:R-:W-:Y:S02]  /*c260*/  UMOV UR7, UR39 ;  /* 0x0000002700077c82 */ /* 0x000fe40008000000 */
[----:B------:R-:W-:Y:S01]  /*c270*/  @!UP1 UIADD3.X UR13, URZ, UR53, URZ, UP0, !UPT ;  /* 0x000000353f0d9290 */ /* 0x000fe200087fe43f */
[----:B------:R-:W-:Y:S01]  /*c280*/  UMOV UR9, UR37 ;  /* 0x0000002500097c82 */ /* 0x000fe20008000000 */
[----:B0-----:R-:W-:Y:S01]  /*c290*/  @P2 IMAD.HI.U32 R0, R0, UR38, RZ ;  /* 0x0000002600002c27 */ /* 0x001fe2000f8e00ff */
[----:B------:R-:W-:-:S06]  /*c2a0*/  UMOV UR11, UR39 ;  /* 0x00000027000b7c82 */ /* 0x000fcc0008000000 */
[----:B------:R0:W-:Y:S01]  /*c2b0*/  @!UP1 UTMAPF.L2.4D [UR36], [UR12] ;  /* 0x000000240c0095b8 */ /* 0x0001e20008018000 */
[----:B-1----:R-:W-:Y:S01]  /*c2c0*/  LOP3.LUT P0, RZ, R2, UR14, RZ, 0xfc, !PT ;  /* 0x0000000e02ff7c12 */ /* 0x002fe2000f80fcff */
[----:B------:R-:W-:-:S03]  /*c2d0*/  UMOV UR14, 0xffffffff ;  /* 0xffffffff000e7882 */ /* 0x000fc60000000000 */
[----:B------:R-:W-:Y:S01]  /*c2e0*/  LOP3.LUT P0, RZ, R3, UR15, RZ, 0xfc, P0 ;  /* 0x0000000f03ff7c12 */ /* 0x000fe2000800fcff */
[----:B------:R0:W-:Y:S01]  /*c2f0*/  @!UP1 UTMAPF.L2.4D [UR4], [UR12] ;  /* 0x000000040c0095b8 */ /* 0x0001e20008018000 */
[----:B---3--:R-:W-:Y:S01]  /*c300*/  @P2 SHF.R.U32.HI R16, RZ, R5, R0 ;  /* 0x00000005ff102219 */ /* 0x008fe20000011600 */
[----:B------:R0:W-:Y:S01]  /*c310*/  @!UP1 UTMAPF.L2.4D [UR8], [UR12] ;  /* 0x000000080c0095b8 */ /* 0x0001e20008018000 */
[----:B--2---:R-:W-:Y:S02]  /*c320*/  SHF.R.S32.HI R20, RZ, 0x1f, R19 ;  /* 0x0000001fff147819 */ /* 0x004fe40000011413 */
[----:B------:R-:W-:Y:S01]  /*c330*/  SEL R0, R19, RZ, !P0 ;  /* 0x000000ff13007207 */ /* 0x000fe20004000000 */
[----:B0-----:R-:W-:Y:S06]  /*c340*/  BRA.DIV UR14, `(.L_x_1751) ;  /* 0x000000320e4c7947 */ /* 0x001fec000b800000 */
[----:B------:R0:W1:Y:S02]  /*c350*/  SHFL.IDX PT, R14, R4, RZ, 0x1f ;  /* 0x00001fff040e7589 */ /* 0x00006400000e0000 */
.L_x_1823:
[----:B-1----:R-:W-:Y:S02]  /*c360*/  ISETP.NE.AND P0, PT, R14, RZ, PT ;  /* 0x000000ff0e00720c */ /* 0x002fe40003f05270 */
[----:B------:R-:W-:-:S11]  /*c370*/  PLOP3.LUT P6, PT, PT, PT, PT, 0x8, 0x0 ;  /* 0x000000000000781c */ /* 0x000fd60003fce170 */
[----:B------:R-:W-:Y:S05]  /*c380*/  @P0 BRA `(.L_x_1752) ;  /* 0x0000000800080947 */ /* 0x000fea0003800000 */
[----:B------:R-:W-:Y:S01]  /*c390*/  UMOV UR4, 0xffffffff ;  /* 0xffffffff00047882 */ /* 0x000fe20000000000 */
[----:B------:R-:W-:Y:S02]  /*c3a0*/  VIADD R7, R26, 0xffffffff ;  /* 0xffffffff1a077836 */ /* 0x000fe40000000000 */
[----:B------:R-:W-:Y:S05]  /*c3b0*/  BRA.DIV UR4, `(.L_x_1753) ;  /* 0x0000003204507947 */ /* 0x000fea000b800000 */
[----:B------:R-:W-:-:S13]  /*c3c0*/  ELECT P6, URZ, PT ;  /* 0x00000000003f782f */ /* 0x000fda00038c0000 */
.L_x_1826:
        /* <DEDUP_REMOVED lines=22> */
.L_x_1755:
[----:B------:R-:W-:Y:S02]  /*c530*/  LEA R5, R17, UR40, 0x3 ;  /* 0x0000002811057c11 */ /* 0x000fe4000f8e18ff */
[----:B-1----:R-:W-:Y:S02]  /*c540*/  SHF.L.U32 R2, R18, 0x1f, RZ ;  /* 0x0000001f12027819 */ /* 0x002fe400000006ff */
[----:B------:R-:W-:Y:S02]  /*c550*/  ISETP.NE.AND P0, PT, R21, RZ, PT ;  /* 0x000000ff1500720c */ /* 0x000fe40003f05270 */
[----:B------:R-:W1:Y:S02]  /*c560*/  SYNCS.PHASECHK.TRANS64.TRYWAIT P2, [R5+URZ+0x19c80], R2 ;  /* 0x019c8002050075a7 */ /* 0x000e64000804017f */
[----:B-1----:R-:W-:Y:S09]  /*c570*/  @!P2 BRA `(.L_x_1756) ;  /* 0x000000300000a947 */ /* 0x002ff20003800000 */
.L_x_1827:
        /* <DEDUP_REMOVED lines=8> */
.L_x_1757:
        /* <DEDUP_REMOVED lines=28> */
.L_x_1828:
        /* <DEDUP_REMOVED lines=8> */
.L_x_1759:
        /* <DEDUP_REMOVED lines=24> */
.L_x_1754:
        /* <DEDUP_REMOVED lines=31> */
.L_x_1752:
[----:B------:R-:W-:Y:S01]  /*cbb0*/  VIADD R29, R29, 0x1 ;  /* 0x000000011d1d7836 */ /* 0x000fe20000000000 */
[----:B------:R-:W-:Y:S01]  /*cbc0*/  BSSY B0, `(.L_x_1760) ;  /* 0x0000008000007945 */ /* 0x000fe20003800000 */
[----:B------:R-:W-:-:S03]  /*cbd0*/  ISETP.GE.AND P2, PT, R26, 0x2, PT ;  /* 0x000000021a00780c */ /* 0x000fc60003f46270 */
[----:B------:R-:W-:-:S04]  /*cbe0*/  LEA.HI R2, R29, R29, RZ, 0x1 ;  /* 0x0000001d1d027211 */ /* 0x000fc800078f08ff */
[----:B------:R-:W-:-:S05]  /*cbf0*/  LOP3.LUT R2, R2, 0xfffffffe, RZ, 0xc0, !PT ;  /* 0xfffffffe02027812 */ /* 0x000fca00078ec0ff */
[----:B------:R-:W-:-:S05]  /*cc00*/  IMAD.IADD R2, R29, 0x1, -R2 ;  /* 0x000000011d027824 */ /* 0x000fca00078e0a02 */
[----:B------:R-:W-:-:S04]  /*cc10*/  SHF.L.U32 R2, R2, 0x1f, RZ ;  /* 0x0000001f02027819 */ /* 0x000fc800000006ff */
[----:B------:R-:W1:Y:S02]  /*cc20*/  SYNCS.PHASECHK.TRANS64.TRYWAIT P0, [UR40+0x19c20], R2 ;  /* 0x019c2002ff0075a7 */ /* 0x000e640008000168 */
[----:B-1----:R-:W-:Y:S05]  /*cc30*/  @!P0 BRA `(.L_x_1761) ;  /* 0x0000002800788947 */ /* 0x002fea0003800000 */
.L_x_1829:
[----:B------:R-:W-:Y:S05]  /*cc40*/  BSYNC B0 ;  /* 0x0000000000007941 */ /* 0x000fea0003800000 */
.L_x_1760:
[----:B------:R-:W-:Y:S05]  /*cc50*/  @!P2 BRA `(.L_x_1762) ;  /* 0x0000000c00e8a947 */ /* 0x000fea0003800000 */
[----:B-1----:R-:W-:Y:S02]  /*cc60*/  VIADD R2, R26, 0xfffffffe ;  /* 0xfffffffe1a027836 */ /* 0x002fe40000000000 */
[----:B------:R-:W-:Y:S02]  /*cc70*/  IMAD.MOV.U32 R8, RZ, RZ, R18 ;  /* 0x000000ffff087224 */ /* 0x000fe400078e0012 */
[----:B------:R-:W-:-:S07]  /*cc80*/  IMAD.MOV.U32 R3, RZ, RZ, R17 ;  /* 0x000000ffff037224 */ /* 0x000fce00078e0011 */
.L_x_1786:
        /* <DEDUP_REMOVED lines=33> */
.L_x_1765:
[----:B------:R-:W2:Y:S01]  /*cea0*/  SYNCS.PHASECHK.TRANS64.TRYWAIT P0, [R9+URZ+0x19c80], R10 ;  /* 0x019c800a090075a7 */ /* 0x000ea2000800017f */
[----:B0-----:R-:W0:Y:S01]  /*ceb0*/  S2R R4, SR_TID.X ;  /* 0x0000000000047919 */ /* 0x001e220000002100 */
[----:B------:R-:W-:Y:S01]  /*cec0*/  BSSY B1, `(.L_x_1766) ;  /* 0x0000004000017945 */ /* 0x000fe20003800000 */
[----:B0-----:R-:W-:-:S04]  /*ced0*/  LOP3.LUT R4, R4, 0x7f, RZ, 0xc0, !PT ;  /* 0x0000007f04047812 */ /* 0x001fc800078ec0ff */
[----:B------:R-:W-:Y:S01]  /*cee0*/  ISETP.NE.AND P2, PT, R4, RZ, PT ;  /* 0x000000ff0400720c */ /* 0x000fe20003f45270 */
[----:B--2---:R-:W-:-:S12]  /*cef0*/  @!P0 BRA `(.L_x_1767) ;  /* 0x0000002400e08947 */ /* 0x004fd80003800000 */
.L_x_1830:
[----:B------:R-:W-:Y:S05]  /*cf00*/  BSYNC B1 ;  /* 0x0000000000017941 */ /* 0x000fea0003800000 */
.L_x_1766:
        /* <DEDUP_REMOVED lines=9> */
.L_x_1769:
[----:B------:R-:W-:Y:S05]  /*cfa0*/  BSYNC B1 ;  /* 0x0000000000017941 */ /* 0x000fea0003800000 */
.L_x_1768:
        /* <DEDUP_REMOVED lines=13> */
.L_x_1770:
        /* <DEDUP_REMOVED lines=16> */
.L_x_1771:
        /* <DEDUP_REMOVED lines=16> */
.L_x_1772:
        /* <DEDUP_REMOVED lines=12> */
.L_x_1831:
[----:B------:R-:W-:Y:S05]  /*d340*/  BSYNC B1 ;  /* 0x0000000000017941 */ /* 0x000fea0003800000 */
.L_x_1773:
        /* <DEDUP_REMOVED lines=11> */
.L_x_1776:
[----:B------:R-:W-:Y:S05]  /*d400*/  BSYNC B1 ;  /* 0x0000000000017941 */ /* 0x000fea0003800000 */
.L_x_1775:
        /* <DEDUP_REMOVED lines=9> */
.L_x_1777:
        /* <DEDUP_REMOVED lines=15> */
.L_x_1778:
        /* <DEDUP_REMOVED lines=15> */
.L_x_1779:
        /* <DEDUP_REMOVED lines=9> */
.L_x_1764:
[----:B------:R-:W-:Y:S05]  /*d710*/  BSYNC B0 ;  /* 0x0000000000007941 */ /* 0x000fea0003800000 */
.L_x_1763:
[----:B------:R-:W-:-:S06]  /*d720*/  UISETP.NE.AND UP0, UPT, UR41, 0x3, UPT ;  /* 0x000000032900788c */ /* 0x000fcc000bf05270 */
[----:B------:R-:W-:-:S13]  /*d730*/  PLOP3.LUT P0, PT, PT, PT, UP0, 0x80, 0x0 ;  /* 0x000000000000781c */ /* 0x000fda0003f0f008 */
[----:B------:R-:W-:Y:S05]  /*d740*/  @!P0 BRA `(.L_x_1780) ;  /* 0x0000000000048947 */ /* 0x000fea0003800000 */
[----:B------:R-:W-:Y:S01]  /*d750*/  BPT.TRAP 0x1 ;  /* 0x000000040000795c */ /* 0x000fe20000300000 */
.L_x_1780:
        /* <DEDUP_REMOVED lines=8> */
.L_x_1832:
[----:B------:R-:W-:Y:S05]  /*d7e0*/  BSYNC B0 ;  /* 0x0000000000007941 */ /* 0x000fea0003800000 */
.L_x_1781:
[----:B------:R-:W-:Y:S05]  /*d7f0*/  @!P0 BRA `(.L_x_1783) ;  /* 0x0000000000048947 */ /* 0x000fea0003800000 */
[----:B------:R-:W-:Y:S01]  /*d800*/  BPT.TRAP 0x1 ;  /* 0x000000040000795c */ /* 0x000fe20000300000 */
.L_x_1783:
[----:B0-----:R-:W-:Y:S01]  /*d810*/  SHF.L.U32 R5, R8, 0x1f, RZ ;  /* 0x0000001f08057819 */ /* 0x001fe200000006ff */
[----:B------:R-:W-:-:S03]  /*d820*/  IMAD R11, R3, 0x3000, RZ ;  /* 0x00003000030b7824 */ /* 0x000fc600078e02ff */
[----:B------:R-:W0:Y:S02]  /*d830*/  SYNCS.PHASECHK.TRANS64.TRYWAIT P2, [R12+URZ+0x19c60], R5 ;  /* 0x019c60050c0075a7 */ /* 0x000e24000804017f */
[----:B0-----:R-:W-:Y:S05]  /*d840*/  @!P2 BRA `(.L_x_1784) ;  /* 0x0000001c00c8a947 */ /* 0x001fea0003800000 */
.L_x_1833:
        /* <DEDUP_REMOVED lines=49> */
.L_x_1785:
        /* <DEDUP_REMOVED lines=10> */
.L_x_1762:
        /* <DEDUP_REMOVED lines=14> */
.L_x_1788:
[----:B------:R-:W-:Y:S05]  /*dce0*/  BSYNC B0 ;  /* 0x0000000000007941 */ /* 0x000fea0003800000 */
.L_x_1787:
[----:B------:R-:W-:-:S06]  /*dcf0*/  UISETP.NE.AND UP0, UPT, UR41, 0x3, UPT ;  /* 0x000000032900788c */ /* 0x000fcc000bf05270 */
[----:B------:R-:W-:-:S13]  /*dd00*/  PLOP3.LUT P0, PT, PT, PT, UP0, 0x80, 0x0 ;  /* 0x000000000000781c */ /* 0x000fda0003f0f008 */
[----:B------:R-:W-:Y:S05]  /*dd10*/  @!P0 BRA `(.L_x_1789) ;  /* 0x0000000000048947 */ /* 0x000fea0003800000 */
[----:B------:R-:W-:Y:S01]  /*dd20*/  BPT.TRAP 0x1 ;  /* 0x000000040000795c */ /* 0x000fe20000300000 */
.L_x_1789:
        /* <DEDUP_REMOVED lines=8> */
.L_x_1834:
[----:B------:R-:W-:Y:S05]  /*ddb0*/  BSYNC B0 ;  /* 0x0000000000007941 */ /* 0x000fea0003800000 */
.L_x_1790:
[----:B------:R-:W-:Y:S05]  /*ddc0*/  @!P2 BRA `(.L_x_1792) ;  /* 0x000000000004a947 */ /* 0x000fea0003800000 */
[----:B------:R-:W-:Y:S01]  /*ddd0*/  BPT.TRAP 0x1 ;  /* 0x000000040000795c */ /* 0x000fe20000300000 */
.L_x_1792:
[----:B------:R-:W-:Y:S01]  /*dde0*/  SHF.L.U32 R5, R18, 0x1f, RZ ;  /* 0x0000001f12057819 */ /* 0x000fe200000006ff */
[----:B-1----:R-:W-:-:S03]  /*ddf0*/  IMAD R3, R17, 0x3000, RZ ;  /* 0x0000300011037824 */ /* 0x002fc600078e02ff */
[----:B------:R-:W1:Y:S02]  /*de00*/  SYNCS.PHASECHK.TRANS64.TRYWAIT P0, [R2+URZ+0x19c60], R5 ;  /* 0x019c6005020075a7 */ /* 0x000e64000800017f */
[----:B------:R-:W-:Y:S01]  /*de10*/  LOP3.LUT R0, R3, R28, RZ, 0xfc, !PT ;  /* 0x0000001c03007212 */ /* 0x000fe200078efcff */
[----:B-1----:R-:W-:Y:S06]  /*de20*/  @!P0 BRA `(.L_x_1793) ;  /* 0x0000001800788947 */ /* 0x002fec0003800000 */
.L_x_1835:
        /* <DEDUP_REMOVED lines=48> */
.L_x_1794:
        /* <DEDUP_REMOVED lines=10> */
.L_x_1746:
[----:B------:R-:W-:Y:S05]  /*e1d0*/  BSYNC B6 ;  /* 0x0000000000067941 */ /* 0x000fea0003800000 */
.L_x_1744:
[----:B-1----:R-:W2:Y:S02]  /*e1e0*/  LDL R0, [R1] ;  /* 0x0000000001007983 */ /* 0x002ea40000100800 */
[----:B--2---:R-:W-:-:S13]  /*e1f0*/  ISETP.NE.AND P0, PT, R0, RZ, PT ;  /* 0x000000ff0000720c */ /* 0x004fda0003f05270 */
[----:B------:R-:W-:Y:S05]  /*e200*/  @!P0 BRA `(.L_x_1795) ;  /* 0x0000000000248947 */ /* 0x000fea0003800000 */
        /* <DEDUP_REMOVED lines=9> */
.L_x_1795:
        /* <DEDUP_REMOVED lines=39> */
.L_x_1801:
        /* <DEDUP_REMOVED lines=14> */
.L_x_1800:
[----:B------:R-:W-:Y:S05]  /*e5f0*/  BSYNC B0 ;  /* 0x0000000000007941 */ /* 0x000fea0003800000 */
.L_x_1799:
        /* <DEDUP_REMOVED lines=23> */
.L_x_1797:
        /* <DEDUP_REMOVED lines=26> */
.L_x_1802:
        /* <DEDUP_REMOVED lines=57> */
.L_x_1798:
[----:B------:R-:W-:Y:S01]  /*eca0*/  IMAD.MOV.U32 R24, RZ, RZ, R5 ;  /* 0x000000ffff187224 */ /* 0x000fe200078e0005 */
[----:B------:R-:W-:Y:S01]  /*ecb0*/  ULDC UR49, c[0x0][0xc14] ;  /* 0x0003050000317ab9 */ /* 0x000fe20000000800 */
[----:B------:R-:W-:Y:S01]  /*ecc0*/  IMAD.MOV.U32 R25, RZ, RZ, RZ ;  /* 0x000000ffff197224 */ /* 0x000fe200078e00ff */
[----:B------:R-:W-:-:S06]  /*ecd0*/  UMOV UR38, URZ ;  /* 0x0000003f00267c82 */ /* 0x000fcc0008000000 */
.L_x_1803:
        /* <DEDUP_REMOVED lines=13> */
.L_x_1796:
[----:B------:R-:W-:Y:S02]  /*edb0*/  ULDC UR4, c[0x0][0xc14] ;  /* 0x0003050000047ab9 */ /* 0x000fe40000000800 */
[----:B------:R-:W-:-:S06]  /*edc0*/  UISETP.GE.AND UP0, UPT, UR49, UR4, UPT ;  /* 0x000000043100728c */ /* 0x000fcc000bf06270 */
[----:B------:R-:W-:-:S13]  /*edd0*/  PLOP3.LUT P0, PT, PT, PT, UP0, 0x80, 0x0 ;  /* 0x000000000000781c */ /* 0x000fda0003f0f008 */
[----:B------:R-:W-:Y:S05]  /*ede0*/  @!P0 BRA `(.L_x_1804) ;  /* 0xffffffc400908947 */ /* 0x000fea000383ffff */
.L_x_1740:
[----:B------:R-:W1:Y:S01]  /*edf0*/  S2R R3, SR_CgaCtaId ;  /* 0x0000000000037919 */ /* 0x000e620000008800 */
[----:B------:R-:W-:Y:S01]  /*ee00*/  VIADD R29, R29, 0x1 ;  /* 0x000000011d1d7836 */ /* 0x000fe20000000000 */
[----:B0-----:R-:W-:Y:S01]  /*ee10*/  MOV R2, 0x400 ;  /* 0x0000040000027802 */ /* 0x001fe20000000f00 */
[----:B------:R-:W-:Y:S03]  /*ee20*/  BSSY B0, `(.L_x_1805) ;  /* 0x0000008000007945 */ /* 0x000fe60003800000 */
[----:B------:R-:W-:-:S04]  /*ee30*/  LEA.HI R0, R29, R29, RZ, 0x1 ;  /* 0x0000001d1d007211 */ /* 0x000fc800078f08ff */
[----:B------:R-:W-:-:S05]  /*ee40*/  LOP3.LUT R0, R0, 0xfffffffe, RZ, 0xc0, !PT ;  /* 0xfffffffe00007812 */ /* 0x000fca00078ec0ff */
[----:B------:R-:W-:-:S05]  /*ee50*/  IMAD.IADD R0, R29, 0x1, -R0 ;  /* 0x000000011d007824 */ /* 0x000fca00078e0a00 */
[----:B------:R-:W-:Y:S02]  /*ee60*/  SHF.L.U32 R0, R0, 0x1f, RZ ;  /* 0x0000001f00007819 */ /* 0x000fe400000006ff */
[----:B-1----:R-:W-:-:S04]  /*ee70*/  LEA R6, R3, R2, 0x18 ;  /* 0x0000000203067211 */ /* 0x002fc800078ec0ff */
[----:B------:R-:W0:Y:S02]  /*ee80*/  SYNCS.PHASECHK.TRANS64.TRYWAIT P0, [R6+URZ+0x19c20], R0 ;  /* 0x019c2000060075a7 */ /* 0x000e24000800017f */
[----:B0-----:R-:W-:Y:S05]  /*ee90*/  @!P0 BRA `(.L_x_1806) ;  /* 0x0000000800708947 */ /* 0x001fea0003800000 */
.L_x_1836:
[----:B------:R-:W-:Y:S05]  /*eea0*/  BSYNC B0 ;  /* 0x0000000000007941 */ /* 0x000fea0003800000 */
.L_x_1805:
[----:B------:R-:W-:-:S03]  /*eeb0*/  UMOV UR4, 0xffffffff ;  /* 0xffffffff00047882 */ /* 0x000fc60000000000 */
[----:B------:R-:W-:Y:S05]  /*eec0*/  BRA.DIV UR4, `(.L_x_1807) ;  /* 0x0000000a04787947 */ /* 0x000fea000b800000 */
[----:B0-----:R-:W0:Y:S02]  /*eed0*/  S2R R0, SR_TID.X ;  /* 0x0000000000007919 */ /* 0x001e240000002100 */
[----:B0-----:R-:W-:-:S04]  /*eee0*/  SHF.R.U32.HI R0, RZ, 0x5, R0 ;  /* 0x00000005ff007819 */ /* 0x001fc80000011600 */
[----:B------:R-:W-:-:S05]  /*eef0*/  LOP3.LUT R0, R0, 0x3, RZ, 0xc0, !PT ;  /* 0x0000000300007812 */ /* 0x000fca00078ec0ff */
[----:B------:R0:W1:Y:S02]  /*ef00*/  SHFL.IDX PT, R14, R0, RZ, 0x1f ;  /* 0x00001fff000e7589 */ /* 0x00006400000e0000 */
.L_x_1839:
[----:B-1----:R-:W-:Y:S01]  /*ef10*/  ISETP.NE.AND P0, PT, R14, RZ, PT ;  /* 0x000000ff0e00720c */ /* 0x002fe20003f05270 */
[----:B------:R-:W-:-:S12]  /*ef20*/  BSSY B0, `(.L_x_1808) ;  /* 0x000002b000007945 */ /* 0x000fd80003800000 */
[----:B------:R-:W-:Y:S05]  /*ef30*/  @P0 BRA `(.L_x_1809) ;  /* 0x0000000000a40947 */ /* 0x000fea0003800000 */
[----:B------:R-:W-:-:S03]  /*ef40*/  UMOV UR4, 0xffffffff ;  /* 0xffffffff00047882 */ /* 0x000fc60000000000 */
[----:B------:R-:W-:Y:S05]  /*ef50*/  BRA.DIV UR4, `(.L_x_1810) ;  /* 0x0000000a04887947 */ /* 0x000fea000b800000 */
[----:B------:R-:W-:-:S13]  /*ef60*/  ELECT P6, URZ, PT ;  /* 0x00000000003f782f */ /* 0x000fda00038c0000 */
.L_x_1842:
[----:B------:R-:W-:Y:S05]  /*ef70*/  @!P6 BRA `(.L_x_1809) ;  /* 0x000000000094e947 */ /* 0x000fea0003800000 */
[----:B------:R-:W-:-:S06]  /*ef80*/  ULOP3.LUT UR4, UR46, 0x2, URZ, 0xfc, !UPT ;  /* 0x000000022e047892 */ /* 0x000fcc000f8efc3f */
[----:B0-----:R-:W-:-:S05]  /*ef90*/  IMAD.U32 R0, RZ, RZ, UR4 ;  /* 0x00000004ff007e24 */ /* 0x001fca000f8e00ff */
[----:B------:R-:W-:-:S13]  /*efa0*/  ISETP.NE.AND P0, PT, R0, 0x3, PT ;  /* 0x000000030000780c */ /* 0x000fda0003f05270 */
[----:B------:R-:W-:Y:S05]  /*efb0*/  @!P0 BRA `(.L_x_1811) ;  /* 0x0000000000048947 */ /* 0x000fea0003800000 */
[----:B------:R-:W-:Y:S01]  /*efc0*/  BPT.TRAP 0x1 ;  /* 0x000000040000795c */ /* 0x000fe20000300000 */
.L_x_1811:
        /* <DEDUP_REMOVED lines=12> */
.L_x_1843:
[----:B------:R-:W1:Y:S02]  /*f090*/  SYNCS.PHASECHK.TRANS64.TRYWAIT P1, [R9+URZ], R0 ;  /* 0x00000000090075a7 */ /* 0x000e64000802017f */
[----:B-1----:R-:W-:Y:S05]  /*f0a0*/  @!P1 BRA `(.L_x_1813) ;  /* 0x0000000800689947 */ /* 0x002fea0003800000 */
.L_x_1844:
[----:B------:R-:W-:Y:S05]  /*f0b0*/  @!P0 BRA `(.L_x_1814) ;  /* 0x0000000000048947 */ /* 0x000fea0003800000 */
[----:B------:R-:W-:Y:S01]  /*f0c0*/  BPT.TRAP 0x1 ;  /* 0x000000040000795c */ /* 0x000fe20000300000 */
.L_x_1814:
[----:B------:R-:W-:-:S04]  /*f0d0*/  IMAD R17, R17, 0x8, R6 ;  /* 0x0000000811117824 */ /* 0x000fc800078e0206 */
[----:B------:R-:W2:Y:S02]  /*f0e0*/  SYNCS.PHASECHK.TRANS64.TRYWAIT P1, [R17+URZ+0x19c60], R4 ;  /* 0x019c6004110075a7 */ /* 0x000ea4000802017f */
[----:B--2---:R-:W-:Y:S05]  /*f0f0*/  @!P1 BRA `(.L_x_1815) ;  /* 0x0000000800689947 */ /* 0x004fea0003800000 */
.L_x_1845:
[----:B------:R-:W-:Y:S05]  /*f100*/  @!P0 BRA `(.L_x_1816) ;  /* 0x0000000000048947 */ /* 0x000fea0003800000 */
[----:B------:R-:W-:Y:S01]  /*f110*/  BPT.TRAP 0x1 ;  /* 0x000000040000795c */ /* 0x000fe20000300000 */
.L_x_1816:
[----:B------:R-:W-:-:S04]  /*f120*/  IMAD R7, R7, 0x8, R6 ;  /* 0x0000000807077824 */ /* 0x000fc800078e0206 */
[----:B------:R-:W3:Y:S02]  /*f130*/  SYNCS.PHASECHK.TRANS64.TRYWAIT P1, [R7+URZ+0x19c60], R0 ;  /* 0x019c6000070075a7 */ /* 0x000ee4000802017f */
[----:B---3--:R-:W-:Y:S05]  /*f140*/  @!P1 BRA `(.L_x_1817) ;  /* 0x0000000800689947 */ /* 0x008fea0003800000 */
.L_x_1846:
[----:B------:R-:W-:Y:S05]  /*f150*/  @!P0 BRA `(.L_x_1818) ;  /* 0x0000000000048947 */ /* 0x000fea0003800000 */
[----:B------:R-:W-:Y:S01]  /*f160*/  BPT.TRAP 0x1 ;  /* 0x000000040000795c */ /* 0x000fe20000300000 */
.L_x_1818:
[----:B------:R-:W4:Y:S02]  /*f170*/  SYNCS.PHASECHK.TRANS64.TRYWAIT P0, [R17+URZ+0x19c80], R4 ;  /* 0x019c8004110075a7 */ /* 0x000f24000800017f */
[----:B----4-:R-:W-:Y:S05]  /*f180*/  @!P0 BRA `(.L_x_1819) ;  /* 0x00000008006c8947 */ /* 0x010fea0003800000 */
.L_x_1820:
[----:B------:R0:W0:Y:S02]  /*f190*/  SYNCS.PHASECHK.TRANS64.TRYWAIT P0, [R7+URZ+0x19c80], R0 ;  /* 0x019c8000070075a7 */ /* 0x000024000800017f */
[----:B0-----:R-:W-:Y:S05]  /*f1a0*/  @!P0 NANOSLEEP.SYNCS 0x989680 ;  /* 0x009896800000895d */ /* 0x001fea0003900000 */
[----:B------:R-:W0:Y:S02]  /*f1b0*/  @!P0 SYNCS.PHASECHK.TRANS64 P0, [R7+URZ+0x19c80], R0 ;  /* 0x019c8000070085a7 */ /* 0x000e24000800007f */
[----:B0-----:R-:W-:Y:S05]  /*f1c0*/  @!P0 BRA `(.L_x_1820) ;  /* 0xfffffffc00f08947 */ /* 0x001fea000383ffff */
.L_x_1809:
[----:B------:R-:W-:Y:S05]  /*f1d0*/  BSYNC B0 ;  /* 0x0000000000007941 */ /* 0x000fea0003800000 */
.L_x_1808:
[----:B------:R-:W-:Y:S05]  /*f1e0*/  EXIT ;  /* 0x000000000000794d */ /* 0x000fea0003800000 */
.L_x_1687:
[----:B0-----:R-:W-:-:S04]  /*f1f0*/  IMAD.U32 R3, RZ, RZ, UR44 ;  /* 0x0000002cff037e24 */ /* 0x001fc8000f8e00ff */
[----:B------:R0:W1:Y:S03]  /*f200*/  SYNCS.PHASECHK.TRANS64.TRYWAIT P1, [R3+URZ+0x19c00], R0 ;  /* 0x019c0000030075a7 */ /* 0x000066000802017f */
[----:B-1----:R-:W-:Y:S05]  /*f210*/  @!P1 NANOSLEEP.SYNCS 0x989680 ;  /* 0x009896800000995d */ /* 0x002fea0003900000 */
[----:B------:R-:W1:Y:S02]  /*f220*/  @!P1 SYNCS.PHASECHK.TRANS64 P1, [R3+URZ+0x19c00], R0 ;  /* 0x019c0000030095a7 */ /* 0x000e64000802007f */
[----:B-1----:R-:W-:Y:S05]  /*f230*/  @!P1 BRA `(.L_x_1687) ;  /* 0xfffffffc00ec9947 */ /* 0x002fea000383ffff */
[----:B------:R-:W-:Y:S05]  /*f240*/  BRA `(.L_x_1821) ;  /* 0xffffff28001c7947 */ /* 0x000fea000383ffff */
.L_x_1691:
[----:B-1----:R1:W2:Y:S02]  /*f250*/  SYNCS.PHASECHK.TRANS64.TRYWAIT P2, [R3+URZ+0x19c30], R0 ;  /* 0x019c3000030075a7 */ /* 0x0022a4000804017f */
[----:B--2---:R-:W-:Y:S05]  /*f260*/  @!P2 NANOSLEEP.SYNCS 0x989680 ;  /* 0x009896800000a95d */ /* 0x004fea0003900000 */
[----:B------:R-:W2:Y:S02]  /*f270*/  @!P2 SYNCS.PHASECHK.TRANS64 P2, [R3+URZ+0x19c30], R0 ;  /* 0x019c30000300a5a7 */ /* 0x000ea4000804007f */
[----:B--2---:R-:W-:Y:S05]  /*f280*/  @!P2 BRA `(.L_x_1691) ;  /* 0xfffffffc00f0a947 */ /* 0x004fea000383ffff */
[----:B------:R-:W-:Y:S05]  /*f290*/  BRA `(.L_x_1690) ;  /* 0xffffff2800447947 */ /* 0x000fea000383ffff */
.L_x_1696:
[----:B-1----:R-:W-:-:S04]  /*f2a0*/  IMAD.U32 R7, RZ, RZ, UR21 ;  /* 0x00000015ff077e24 */ /* 0x002fc8000f8e00ff */
[----:B------:R1:W2:Y:S03]  /*f2b0*/  SYNCS.PHASECHK.TRANS64.TRYWAIT P2, [R7+URZ+0x19c30], R0 ;  /* 0x019c3000070075a7 */ /* 0x0002a6000804017f */
[----:B--2---:R-:W-:Y:S05]  /*f2c0*/  @!P2 NANOSLEEP.SYNCS 0x989680 ;  /* 0x009896800000a95d */ /* 0x004fea0003900000 */
[----:B------:R-:W2:Y:S02]  /*f2d0*/  @!P2 SYNCS.PHASECHK.TRANS64 P2, [R7+URZ+0x19c30], R0 ;  /* 0x019c30000700a5a7 */ /* 0x000ea4000804007f */
[----:B--2---:R-:W-:Y:S05]  /*f2e0*/  @!P2 BRA `(.L_x_1696) ;  /* 0xfffffffc00eca947 */ /* 0x004fea000383ffff */
[----:B------:R-:W-:Y:S05]  /*f2f0*/  BRA `(.L_x_1695) ;  /* 0xffffff4c00207947 */ /* 0x000fea000383ffff */
.L_x_1700:
[----:B-1----:R-:W-:-:S04]  /*f300*/  IMAD.U32 R7, RZ, RZ, UR11 ;  /* 0x0000000bff077e24 */ /* 0x002fc8000f8e00ff */
[----:B------:R1:W2:Y:S03]  /*f310*/  SYNCS.PHASECHK.TRANS64.TRYWAIT P2, [R7+URZ+0x19c50], R0 ;  /* 0x019c5000070075a7 */ /* 0x0002a6000804017f */
[----:B--2---:R-:W-:Y:S05]  /*f320*/  @!P2 NANOSLEEP.SYNCS 0x989680 ;  /* 0x009896800000a95d */ /* 0x004fea0003900000 */
[----:B------:R-:W2:Y:S02]  /*f330*/  @!P2 SYNCS.PHASECHK.TRANS64 P2, [R7+URZ+0x19c50], R0 ;  /* 0x019c50000700a5a7 */ /* 0x000ea4000804007f */
[----:B--2---:R-:W-:Y:S05]  /*f340*/  @!P2 BRA `(.L_x_1700) ;  /* 0xfffffffc00eca947 */ /* 0x004fea000383ffff */
[----:B------:R-:W-:Y:S05]  /*f350*/  BRA `(.L_x_1699) ;  /* 0xffffff4c00707947 */ /* 0x000fea000383ffff */
.L_x_1707:
[----:B-1----:R-:W-:-:S04]  /*f360*/  IMAD.U32 R9, RZ, RZ, UR6 ;  /* 0x00000006ff097e24 */ /* 0x002fc8000f8e00ff */
[----:B------:R1:W2:Y:S03]  /*f370*/  SYNCS.PHASECHK.TRANS64.TRYWAIT P2, [R9+URZ+0x19c30], R0 ;  /* 0x019c3000090075a7 */ /* 0x0002a6000804017f */
[----:B--2---:R-:W-:Y:S05]  /*f380*/  @!P2 NANOSLEEP.SYNCS 0x989680 ;  /* 0x009896800000a95d */ /* 0x004fea0003900000 */
[----:B------:R-:W2:Y:S02]  /*f390*/  @!P2 SYNCS.PHASECHK.TRANS64 P2, [R9+URZ+0x19c30], R0 ;  /* 0x019c30000900a5a7 */ /* 0x000ea4000804007f */
[----:B--2---:R-:W-:Y:S05]  /*f3a0*/  @!P2 BRA `(.L_x_1707) ;  /* 0xfffffffc00eca947 */ /* 0x004fea000383ffff */
[----:B------:R-:W-:Y:S05]  /*f3b0*/  BRA `(.L_x_1706) ;  /* 0xffffff7000187947 */ /* 0x000fea000383ffff */
.L_x_1711:
[----:B-1----:R-:W-:-:S04]  /*f3c0*/  IMAD.U32 R9, RZ, RZ, UR11 ;  /* 0x0000000bff097e24 */ /* 0x002fc8000f8e00ff */
[----:B------:R1:W2:Y:S03]  /*f3d0*/  SYNCS.PHASECHK.TRANS64.TRYWAIT P2, [R9+URZ+0x19c50], R0 ;  /* 0x019c5000090075a7 */ /* 0x0002a6000804017f */
[----:B--2---:R-:W-:Y:S05]  /*f3e0*/  @!P2 NANOSLEEP.SYNCS 0x989680 ;  /* 0x009896800000a95d */ /* 0x004fea0003900000 */
[----:B------:R-:W2:Y:S02]  /*f3f0*/  @!P2 SYNCS.PHASECHK.TRANS64 P2, [R9+URZ+0x19c50], R0 ;  /* 0x019c50000900a5a7 */ /* 0x000ea4000804007f */
[----:B--2---:R-:W-:Y:S05]  /*f400*/  @!P2 BRA `(.L_x_1711) ;  /* 0xfffffffc00eca947 */ /* 0x004fea000383ffff */
[----:B------:R-:W-:Y:S05]  /*f410*/  BRA `(.L_x_1710) ;  /* 0xffffff7400647947 */ /* 0x000fea000383ffff */
.L_x_1717:
[----:B-1----:R-:W-:-:S04]  /*f420*/  IMAD.U32 R6, RZ, RZ, UR14 ;  /* 0x0000000eff067e24 */ /* 0x002fc8000f8e00ff */
[----:B------:R1:W2:Y:S03]  /*f430*/  SYNCS.PHASECHK.TRANS64.TRYWAIT P1, [R6+URZ+0x19c50], R5 ;  /* 0x019c5005060075a7 */ /* 0x0002a6000802017f */
[----:B--2---:R-:W-:Y:S05]  /*f440*/  @!P1 NANOSLEEP.SYNCS 0x989680 ;  /* 0x009896800000995d */ /* 0x004fea0003900000 */
[----:B------:R-:W2:Y:S02]  /*f450*/  @!P1 SYNCS.PHASECHK.TRANS64 P1, [R6+URZ+0x19c50], R5 ;  /* 0x019c5005060095a7 */ /* 0x000ea4000802007f */
[----:B--2---:R-:W-:Y:S05]  /*f460*/  @!P1 BRA `(.L_x_1717) ;  /* 0xfffffffc00ec9947 */ /* 0x004fea000383ffff */
[----:B------:R-:W-:Y:S05]  /*f470*/  BRA `(.L_x_1716) ;  /* 0xffffff8800b47947 */ /* 0x000fea000383ffff */
.L_x_1751:
[----:B------:R-:W-:Y:S02]  /*f480*/  IMAD.MOV.U32 R13, RZ, RZ, R4 ;  /* 0x000000ffff0d7224 */ /* 0x000fe400078e0004 */
[----:B------:R-:W-:Y:S02]  /*f490*/  IMAD.MOV.U32 R12, RZ, RZ, RZ ;  /* 0x000000ffff0c7224 */ /* 0x000fe400078e00ff */
[----:B------:R-:W-:Y:S02]  /*f4a0*/  IMAD.MOV.U32 R11, RZ, RZ, 0x1f ;  /* 0x0000001fff0b7424 */ /* 0x000fe400078e00ff */
[----:B------:R-:W-:-:S07]  /*f4b0*/  IMAD.MOV.U32 R15, RZ, RZ, -0x1 ;  /* 0xffffffffff0f7424 */ /* 0x000fce00078e00ff */
[----:B------:R-:W-:Y:S05]  /*f4c0*/  WARPSYNC.COLLECTIVE R15, `(.L_x_1822) ;  /* 0x000000000f087348 */ /* 0x000fea0003c00000 */
[----:B------:R0:W1:Y:S02]  /*f4d0*/  SHFL.IDX P6, R14, R13, R12, R11 ;  /* 0x0000000c0d0e7389 */ /* 0x00006400000c000b */
[----:B01----:R-:W-:Y:S01]  /*f4e0*/  ENDCOLLECTIVE ;  /* 0x000000000000791b */ /* 0x003fe20003800000 */
.L_x_1822:
[----:B------:R-:W-:Y:S05]  /*f4f0*/  BRA `(.L_x_1823) ;  /* 0xffffffcc00987947 */ /* 0x000fea000383ffff */
.L_x_1753:
[----:B------:R-:W-:Y:S01]  /*f500*/  BSSY B0, `(.L_x_1824) ;  /* 0x0000006000007945 */ /* 0x000fe20003800000 */
[----:B------:R-:W-:-:S07]  /*f510*/  IMAD.MOV.U32 R15, RZ, RZ, -0x1 ;  /* 0xffffffffff0f7424 */ /* 0x000fce00078e00ff */
[----:B0-----:R-:W-:Y:S05]  /*f520*/  WARPSYNC.COLLECTIVE R15, `(.L_x_1825) ;  /* 0x000000000f0c7348 */ /* 0x001fea0003c00000 */
[----:B------:R-:W-:Y:S02]  /*f530*/  ELECT P6, UR62, PT ;  /* 0x00000000003e782f */ /* 0x000fe400038c0000 */
[----:B------:R-:W-:Y:S01]  /*f540*/  MOV R14, UR62 ;  /* 0x0000003e000e7c02 */ /* 0x000fe20008000f00 */
[----:B0-----:R-:W-:Y:S10]  /*f550*/  ENDCOLLECTIVE ;  /* 0x000000000000791b */ /* 0x001ff40003800000 */
.L_x_1825:
[----:B------:R-:W-:Y:S05]  /*f560*/  BSYNC B0 ;  /* 0x0000000000007941 */ /* 0x000fea0003800000 */
.L_x_1824:
[----:B------:R-:W-:Y:S05]  /*f570*/  BRA `(.L_x_1826) ;  /* 0xffffffcc00947947 */ /* 0x000fea000383ffff */
.L_x_1756:
[----:B-1----:R1:W2:Y:S02]  /*f580*/  SYNCS.PHASECHK.TRANS64.TRYWAIT P2, [R5+URZ+0x19c80], R2 ;  /* 0x019c8002050075a7 */ /* 0x0022a4000804017f */
[----:B--2---:R-:W-:Y:S05]  /*f590*/  @!P2 NANOSLEEP.SYNCS 0x989680 ;  /* 0x009896800000a95d */ /* 0x004fea0003900000 */
[----:B------:R-:W2:Y:S02]  /*f5a0*/  @!P2 SYNCS.PHASECHK.TRANS64 P2, [R5+URZ+0x19c80], R2 ;  /* 0x019c80020500a5a7 */ /* 0x000ea4000804007f */
[----:B--2---:R-:W-:Y:S05]  /*f5b0*/  @!P2 BRA `(.L_x_1756) ;  /* 0xfffffffc00f0a947 */ /* 0x004fea000383ffff */
[----:B------:R-:W-:Y:S05]  /*f5c0*/  BRA `(.L_x_1827) ;  /* 0xffffffcc00ec7947 */ /* 0x000fea000383ffff */
.L_x_1758:
[----:B0-----:R0:W2:Y:S02]  /*f5d0*/  SYNCS.PHASECHK.TRANS64.TRYWAIT P2, [R5+URZ+0x19c40], R2 ;  /* 0x019c4002050075a7 */ /* 0x0010a4000804017f */
[----:B--2---:R-:W-:Y:S05]  /*f5e0*/  @!P2 NANOSLEEP.SYNCS 0x989680 ;  /* 0x009896800000a95d */ /* 0x004fea0003900000 */
[----:B------:R-:W2:Y:S02]  /*f5f0*/  @!P2 SYNCS.PHASECHK.TRANS64 P2, [R5+URZ+0x19c40], R2 ;  /* 0x019c40020500a5a7 */ /* 0x000ea4000804007f */
[----:B--2---:R-:W-:Y:S05]  /*f600*/  @!P2 BRA `(.L_x_1758) ;  /* 0xfffffffc00f0a947 */ /* 0x004fea000383ffff */
[----:B------:R-:W-:Y:S05]  /*f610*/  BRA `(.L_x_1828) ;  /* 0xffffffd000687947 */ /* 0x000fea000383ffff */
.L_x_1761:
[----:B-1----:R-:W-:-:S04]  /*f620*/  IMAD.U32 R3, RZ, RZ, UR40 ;  /* 0x00000028ff037e24 */ /* 0x002fc8000f8e00ff */
[----:B------:R1:W2:Y:S03]  /*f630*/  SYNCS.PHASECHK.TRANS64.TRYWAIT P0, [R3+URZ+0x19c20], R2 ;  /* 0x019c2002030075a7 */ /* 0x0002a6000800017f */
[----:B--2---:R-:W-:Y:S05]  /*f640*/  @!P0 NANOSLEEP.SYNCS 0x989680 ;  /* 0x009896800000895d */ /* 0x004fea0003900000 */
[----:B------:R-:W2:Y:S02]  /*f650*/  @!P0 SYNCS.PHASECHK.TRANS64 P0, [R3+URZ+0x19c20], R2 ;  /* 0x019c2002030085a7 */ /* 0x000ea4000800007f */
[----:B--2---:R-:W-:Y:S05]  /*f660*/  @!P0 BRA `(.L_x_1761) ;  /* 0xfffffffc00ec8947 */ /* 0x004fea000383ffff */
[----:B------:R-:W-:Y:S05]  /*f670*/  BRA `(.L_x_1829) ;  /* 0xffffffd400707947 */ /* 0x000fea000383ffff */
.L_x_1767:
[----:B0-----:R0:W2:Y:S02]  /*f680*/  SYNCS.PHASECHK.TRANS64.TRYWAIT P0, [R9+URZ+0x19c80], R10 ;  /* 0x019c800a090075a7 */ /* 0x0010a4000800017f */
[----:B--2---:R-:W-:Y:S05]  /*f690*/  @!P0 NANOSLEEP.SYNCS 0x989680 ;  /* 0x009896800000895d */ /* 0x004fea0003900000 */
[----:B------:R-:W2:Y:S02]  /*f6a0*/  @!P0 SYNCS.PHASECHK.TRANS64 P0, [R9+URZ+0x19c80], R10 ;  /* 0x019c800a090085a7 */ /* 0x000ea4000800007f */
[----:B--2---:R-:W-:Y:S05]  /*f6b0*/  @!P0 BRA `(.L_x_1767) ;  /* 0xfffffffc00f08947 */ /* 0x004fea000383ffff */
[----:B------:R-:W-:Y:S05]  /*f6c0*/  BRA `(.L_x_1830) ;  /* 0xffffffd8000c7947 */ /* 0x000fea000383ffff */
.L_x_1774:
[----:B-1----:R1:W2:Y:S02]  /*f6d0*/  SYNCS.PHASECHK.TRANS64.TRYWAIT P0, [R9+URZ+0x19c40], R10 ;  /* 0x019c400a090075a7 */ /* 0x0022a4000800017f */
[----:B--2---:R-:W-:Y:S05]  /*f6e0*/  @!P0 NANOSLEEP.SYNCS 0x989680 ;  /* 0x009896800000895d */ /* 0x004fea0003900000 */
[----:B------:R-:W2:Y:S02]  /*f6f0*/  @!P0 SYNCS.PHASECHK.TRANS64 P0, [R9+URZ+0x19c40], R10 ;  /* 0x019c400a090085a7 */ /* 0x000ea4000800007f */
[----:B--2---:R-:W-:Y:S05]  /*f700*/  @!P0 BRA `(.L_x_1774) ;  /* 0xfffffffc00f08947 */ /* 0x004fea000383ffff */
[----:B------:R-:W-:Y:S05]  /*f710*/  BRA `(.L_x_1831) ;  /* 0xffffffdc00087947 */ /* 0x000fea000383ffff */
.L_x_1782:
[----:B0-----:R0:W1:Y:S02]  /*f720*/  SYNCS.PHASECHK.TRANS64.TRYWAIT P2, [R12+URZ+0x19c70], R5 ;  /* 0x019c70050c0075a7 */ /* 0x001064000804017f */
[----:B-1----:R-:W-:Y:S05]  /*f730*/  @!P2 NANOSLEEP.SYNCS 0x989680 ;  /* 0x009896800000a95d */ /* 0x002fea0003900000 */
[----:B------:R-:W1:Y:S02]  /*f740*/  @!P2 SYNCS.PHASECHK.TRANS64 P2, [R12+URZ+0x19c70], R5 ;  /* 0x019c70050c00a5a7 */ /* 0x000e64000804007f */
[----:B-1----:R-:W-:Y:S05]  /*f750*/  @!P2 BRA `(.L_x_1782) ;  /* 0xfffffffc00f0a947 */ /* 0x002fea000383ffff */
[----:B------:R-:W-:Y:S05]  /*f760*/  BRA `(.L_x_1832) ;  /* 0xffffffe0001c7947 */ /* 0x000fea000383ffff */
.L_x_1784:
[----:B0-----:R0:W1:Y:S02]  /*f770*/  SYNCS.PHASECHK.TRANS64.TRYWAIT P2, [R12+URZ+0x19c60], R5 ;  /* 0x019c60050c0075a7 */ /* 0x001064000804017f */
[----:B-1----:R-:W-:Y:S05]  /*f780*/  @!P2 NANOSLEEP.SYNCS 0x989680 ;  /* 0x009896800000a95d */ /* 0x002fea0003900000 */
[----:B------:R-:W1:Y:S02]  /*f790*/  @!P2 SYNCS.PHASECHK.TRANS64 P2, [R12+URZ+0x19c60], R5 ;  /* 0x019c60050c00a5a7 */ /* 0x000e64000804007f */
[----:B-1----:R-:W-:Y:S05]  /*f7a0*/  @!P2 BRA `(.L_x_1784) ;  /* 0xfffffffc00f0a947 */ /* 0x002fea000383ffff */
[----:B------:R-:W-:Y:S05]  /*f7b0*/  BRA `(.L_x_1833) ;  /* 0xffffffe000247947 */ /* 0x000fea000383ffff */
.L_x_1791:
[----:B-1----:R1:W2:Y:S02]  /*f7c0*/  SYNCS.PHASECHK.TRANS64.TRYWAIT P0, [R2+URZ+0x19c70], R3 ;  /* 0x019c7003020075a7 */ /* 0x0022a4000800017f */
[----:B--2---:R-:W-:Y:S05]  /*f7d0*/  @!P0 NANOSLEEP.SYNCS 0x989680 ;  /* 0x009896800000895d */ /* 0x004fea0003900000 */
[----:B------:R-:W2:Y:S02]  /*f7e0*/  @!P0 SYNCS.PHASECHK.TRANS64 P0, [R2+URZ+0x19c70], R3 ;  /* 0x019c7003020085a7 */ /* 0x000ea4000800007f */
[----:B--2---:R-:W-:Y:S05]  /*f7f0*/  @!P0 BRA `(.L_x_1791) ;  /* 0xfffffffc00f08947 */ /* 0x004fea000383ffff */
[----:B------:R-:W-:Y:S05]  /*f800*/  BRA `(.L_x_1834) ;  /* 0xffffffe400687947 */ /* 0x000fea000383ffff */
.L_x_1793:
[----:B-1----:R1:W2:Y:S02]  /*f810*/  SYNCS.PHASECHK.TRANS64.TRYWAIT P0, [R2+URZ+0x19c60], R5 ;  /* 0x019c6005020075a7 */ /* 0x0022a4000800017f */
[----:B--2---:R-:W-:Y:S05]  /*f820*/  @!P0 NANOSLEEP.SYNCS 0x989680 ;  /* 0x009896800000895d */ /* 0x004fea0003900000 */
[----:B------:R-:W2:Y:S02]  /*f830*/  @!P0 SYNCS.PHASECHK.TRANS64 P0, [R2+URZ+0x19c60], R5 ;  /* 0x019c6005020085a7 */ /* 0x000ea4000800007f */
[----:B--2---:R-:W-:Y:S05]  /*f840*/  @!P0 BRA `(.L_x_1793) ;  /* 0xfffffffc00f08947 */ /* 0x004fea000383ffff */
[----:B------:R-:W-:Y:S05]  /*f850*/  BRA `(.L_x_1835) ;  /* 0xffffffe400747947 */ /* 0x000fea000383ffff */
.L_x_1806:
[----:B0-----:R0:W1:Y:S02]  /*f860*/  SYNCS.PHASECHK.TRANS64.TRYWAIT P0, [R6+URZ+0x19c20], R0 ;  /* 0x019c2000060075a7 */ /* 0x001064000800017f */
[----:B-1----:R-:W-:Y:S05]  /*f870*/  @!P0 NANOSLEEP.SYNCS 0x989680 ;  /* 0x009896800000895d */ /* 0x002fea0003900000 */
[----:B------:R-:W1:Y:S02]  /*f880*/  @!P0 SYNCS.PHASECHK.TRANS64 P0, [R6+URZ+0x19c20], R0 ;  /* 0x019c2000060085a7 */ /* 0x000e64000800007f */
[----:B-1----:R-:W-:Y:S05]  /*f890*/  @!P0 BRA `(.L_x_1806) ;  /* 0xfffffffc00f08947 */ /* 0x002fea000383ffff */
[----:B------:R-:W-:Y:S05]  /*f8a0*/  BRA `(.L_x_1836) ;  /* 0xfffffff4007c7947 */ /* 0x000fea000383ffff */
.L_x_1807:
        /* <DEDUP_REMOVED lines=11> */
.L_x_1838:
[----:B------:R-:W-:Y:S05]  /*f960*/  BSYNC B0 ;  /* 0x0000000000007941 */ /* 0x000fea0003800000 */
.L_x_1837:
[----:B------:R-:W-:Y:S05]  /*f970*/  BRA `(.L_x_1839) ;  /* 0xfffffff400647947 */ /* 0x000fea000383ffff */
.L_x_1810:
[----:B------:R-:W-:Y:S01]  /*f980*/  BSSY B1, `(.L_x_1840) ;  /* 0x0000006000017945 */ /* 0x000fe20003800000 */
[----:B------:R-:W-:-:S07]  /*f990*/  IMAD.MOV.U32 R15, RZ, RZ, -0x1 ;  /* 0xffffffffff0f7424 */ /* 0x000fce00078e00ff */
[----:B0-----:R-:W-:Y:S05]  /*f9a0*/  WARPSYNC.COLLECTIVE R15, `(.L_x_1841) ;  /* 0x000000000f0c7348 */ /* 0x001fea0003c00000 */
[----:B------:R-:W-:Y:S02]  /*f9b0*/  ELECT P6, UR62, PT ;  /* 0x00000000003e782f */ /* 0x000fe400038c0000 */
[----:B------:R-:W-:Y:S01]  /*f9c0*/  MOV R14, UR62 ;  /* 0x0000003e000e7c02 */ /* 0x000fe20008000f00 */
[----:B0-----:R-:W-:Y:S10]  /*f9d0*/  ENDCOLLECTIVE ;  /* 0x000000000000791b */ /* 0x001ff40003800000 */
.L_x_1841:
[----:B------:R-:W-:Y:S05]  /*f9e0*/  BSYNC B1 ;  /* 0x0000000000017941 */ /* 0x000fea0003800000 */
.L_x_1840:
[----:B------:R-:W-:Y:S05]  /*f9f0*/  BRA `(.L_x_1842) ;  /* 0xfffffff4005c7947 */ /* 0x000fea000383ffff */
.L_x_1812:
[----:B0-----:R0:W1:Y:S02]  /*fa00*/  SYNCS.PHASECHK.TRANS64.TRYWAIT P1, [R5+URZ], R4 ;  /* 0x00000004050075a7 */ /* 0x001064000802017f */
[----:B-1----:R-:W-:Y:S05]  /*fa10*/  @!P1 NANOSLEEP.SYNCS 0x989680 ;  /* 0x009896800000995d */ /* 0x002fea0003900000 */
[----:B------:R-:W1:Y:S02]  /*fa20*/  @!P1 SYNCS.PHASECHK.TRANS64 P1, [R5+URZ], R4 ;  /* 0x00000004050095a7 */ /* 0x000e64000802007f */
[----:B-1----:R-:W-:Y:S05]  /*fa30*/  @!P1 BRA `(.L_x_1812) ;  /* 0xfffffffc00f09947 */ /* 0x002fea000383ffff */
[----:B------:R-:W-:Y:S05]  /*fa40*/  BRA `(.L_x_1843) ;  /* 0xfffffff400907947 */ /* 0x000fea000383ffff */
.L_x_1813:
[----:B-1----:R1:W2:Y:S02]  /*fa50*/  SYNCS.PHASECHK.TRANS64.TRYWAIT P1, [R9+URZ], R0 ;  /* 0x00000000090075a7 */ /* 0x0022a4000802017f */
[----:B--2---:R-:W-:Y:S05]  /*fa60*/  @!P1 NANOSLEEP.SYNCS 0x989680 ;  /* 0x009896800000995d */ /* 0x004fea0003900000 */
[----:B------:R-:W2:Y:S02]  /*fa70*/  @!P1 SYNCS.PHASECHK.TRANS64 P1, [R9+URZ], R0 ;  /* 0x00000000090095a7 */ /* 0x000ea4000802007f */
[----:B--2---:R-:W-:Y:S05]  /*fa80*/  @!P1 BRA `(.L_x_1813) ;  /* 0xfffffffc00f09947 */ /* 0x004fea000383ffff */
[----:B------:R-:W-:Y:S05]  /*fa90*/  BRA `(.L_x_1844) ;  /* 0xfffffff400847947 */ /* 0x000fea000383ffff */
.L_x_1815:
[----:B--2---:R2:W3:Y:S02]  /*faa0*/  SYNCS.PHASECHK.TRANS64.TRYWAIT P1, [R17+URZ+0x19c60], R4 ;  /* 0x019c6004110075a7 */ /* 0x0044e4000802017f */
[----:B---3--:R-:W-:Y:S05]  /*fab0*/  @!P1 NANOSLEEP.SYNCS 0x989680 ;  /* 0x009896800000995d */ /* 0x008fea0003900000 */
[----:B------:R-:W3:Y:S02]  /*fac0*/  @!P1 SYNCS.PHASECHK.TRANS64 P1, [R17+URZ+0x19c60], R4 ;  /* 0x019c6004110095a7 */ /* 0x000ee4000802007f */
[----:B---3--:R-:W-:Y:S05]  /*fad0*/  @!P1 BRA `(.L_x_1815) ;  /* 0xfffffffc00f09947 */ /* 0x008fea000383ffff */
[----:B------:R-:W-:Y:S05]  /*fae0*/  BRA `(.L_x_1845) ;  /* 0xfffffff400847947 */ /* 0x000fea000383ffff */
.L_x_1817:
[----:B---3--:R3:W4:Y:S02]  /*faf0*/  SYNCS.PHASECHK.TRANS64.TRYWAIT P1, [R7+URZ+0x19c60], R0 ;  /* 0x019c6000070075a7 */ /* 0x008724000802017f */
[----:B----4-:R-:W-:Y:S05]  /*fb00*/  @!P1 NANOSLEEP.SYNCS 0x989680 ;  /* 0x009896800000995d */ /* 0x010fea0003900000 */
[----:B------:R-:W4:Y:S02]  /*fb10*/  @!P1 SYNCS.PHASECHK.TRANS64 P1, [R7+URZ+0x19c60], R0 ;  /* 0x019c6000070095a7 */ /* 0x000f24000802007f */
[----:B----4-:R-:W-:Y:S05]  /*fb20*/  @!P1 BRA `(.L_x_1817) ;  /* 0xfffffffc00f09947 */ /* 0x010fea000383ffff */
[----:B------:R-:W-:Y:S05]  /*fb30*/  BRA `(.L_x_1846) ;  /* 0xfffffff400847947 */ /* 0x000fea000383ffff */
.L_x_1819:
[----:B----4-:R4:W0:Y:S02]  /*fb40*/  SYNCS.PHASECHK.TRANS64.TRYWAIT P0, [R17+URZ+0x19c80], R4 ;  /* 0x019c8004110075a7 */ /* 0x010824000800017f */
[----:B0-----:R-:W-:Y:S05]  /*fb50*/  @!P0 NANOSLEEP.SYNCS 0x989680 ;  /* 0x009896800000895d */ /* 0x001fea0003900000 */
[----:B------:R-:W0:Y:S02]  /*fb60*/  @!P0 SYNCS.PHASECHK.TRANS64 P0, [R17+URZ+0x19c80], R4 ;  /* 0x019c8004110085a7 */ /* 0x000e24000800007f */
[----:B0-----:R-:W-:Y:S05]  /*fb70*/  @!P0 BRA `(.L_x_1819) ;  /* 0xfffffffc00f08947 */ /* 0x001fea000383ffff */
[----:B------:R-:W-:Y:S05]  /*fb80*/  BRA `(.L_x_1820) ;  /* 0xfffffff400807947 */ /* 0x000fea000383ffff */
.L_x_1847:
        /* <DEDUP_REMOVED lines=15> */
.L_x_2227:


//--------------------- .text._ZN7cutlass13device_kernelIN5flash11enable_sm90INS1_16FlashAttnFwdSm90INS1_25CollectiveMainloopFwdSm90ILi2EN4cute5tupleIJNS5_1CILi1EEES8_S8_EEENS6_IJNS7_ILi192EEENS7_ILi128EEENS7_ILi96EEEEEELi96ENS_12float_e4m3_tEfNS_4arch4Sm90ELb1ELb0ELb0ELb1ELb0ELb1ELb0ELb1ELb1ELb0ELb0ELb0EEENS1_21CollectiveEpilogueFwdINS6_IJSA_SC_SB_EEES9_NS_10bfloat16_tESG_Li384ELb1ELb0ELb0ELb1EEENS1_36VarlenDynamicPersistentTileSchedulerILi192ELi128ELi384ELi128ELb0ELb0ELb1ELb1ELb1ELb1EEEEEEEEEvNT_6ParamsE --------------------------
	.section	.text._ZN7cutlass13device_kernelIN5flash11enable_sm90INS1_16FlashAttnFwdSm90INS1_25CollectiveMainloopFwdSm90ILi2EN4cute5tupleIJNS5_1CILi1EEES8_S8_EEENS6_IJNS7_ILi192EEENS7_ILi128EEENS7_ILi96EEEEEELi96ENS_12float_e4m3_tEfNS_4arch4Sm90ELb1ELb0ELb0ELb1ELb0ELb1ELb0ELb1ELb1ELb0ELb0ELb0EEENS1_21CollectiveEpilogueFwdINS6_IJSA_SC_SB_EEES9_NS_10bfloat16_tESG_Li384ELb1ELb0ELb0ELb1EEENS1_36VarlenDynamicPersistentTileSchedulerILi192ELi128ELi384ELi128ELb0ELb0ELb1ELb1ELb1ELb1EEEEEEEEEvNT_6ParamsE,"ax",@progbits
	.align	128
.text._ZN7cutlass13device_kernelIN5flash11enable_sm90INS1_16FlashAttnFwdSm90INS1_25CollectiveMainloopFwdSm90ILi2EN4cute5tupleIJNS5_1CILi1EEES8_S8_EEENS6_IJNS7_ILi192EEENS7_ILi128EEENS7_ILi96EEEEEELi96ENS_12float_e4m3_tEfNS_4arch4Sm90ELb1ELb0ELb0ELb1ELb0ELb1ELb0ELb1ELb1ELb0ELb0ELb0EEENS1_21CollectiveEpilogueFwdINS6_IJSA_SC_SB_EEES9_NS_10bfloat16_tESG_Li384ELb1ELb0ELb0ELb1EEENS1_36VarlenDynamicPersistentTileSchedulerILi192ELi128ELi384ELi128ELb0ELb0ELb1ELb1ELb1ELb1EEEEEEEEEvNT_6ParamsE:
        .type           _ZN7cutlass13device_kernelIN5flash11enable_sm90INS1_16FlashAttnFwdSm90INS1_25CollectiveMainloopFwdSm90ILi2EN4cute5tupleIJNS5_1CILi1EEES8_S8_EEENS6_IJNS7_ILi192EEENS7_ILi128EEENS7_ILi96EEEEEELi96ENS_12float_e4m3_tEfNS_4arch4Sm90ELb1ELb0ELb0ELb1ELb0ELb1ELb0ELb1ELb1ELb0ELb0ELb0EEENS1_21CollectiveEpilogueFwdINS6_IJSA_SC_SB_EEES9_NS_10bfloat16_tESG_Li384ELb1ELb0ELb0ELb1EEENS1_36VarlenDynamicPersistentTileSchedulerILi192ELi128ELi384ELi128ELb0ELb0ELb1ELb1ELb1ELb1EEEEEEEEEvNT_6ParamsE,@function
        .size           _ZN7cutlass13device_kernelIN5flash11enable_sm90INS1_16FlashAttnFwdSm90INS1_25CollectiveMainloopFwdSm90ILi2EN4cute5tupleIJNS5_1CILi1EEES8_S8_EEENS6_IJNS7_ILi192EEENS7_ILi128EEENS7_ILi96EEEEEELi96ENS_12float_e4m3_tEfNS_4arch4Sm90ELb1ELb0ELb0ELb1ELb0ELb1ELb0ELb1ELb1ELb0ELb0ELb0EEENS1_21CollectiveEpilogueFwdINS6_IJSA_SC_SB_EEES9_NS_10bfloat16_tESG_Li384ELb1ELb0ELb0ELb1EEENS1_36VarlenDynamicPersistentTileSchedulerILi192ELi128ELi384ELi128ELb0ELb0ELb1ELb1ELb1ELb1EEEEEEEEEvNT_6ParamsE,(.L_x_2228 - _ZN7cutlass13device_kernelIN5flash11enable_sm90INS1_16FlashAttnFwdSm90INS1_25CollectiveMainloopFwdSm90ILi2EN4cute5tupleIJNS5_1CILi1EEES8_S8_EEENS6_IJNS7_ILi192EEENS7_ILi128EEENS7_ILi96EEEEEELi96ENS_12float_e4m3_tEfNS_4arch4Sm90ELb1ELb0ELb0ELb1ELb0ELb1ELb0ELb1ELb1ELb0ELb0ELb0EEENS1_21CollectiveEpilogueFwdINS6_IJSA_SC_SB_EEES9_NS_10bfloat16_tESG_Li384ELb1ELb0ELb0ELb1EEENS1_36VarlenDynamicPersistentTileSchedulerILi192ELi128ELi384ELi128ELb0ELb0ELb1ELb1ELb1ELb1EEEEEEEEEvNT_6ParamsE)
        .other          _ZN7cutlass13device_kernelIN5flash11enable_sm90INS1_16FlashAttnFwdSm90INS1_25CollectiveMainloopFwdSm90ILi2EN4cute5tupleIJNS5_1CILi1EEES8_S8_EEENS6_IJNS7_ILi192EEENS7_ILi128EEENS7_ILi96EEEEEELi96ENS_12float_e4m3_tEfNS_4arch4Sm90ELb1ELb0ELb0ELb1ELb0ELb1ELb0ELb1ELb1ELb0ELb0ELb0EEENS1_21CollectiveEpilogueFwdINS6_IJSA_SC_SB_EEES9_NS_10bfloat16_tESG_Li384ELb1ELb0ELb0ELb1EEENS1_36VarlenDynamicPersistentTileSchedulerILi192ELi128ELi384ELi128ELb0ELb0ELb1ELb1ELb1ELb1EEEEEEEEEvNT_6ParamsE,@"STO_CUDA_ENTRY STV_DEFAULT"
_ZN7cutlass13device_kernelIN5flash11enable_sm90INS1_16FlashAttnFwdSm90INS1_25CollectiveMainloopFwdSm90ILi2EN4cute5tupleIJNS5_1CILi1EEES8_S8_EEENS6_IJNS7_ILi192EEENS7_ILi128EEENS7_ILi96EEEEEELi96ENS_12float_e4m3_tEfNS_4arch4Sm90ELb1ELb0ELb0ELb1ELb0ELb1ELb0ELb1ELb1ELb0ELb0ELb0EEENS1_21CollectiveEpilogueFwdINS6_IJSA_SC_SB_EEES9_NS_10bfloat16_tESG_Li384ELb1ELb0ELb0ELb1EEENS1_36VarlenDynamicPersistentTileSchedulerILi192ELi128ELi384ELi128ELb0ELb0ELb1ELb1ELb1ELb1EEEEEEEEEvNT_6ParamsE:
        /* <DEDUP_REMOVED lines=26> */
.L_x_1849:
[----:B------:R-:W-:Y:S05]  /*01a0*/  BSYNC B0 ;  /* 0x0000000000007941 */ /* 0x000fea0003800000 */
.L_x_1848:
        /* <DEDUP_REMOVED lines=40> */
.L_x_1850:
        /* <DEDUP_REMOVED lines=22> */
.L_x_1851:
        /* <DEDUP_REMOVED lines=18> */
.L_x_1852:
        /* <DEDUP_REMOVED lines=22> */
.L_x_1853:
        /* <DEDUP_REMOVED lines=22> */
.L_x_1854:
        /* <DEDUP_REMOVED lines=9> */
.L_x_1857:
        /* <DEDUP_REMOVED lines=20> */
[CC--:B--2---:R-:W-:Y:S02]  /*0b40*/  LEA.HI R2, R0.reuse, R15.reuse, RZ, 0x5 ;  /* 0x0000000f00027211 */ /* 0x0c4fe400078f28ff */
[----:B------:R-:W-:-:S03]  /*0b50*/  LEA.HI R5, R0, R15, RZ, 0x4 ;  /* 0x0000000f00057211 */ /* 0x000fc600078f20ff */
[----:B------:R-:W-:Y:S01]  /*0b60*/  IMAD.SHL.U32 R4, R2, 0x10, RZ ;  /* 0x0000001002047824 */ /* 0x000fe200078e00ff */
[-C--:B------:R-:W-:Y:S02]  /*0b70*/  LEA.HI R2, R0, R15.reuse, RZ, 0x7 ;  /* 0x0000000f00027211 */ /* 0x080fe400078f38ff */
[----:B------:R-:W-:Y:S02]  /*0b80*/  LOP3.LUT R3, R5, 0x7fffff0, RZ, 0xc0, !PT ;  /* 0x07fffff005037812 */ /* 0x000fe400078ec0ff */
[----:B------:R-:W-:Y:S02]  /*0b90*/  LOP3.LUT R6, R2, 0xffffff80, RZ, 0xc0, !PT ;  /* 0xffffff8002067812 */ /* 0x000fe400078ec0ff */
[----:B------:R-:W-:Y:S01]  /*0ba0*/  LOP3.LUT R7, R4, 0xfffffe00, RZ, 0xc0, !PT ;  /* 0xfffffe0004077812 */ /* 0x000fe200078ec0ff */
[C---:B------:R-:W-:Y:S01]  /*0bb0*/  IMAD.IADD R4, R15.reuse, 0x1, -R3 ;  /* 0x000000010f047824 */ /* 0x040fe200078e0a03 */
[C---:B------:R-:W-:Y:S01]  /*0bc0*/  LEA.HI R3, R15.reuse, R15, RZ, 0x1 ;  /* 0x0000000f0f037211 */ /* 0x040fe200078f08ff */
[----:B------:R-:W-:-:S03]  /*0bd0*/  IMAD.IADD R13, R15, 0x1, -R6 ;  /* 0x000000010f0d7824 */ /* 0x000fc600078e0a06 */
[--C-:B------:R-:W-:Y:S02]  /*0be0*/  SHF.R.S32.HI R19, RZ, 0x1, R3.reuse ;  /* 0x00000001ff137819 */ /* 0x100fe40000011403 */
[----:B------:R-:W-:Y:S02]  /*0bf0*/  SHF.R.S32.HI R6, RZ, 0x1f, R3 ;  /* 0x0000001fff067819 */ /* 0x000fe40000011403 */
[----:B------:R-:W-:Y:S02]  /*0c00*/  LOP3.LUT R3, R3, 0xfffffffe, RZ, 0xc0, !PT ;  /* 0xfffffffe03037812 */ /* 0x000fe400078ec0ff */
[----:B------:R-:W-:Y:S02]  /*0c10*/  SHF.R.S32.HI R9, RZ, 0x1f, R13 ;  /* 0x0000001fff097819 */ /* 0x000fe4000001140d */
[----:B------:R-:W-:Y:S01]  /*0c20*/  LEA.HI R6, R6, R19, RZ, 0x2 ;  /* 0x0000001306067211 */ /* 0x000fe200078f10ff */
[----:B------:R-:W-:Y:S01]  /*0c30*/  IMAD.IADD R14, R15, 0x1, -R3 ;  /* 0x000000010f0e7824 */ /* 0x000fe200078e0a03 */
[----:B------:R-:W-:-:S02]  /*0c40*/  LEA.HI R10, R9, R13, RZ, 0x2 ;  /* 0x0000000d090a7211 */ /* 0x000fc400078f10ff */
[----:B------:R-:W-:Y:S01]  /*0c50*/  SHF.R.S32.HI R3, RZ, 0x4, R5 ;  /* 0x00000004ff037819 */ /* 0x000fe20000011405 */
[----:B------:R-:W-:Y:S01]  /*0c60*/  IMAD R7, R4, 0x20, R7 ;  /* 0x0000002004077824 */ /* 0x000fe200078e0207 */
[----:B------:R-:W-:Y:S02]  /*0c70*/  SHF.R.S32.HI R18, RZ, 0x7, R2 ;  /* 0x00000007ff127819 */ /* 0x000fe40000011402 */
[----:B------:R-:W-:Y:S02]  /*0c80*/  LEA.HI R4, R0, R15, RZ, 0x3 ;  /* 0x0000000f00047211 */ /* 0x000fe400078f18ff */
[--C-:B------:R-:W-:Y:S02]  /*0c90*/  SHF.R.S32.HI R11, RZ, 0x2, R10.reuse ;  /* 0x00000002ff0b7819 */ /* 0x100fe4000001140a */
[----:B------:R-:W-:Y:S01]  /*0ca0*/  SHF.R.S32.HI R2, RZ, 0x1f, R10 ;  /* 0x0000001fff027819 */ /* 0x000fe2000001140a */
[----:B------:R-:W-:Y:S01]  /*0cb0*/  IMAD.SHL.U32 R157, R14, 0x10, RZ ;  /* 0x000000100e9d7824 */ /* 0x000fe200078e00ff */
[----:B------:R-:W-:-:S02]  /*0cc0*/  LEA.HI R5, R5, R3, RZ, 0x1 ;  /* 0x0000000305057211 */ /* 0x000fc400078f08ff */
[----:B------:R-:W-:Y:S02]  /*0cd0*/  LOP3.LUT R6, R6, 0x7fffffc, RZ, 0xc0, !PT ;  /* 0x07fffffc06067812 */ /* 0x000fe400078ec0ff */
[----:B------:R-:W-:Y:S02]  /*0ce0*/  SHF.R.S32.HI R4, RZ, 0x3, R4 ;  /* 0x00000003ff047819 */ /* 0x000fe40000011404 */
[----:B------:R-:W-:Y:S01]  /*0cf0*/  LEA.HI R12, R2, R11, RZ, 0x3 ;  /* 0x0000000b020c7211 */ /* 0x000fe200078f18ff */
[----:B------:R-:W-:Y:S01]  /*0d00*/  IMAD.IADD R6, R19, 0x1, -R6 ;  /* 0x0000000113067824 */ /* 0x000fe200078e0a06 */
[----:B------:R-:W-:Y:S01]  /*0d10*/  LOP3.LUT R2, R5, 0x1ffffffe, RZ, 0xc0, !PT ;  /* 0x1ffffffe05027812 */ /* 0x000fe200078ec0ff */
[----:B------:R-:W-:Y:S02]  /*0d20*/  VIADD R21, R157, 0x20 ;  /* 0x000000209d157836 */ /* 0x000fe40000000000 */
[----:B------:R-:W-:Y:S02]  /*0d30*/  IMAD.SHL.U32 R4, R4, 0x80, RZ ;  /* 0x0000008004047824 */ /* 0x000fe400078e00ff */
[----:B------:R-:W-:-:S02]  /*0d40*/  IMAD R6, R3, 0x8, R6 ;  /* 0x0000000803067824 */ /* 0x000fc400078e0206 */
[----:B------:R-:W-:Y:S01]  /*0d50*/  IMAD.IADD R2, R3, 0x1, -R2 ;  /* 0x0000000103027824 */ /* 0x000fe200078e0a02 */
[----:B------:R-:W-:Y:S02]  /*0d60*/  SHF.R.S32.HI R3, RZ, 0x1f, R21 ;  /* 0x0000001fff037819 */ /* 0x000fe40000011415 */
[----:B------:R-:W-:Y:S01]  /*0d70*/  LOP3.LUT R20, R4, 0x80, RZ, 0xc0, !PT ;  /* 0x0000008004147812 */ /* 0x000fe200078ec0ff */
[----:B------:R-:W-:Y:S01]  /*0d80*/  IMAD.HI R8, R18, 0x55555556, RZ ;  /* 0x5555555612087827 */ /* 0x000fe200078e02ff */
[----:B------:R-:W-:Y:S02]  /*0d90*/  LOP3.LUT R12, R12, 0xfffffff8, RZ, 0xc0, !PT ;  /* 0xfffffff80c0c7812 */ /* 0x000fe400078ec0ff */
[----:B------:R-:W-:Y:S02]  /*0da0*/  LEA.HI R4, R3, R21, RZ, 0x5 ;  /* 0x0000001503047211 */ /* 0x000fe400078f28ff */
[----:B------:R-:W-:Y:S02]  /*0db0*/  LEA.HI R9, R9, R13, RZ, 0x5 ;  /* 0x0000000d09097211 */ /* 0x000fe400078f28ff */
[----:B------:R-:W-:Y:S01]  /*0dc0*/  LEA.HI R3, R3, R21, RZ, 0x4 ;  /* 0x0000001503037211 */ /* 0x000fe200078f20ff */
[----:B------:R-:W-:Y:S01]  /*0dd0*/  IMAD.IADD R12, R11, 0x1, -R12 ;  /* 0x000000010b0c7824 */ /* 0x000fe200078e0a0c */
[----:B------:R-:W-:Y:S01]  /*0de0*/  SHF.R.S32.HI R5, RZ, 0x5, R4 ;  /* 0x00000005ff057819 */ /* 0x000fe20000011404 */
[----:B------:R-:W-:Y:S01]  /*0df0*/  IMAD.SHL.U32 R6, R6, 0x20, RZ ;  /* 0x0000002006067824 */ /* 0x000fe200078e00ff */
[----:B------:R-:W-:-:S02]  /*0e00*/  LEA.HI R8, R8, R8, RZ, 0x1 ;  /* 0x0000000808087211 */ /* 0x000fc400078f08ff */
[----:B------:R-:W-:Y:S02]  /*0e10*/  SHF.R.U32.HI R11, RZ, 0x3, R20 ;  /* 0x00000003ff0b7819 */ /* 0x000fe40000011614 */
[----:B------:R-:W-:Y:S02]  /*0e20*/  LOP3.LUT R4, R20, 0x10, R3, 0xf8, !PT ;  /* 0x0000001014047812 */ /* 0x000fe400078ef803 */
[----:B------:R-:W-:Y:S01]  /*0e30*/  SHF.R.S32.HI R9, RZ, 0x5, R9 ;  /* 0x00000005ff097819 */ /* 0x000fe20000011409 */
[----:B------:R-:W-:Y:S01]  /*0e40*/  IMAD R5, R5, 0x1800, R6 ;  /* 0x0000180005057824 */ /* 0x000fe200078e0206 */
[----:B------:R-:W-:Y:S01]  /*0e50*/  LOP3.LUT R4, R4, R11, RZ, 0x3c, !PT ;  /* 0x0000000b04047212 */ /* 0x000fe200078e3cff */
[----:B------:R-:W-:Y:S02]  /*0e60*/  IMAD R8, R8, -0x3, R18 ;  /* 0xfffffffd08087824 */ /* 0x000fe400078e0212 */
[----:B------:R-:W-:Y:S01]  /*0e70*/  IMAD R9, R9, 0x10, R12 ;  /* 0x0000001009097824 */ /* 0x000fe200078e020c */
[----:B------:R-:W-:Y:S01]  /*0e80*/  IADD3 R4, R16, R5, R4 ;  /* 0x0000000510047210 */ /* 0x000fe20007ffe004 */
[----:B------:R-:W-:Y:S01]  /*0e90*/  IMAD R7, R2, 0x8, R7 ;  /* 0x0000000802077824 */ /* 0x000fe200078e0207 */
[----:B------:R-:W-:Y:S01]  /*0ea0*/  STL [R1+0x4], R20 ;  /* 0x0000041401007387 */ /* 0x000fe20000100800 */
[----:B------:R-:W-:Y:S01]  /*0eb0*/  IMAD R2, R8, 0x40, R9 ;  /* 0x0000004008027824 */ /* 0x000fe200078e0209 */
[----:B------:R-:W-:-:S02]  /*0ec0*/  LEA.HI R0, R0, R15, RZ, 0x2 ;  /* 0x0000000f00007211 */ /* 0x000fc400078f10ff */
[----:B------:R-:W-:Y:S04]  /*0ed0*/  STL [R1+0x10], R6 ;  /* 0x0000100601007387 */ /* 0x000fe80000100800 */
[----:B------:R-:W-:Y:S04]  /*0ee0*/  STL [R1+0x64], R11 ;  /* 0x0000640b01007387 */ /* 0x000fe80000100800 */
[----:B------:R-:W-:Y:S01]  /*0ef0*/  STL [R1+0x68], R7 ;  /* 0x0000680701007387 */ /* 0x000fe20000100800 */
[----:B------:R-:W-:-:S03]  /*0f00*/  SHF.R.S32.HI R8, RZ, 0x2, R0 ;  /* 0x00000002ff087819 */ /* 0x000fc60000011400 */
[----:B------:R-:W-:Y:S04]  /*0f10*/  STL [R1+0x60], R4 ;  /* 0x0000600401007387 */ /* 0x000fe80000100800 */
[----:B------:R0:W-:Y:S01]  /*0f20*/  STL [R1+0x2c], R2 ;  /* 0x00002c0201007387 */ /* 0x0001e20000100800 */
[----:B------:R-:W-:Y:S02]  /*0f30*/  LOP3.LUT R10, R10, 0x7ffffffc, RZ, 0xc0, !PT ;  /* 0x7ffffffc0a0a7812 */ /* 0x000fe400078ec0ff */
[----:B0-----:R-:W-:Y:S02]  /*0f40*/  LOP3.LUT R2, R0, 0x1ffffffc, RZ, 0xc0, !PT ;  /* 0x1ffffffc00027812 */ /* 0x001fe400078ec0ff */
[----:B------:R-:W-:-:S03]  /*0f50*/  LOP3.LUT R0, R20, 0x10, R157, 0xf8, !PT ;  /* 0x0000001014007812 */ /* 0x000fc600078ef89d */
[----:B------:R-:W-:Y:S01]  /*0f60*/  IMAD.IADD R2, R15, 0x1, -R2 ;  /* 0x000000010f027824 */ /* 0x000fe200078e0a02 */
[----:B------:R-:W-:Y:S02]  /*0f70*/  LOP3.LUT R0, R0, R11, RZ, 0x3c, !PT ;  /* 0x0000000b00007212 */ /* 0x000fe400078e3cff */
[----:B------:R-:W-:Y:S01]  /*0f80*/  SHF.R.S32.HI R4, RZ, 0x1f, R19 ;  /* 0x0000001fff047819 */ /* 0x000fe20000011413 */
[----:B------:R-:W-:Y:S02]  /*0f90*/  IMAD.SHL.U32 R4, R14, 0x8, RZ ;  /* 0x000000080e047824 */ /* 0x000fe400078e00ff */
[----:B------:R-:W-:Y:S02]  /*0fa0*/  IMAD.SHL.U32 R5, R2, 0x8, RZ ;  /* 0x0000000802057824 */ /* 0x000fe400078e00ff */
[----:B------:R-:W-:Y:S01]  /*0fb0*/  IMAD.IADD R4, R13, 0x1, -R10 ;  /* 0x000000010d047824 */ /* 0x000fe200078e0a0a */
[----:B------:R0:W-:Y:S01]  /*0fc0*/  STL [R1+0x50], RZ ;  /* 0x000050ff01007387 */ /* 0x0001e20000100800 */
[----:B------:R-:W-:-:S03]  /*0fd0*/  IMAD.IADD R0, R6, 0x1, R0 ;  /* 0x0000000106007824 */ /* 0x000fc600078e0200 */
[----:B------:R0:W-:Y:S04]  /*0fe0*/  STL [R1+0x38], R8 ;  /* 0x0000380801007387 */ /* 0x0001e80000100800 */
[----:B------:R0:W-:Y:S04]  /*0ff0*/  STL [R1+0x24], R5 ;  /* 0x0000240501007387 */ /* 0x0001e80000100800 */
[----:B------:R0:W-:Y:S04]  /*1000*/  STL [R1+0x28], R4 ;  /* 0x0000280401007387 */ /* 0x0001e80000100800 */
[----:B------:R0:W-:Y:S01]  /*1010*/  STL [R1+0x30], R0 ;  /* 0x0000300001007387 */ /* 0x0001e20000100800 */
[----:B------:R-:W-:Y:S01]  /*1020*/  IMAD.MOV.U32 R156, RZ, RZ, RZ ;  /* 0x000000ffff9c7224 */ /* 0x000fe200078e00ff */
[----:B------:R-:W-:Y:S01]  /*1030*/  SHF.R.S32.HI R2, RZ, 0x4, R3 ;  /* 0x00000004ff027819 */ /* 0x000fe20000011403 */
[----:B------:R-:W-:-:S02]  /*1040*/  IMAD.MOV.U32 R22, RZ, RZ, RZ ;  /* 0x000000ffff167224 */ /* 0x000fc400078e00ff */
[----:B------:R-:W-:Y:S01]  /*1050*/  IMAD.MOV.U32 R18, RZ, RZ, RZ ;  /* 0x000000ffff127224 */ /* 0x000fe200078e00ff */
[----:B---3--:R-:W-:Y:S01]  /*1060*/  LOP3.LUT R23, R17, 0x1, RZ, 0xfc, !PT ;  /* 0x0000000111177812 */ /* 0x008fe200078efcff */
[----:B0-----:R-:W-:-:S07]  /*1070*/  IMAD.MOV.U32 R17, RZ, RZ, RZ ;  /* 0x000000ffff117224 */ /* 0x001fce00078e00ff */
.L_x_1993:
[----:B0-----:R-:W0:Y:S01]  /*1080*/  LDC.64 R2, c[0x0][0xc60] ;  /* 0x00031800ff027b82 */ /* 0x001e220000000a00 */
[----:B------:R-:W-:Y:S01]  /*1090*/  ULDC.64 UR4, c[0x0][0xa28] ;  /* 0x00028a0000047ab9 */ /* 0x000fe20000000a00 */
[----:B------:R-:W-:Y:S01]  /*10a0*/  ULDC.64 UR8, c[0x0][0xa18] ;  /* 0x0002860000087ab9 */ /* 0x000fe20000000a00 */
[----:B------:R-:W-:Y:S01]  /*10b0*/  ULDC.64 UR6, c[0x0][0xa08] ;  /* 0x0002820000067ab9 */ /* 0x000fe20000000a00 */
[----:B0-----:R-:W-:-:S05]  /*10c0*/  IMAD.WIDE R2, R155, 0x4, R2 ;  /* 0x000000049b027825 */ /* 0x001fca00078e0202 */
[----:B--2---:R-:W2:Y:S01]  /*10d0*/  LDG.E R0, desc[UR40][R2.64] ;  /* 0x0000002802007981 */ /* 0x004ea2000c1e1900 */
[----:B------:R-:W-:Y:S01]  /*10e0*/  ISETP.NE.U32.AND P2, PT, RZ, UR4, PT ;  /* 0x00000004ff007c0c */ /* 0x000fe2000bf45070 */
[----:B-----5:R-:W-:Y:S01]  /*10f0*/  IMAD.MOV.U32 R9, RZ, RZ, RZ ;  /* 0x000000ffff097224 */ /* 0x020fe200078e00ff */
[----:B------:R-:W-:Y:S01]  /*1100*/  ISETP.NE.U32.AND P1, PT, RZ, UR8, PT ;  /* 0x00000008ff007c0c */ /* 0x000fe2000bf25070 */
[----:B------:R-:W-:Y:S01]  /*1110*/  IMAD.MOV.U32 R29, RZ, RZ, RZ ;  /* 0x000000ffff1d7224 */ /* 0x000fe200078e00ff */
[----:B------:R-:W-:Y:S02]  /*1120*/  ISETP.NE.AND.EX P2, PT, RZ, UR5, PT, P2 ;  /* 0x00000005ff007c0c */ /* 0x000fe4000bf45320 */
[----:B------:R-:W-:Y:S02]  /*1130*/  ISETP.NE.AND.EX P1, PT, RZ, UR9, PT, P1 ;  /* 0x00000009ff007c0c */ /* 0x000fe4000bf25310 */
[----:B------:R-:W-:-:S04]  /*1140*/  ISETP.NE.U32.AND P0, PT, RZ, UR6, PT ;  /* 0x00000006ff007c0c */ /* 0x000fc8000bf05070 */
[----:B------:R-:W-:Y:S02]  /*1150*/  ISETP.NE.AND.EX P0, PT, RZ, UR7, PT, P0 ;  /* 0x00000007ff007c0c */ /* 0x000fe4000bf05300 */
[----:B--23--:R-:W-:Y:S01]  /*1160*/  SHF.R.S32.HI R4, RZ, 0x1f, R0 ;  /* 0x0000001fff047819 */ /* 0x00cfe20000011400 */
[C---:B------:R-:W-:Y:S02]  /*1170*/  IMAD.SHL.U32 R31, R0.reuse, 0x4, RZ ;  /* 0x00000004001f7824 */ /* 0x040fe400078e00ff */
[C---:B------:R-:W-:Y:S01]  /*1180*/  @P2 LEA R2, P3, R0.reuse, UR4, 0x2 ;  /* 0x0000000400022c11 */ /* 0x040fe2000f8610ff */
[----:B------:R-:W-:Y:S01]  /*1190*/  STL [R1+0x40], R0 ;  /* 0x0000400001007387 */ /* 0x000fe20000100800 */
[C-C-:B------:R-:W-:Y:S02]  /*11a0*/  SHF.L.U64.HI R30, R0.reuse, 0x2, R4.reuse ;  /* 0x00000002001e7819 */ /* 0x140fe40000010204 */
[----:B------:R-:W-:Y:S01]  /*11b0*/  @P2 LEA.HI.X R3, R0, UR5, R4, 0x2, P3 ;  /* 0x0000000500032c11 */ /* 0x000fe200098f1404 */
[----:B------:R0:W-:Y:S01]  /*11c0*/  STL [R1+0x54], R4 ;  /* 0x0000540401007387 */ /* 0x0001e20000100800 */
[----:B------:R-:W-:Y:S01]  /*11d0*/  ULDC UR4, c[0x0][0x288] ;  /* 0x0000a20000047ab9 */ /* 0x000fe20000000800 */
[----:B------:R-:W-:-:S02]  /*11e0*/  IADD3 R6, P4, R31, UR6, RZ ;  /* 0x000000061f067c10 */ /* 0x000fc4000ff9e0ff */
        /* <DEDUP_REMOVED lines=12> */
[----:B------:R-:W2:Y:S01]  /*12b0*/  @P1 LDG.E R8, desc[UR40][R4.64] ;  /* 0x0000002804081981 */ /* 0x000ea2000c1e1900 */
        /* <DEDUP_REMOVED lines=8> */
[----:B--2---:R1:W-:Y:S04]  /*1340*/  STL [R1+0x1c], R8 ;  /* 0x00001c0801007387 */ /* 0x0043e80000100800 */
[----:B------:R1:W-:Y:S04]  /*1350*/  STL [R1+0x58], R153 ;  /* 0x0000589901007387 */ /* 0x0003e80000100800 */
        /* <DEDUP_REMOVED lines=13> */
.L_x_1859:
[----:B------:R-:W-:Y:S02]  /*1430*/  IMAD.U32 R26, RZ, RZ, UR5 ;  /* 0x00000005ff1a7e24 */ /* 0x000fe4000f8e00ff */
[----:B------:R-:W-:Y:S01]  /*1440*/  IMAD.U32 R28, RZ, RZ, UR4 ;  /* 0x00000004ff1c7e24 */ /* 0x000fe2000f8e00ff */
[----:B------:R-:W-:Y:S06]  /*1450*/  @!P2 BRA `(.L_x_1860) ;  /* 0x000000000010a947 */ /* 0x000fec0003800000 */
[----:B-1----:R-:W-:-:S04]  /*1460*/  IADD3 R2, P0, R31, UR8, RZ ;  /* 0x000000081f027c10 */ /* 0x002fc8000ff1e0ff */
[----:B------:R-:W-:-:S05]  /*1470*/  IADD3.X R3, R30, UR9, RZ, P0, !PT ;  /* 0x000000091e037c10 */ /* 0x000fca00087fe4ff */
[----:B------:R2:W5:Y:S01]  /*1480*/  LDG.E R28, desc[UR40][R2.64] ;  /* 0x00000028021c7981 */ /* 0x000562000c1e1900 */
[----:B------:R-:W-:Y:S05]  /*1490*/  BRA `(.L_x_1861) ;  /* 0x0000000000107947 */ /* 0x000fea0003800000 */
.L_x_1860:
[----:B------:R-:W-:Y:S05]  /*14a0*/  @!P0 BRA `(.L_x_1861) ;  /* 0x00000000000c8947 */ /* 0x000fea0003800000 */
[----:B-1----:R-:W2:Y:S04]  /*14b0*/  LDG.E R3, desc[UR40][R6.64] ;  /* 0x0000002806037981 */ /* 0x002ea8000c1e1900 */
[----:B------:R-:W2:Y:S02]  /*14c0*/  LDG.E R28, desc[UR40][R6.64+0x4] ;  /* 0x00000428061c7981 */ /* 0x000ea4000c1e1900 */
[----:B--2---:R-:W-:-:S07]  /*14d0*/  IMAD.IADD R28, R28, 0x1, -R3 ;  /* 0x000000011c1c7824 */ /* 0x004fce00078e0a03 */
.L_x_1861:
[----:B------:R-:W-:Y:S02]  /*14e0*/  ULDC.64 UR4, c[0x0][0xa10] ;  /* 0x0002840000047ab9 */ /* 0x000fe40000000a00 */
[----:B------:R-:W-:-:S04]  /*14f0*/  ISETP.NE.U32.AND P0, PT, RZ, UR4, PT ;  /* 0x00000004ff007c0c */ /* 0x000fc8000bf05070 */
[----:B------:R-:W-:Y:S01]  /*1500*/  ISETP.NE.AND.EX P0, PT, RZ, UR5, PT, P0 ;  /* 0x00000005ff007c0c */ /* 0x000fe2000bf05300 */
[----:B------:R-:W-:-:S12]  /*1510*/  ULDC.64 UR4, c[0x0][0xa30] ;  /* 0x00028c0000047ab9 */ /* 0x000fd80000000a00 */
[----:B-12---:R-:W1:Y:S02]  /*1520*/  @P0 LDC.64 R2, c[0x0][0xa10] ;  /* 0x00028400ff020b82 */ /* 0x006e640000000a00 */
[----:B-1----:R-:W-:-:S05]  /*1530*/  @P0 IMAD.WIDE R2, R27, 0x4, R2 ;  /* 0x000000041b020825 */ /* 0x002fca00078e0202 */
[----:B------:R-:W2:Y:S04]  /*1540*/  @P0 LDG.E R0, desc[UR40][R2.64] ;  /* 0x0000002802000981 */ /* 0x000ea8000c1e1900 */
[----:B------:R1:W2:Y:S01]  /*1550*/  @P0 LDG.E R7, desc[UR40][R2.64+0x4] ;  /* 0x0000042802070981 */ /* 0x0002a2000c1e1900 */
[----:B------:R-:W-:Y:S01]  /*1560*/  ISETP.NE.U32.AND P1, PT, RZ, UR4, PT ;  /* 0x00000004ff007c0c */ /* 0x000fe2000bf25070 */
[----:B-----5:R-:W-:-:S03]  /*1570*/  IMAD.MOV.U32 R24, RZ, RZ, R28 ;  /* 0x000000ffff187224 */ /* 0x020fc600078e001c */
[----:B------:R-:W-:-:S13]  /*1580*/  ISETP.NE.AND.EX P1, PT, RZ, UR5, PT, P1 ;  /* 0x00000005ff007c0c */ /* 0x000fda000bf25310 */
[----:B------:R-:W-:-:S04]  /*1590*/  @P1 IADD3 R4, P2, R31, UR4, RZ ;  /* 0x000000041f041c10 */ /* 0x000fc8000ff5e0ff */
[----:B------:R-:W-:-:S05]  /*15a0*/  @P1 IADD3.X R5, R30, UR5, RZ, P2, !PT ;  /* 0x000000051e051c10 */ /* 0x000fca00097fe4ff */
[----:B------:R3:W5:Y:S01]  /*15b0*/  @P1 LDG.E R24, desc[UR40][R4.64] ;  /* 0x0000002804181981 */ /* 0x000762000c1e1900 */
[----:B------:R-:W-:Y:S01]  /*15c0*/  IMAD.MOV.U32 R6, RZ, RZ, 0xc0 ;  /* 0x000000c0ff067424 */ /* 0x000fe200078e00ff */
[----:B------:R-:W-:Y:S01]  /*15d0*/  PLOP3.LUT P3, PT, PT, PT, PT, 0x80, 0x0 ;  /* 0x000000000000781c */ /* 0x000fe20003f6f070 */
[----:B------:R-:W-:Y:S02]  /*15e0*/  IMAD.IADD R9, R28, 0x1, -R9 ;  /* 0x000000011c097824 */ /* 0x000fe400078e0a09 */
[----:B-1----:R-:W-:Y:S02]  /*15f0*/  IMAD R2, R153, R6, 0x13f ;  /* 0x0000013f99027424 */ /* 0x002fe400078e0206 */
[----:B------:R-:W-:-:S05]  /*1600*/  IMAD.MOV R25, RZ, RZ, -R9 ;  /* 0x000000ffff197224 */ /* 0x000fca00078e0a09 */
[----:B------:R-:W-:Y:S01]  /*1610*/  VIMNMX R25, RZ, R25, !PT ;  /* 0x00000019ff197248 */ /* 0x000fe20007fe0100 */
[----:B--2---:R-:W-:-:S04]  /*1620*/  @P0 IMAD.IADD R26, R7, 0x1, -R0 ;  /* 0x00000001071a0824 */ /* 0x004fc800078e0a00 */
[----:B------:R-:W-:-:S04]  /*1630*/  IMAD.IADD R8, R9, 0x1, R26 ;  /* 0x0000000109087824 */ /* 0x000fc800078e021a */
[C---:B------:R-:W-:Y:S01]  /*1640*/  VIADD R0, R8.reuse, 0x7f ;  /* 0x0000007f08007836 */ /* 0x040fe20000000000 */
[----:B------:R-:W-:Y:S01]  /*1650*/  IADD3 R2, R8, R2, -R10 ;  /* 0x0000000208027210 */ /* 0x000fe20007ffe80a */
[----:B------:R3:W-:Y:S03]  /*1660*/  STL [R1+0x20], R8 ;  /* 0x0000200801007387 */ /* 0x0007e60000100800 */
[----:B------:R-:W-:Y:S02]  /*1670*/  SHF.R.S32.HI R3, RZ, 0x1f, R0 ;  /* 0x0000001fff037819 */ /* 0x000fe40000011400 */
[----:B------:R-:W-:Y:S02]  /*1680*/  SHF.R.S32.HI R7, RZ, 0x1f, R2 ;  /* 0x0000001fff077819 */ /* 0x000fe40000011402 */
[----:B------:R-:W-:Y:S02]  /*1690*/  LEA.HI R3, R3, R0, RZ, 0x7 ;  /* 0x0000000003037211 */ /* 0x000fe400078f38ff */
[----:B------:R-:W-:-:S02]  /*16a0*/  LEA.HI R7, R7, R2, RZ, 0x7 ;  /* 0x0000000207077211 */ /* 0x000fc400078f38ff */
[----:B------:R-:W-:Y:S02]  /*16b0*/  SHF.R.S32.HI R90, RZ, 0x7, R3 ;  /* 0x00000007ff5a7819 */ /* 0x000fe40000011403 */
[----:B------:R-:W-:-:S04]  /*16c0*/  SHF.R.S32.HI R7, RZ, 0x7, R7 ;  /* 0x00000007ff077819 */ /* 0x000fc80000011407 */
[----:B------:R-:W-:-:S05]  /*16d0*/  VIMNMX R7, R90, R7, PT ;  /* 0x000000075a077248 */ /* 0x000fca0003fe0100 */
[----:B------:R-:W-:-:S05]  /*16e0*/  IMAD R7, R7, 0x80, -R9 ;  /* 0x0000008007077824 */ /* 0x000fca00078e0a09 */
[----:B------:R-:W-:-:S04]  /*16f0*/  VIMNMX R0, R7, R26, PT ;  /* 0x0000001a07007248 */ /* 0x000fc80003fe0100 */
[----:B------:R-:W-:Y:S02]  /*1700*/  ISETP.GT.AND P0, PT, R0, R25, PT ;  /* 0x000000190000720c */ /* 0x000fe40003f04270 */
[----:B------:R-:W-:-:S05]  /*1710*/  SHF.R.U32.HI R25, RZ, 0x7, R25 ;  /* 0x00000007ff197819 */ /* 0x000fca0000011619 */
[----:B------:R-:W-:-:S06]  /*1720*/  IMAD.MOV.U32 R2, RZ, RZ, R25 ;  /* 0x000000ffff027224 */ /* 0x000fcc00078e0019 */
[----:B------:R-:W-:-:S05]  /*1730*/  @P0 VIADD R0, R0, 0x7f ;  /* 0x0000007f00000836 */ /* 0x000fca0000000000 */
[----:B------:R-:W-:-:S04]  /*1740*/  @P0 SHF.R.S32.HI R3, RZ, 0x1f, R0 ;  /* 0x0000001fff030819 */ /* 0x000fc80000011400 */
[----:B------:R-:W-:-:S04]  /*1750*/  @P0 LEA.HI R3, R3, R0, RZ, 0x7 ;  /* 0x0000000003030211 */ /* 0x000fc800078f38ff */
[----:B------:R-:W-:-:S04]  /*1760*/  @P0 SHF.R.S32.HI R2, RZ, 0x7, R3 ;  /* 0x00000007ff020819 */ /* 0x000fc80000011403 */
[----:B------:R-:W-:-:S13]  /*1770*/  ISETP.GT.AND P0, PT, R2, R25, PT ;  /* 0x000000190200720c */ /* 0x000fda0003f04270 */
[----:B---3--:R-:W-:Y:S05]  /*1780*/  @!P0 BRA `(.L_x_1862) ;  /* 0x0000004c00cc8947 */ /* 0x008fea0003800000 */
        /* <DEDUP_REMOVED lines=11> */
[----:B0-----:R-:W-:Y:S02]  /*1840*/  IMAD.U32 R10, RZ, RZ, UR6 ;  /* 0x00000006ff0a7e24 */ /* 0x001fe4000f8e00ff */
[----:B------:R-:W-:Y:S02]  /*1850*/  IMAD.U32 R6, RZ, RZ, UR4 ;  /* 0x00000004ff067e24 */ /* 0x000fe4000f8e00ff */
[----:B------:R-:W-:-:S02]  /*1860*/  IMAD.U32 R7, RZ, RZ, UR5 ;  /* 0x00000005ff077e24 */ /* 0x000fc4000f8e00ff */
[----:B------:R-:W-:Y:S02]  /*1870*/  IMAD.U32 R11, RZ, RZ, UR7 ;  /* 0x00000007ff0b7e24 */ /* 0x000fe4000f8e00ff */
[----:B------:R-:W-:Y:S02]  /*1880*/  IMAD.MOV.U32 R8, RZ, RZ, 0x70 ;  /* 0x00000070ff087424 */ /* 0x000fe400078e00ff */
[----:B------:R-:W-:Y:S02]  /*1890*/  IMAD.MOV.U32 R12, RZ, RZ, 0x1 ;  /* 0x00000001ff0c7424 */ /* 0x000fe400078e00ff */
[----:B-1----:R-:W-:-:S07]  /*18a0*/  IMAD.MOV.U32 R13, RZ, RZ, RZ ;  /* 0x000000ffff0d7224 */ /* 0x002fce00078e00ff */
[----:B------:R-:W-:-:S07]  /*18b0*/  LEPC R20, `(.L_x_1864) ;  /* 0x000000001014794e */ /* 0x000fce0000000000 */
[----:B--2--5:R-:W-:Y:S05]  /*18c0*/  CALL.ABS.NOINC R14 ;  /* 0x000000000e007343 */ /* 0x024fea0003c00000 */
.L_x_1864:
[----:B------:R-:W-:Y:S05]  /*18d0*/  BSYNC B6 ;  /* 0x0000000000067941 */ /* 0x000fea0003800000 */
.L_x_1863:
        /* <DEDUP_REMOVED lines=20> */
.L_x_1866:
[----:B------:R-:W-:Y:S05]  /*1a20*/  BSYNC B6 ;  /* 0x0000000000067941 */ /* 0x000fea0003800000 */
.L_x_1865:
[----:B------:R-:W-:Y:S01]  /*1a30*/  ULDC.64 UR4, c[0x0][0x9f8] ;  /* 0x00027e0000047ab9 */ /* 0x000fe20000000a00 */
[----:B------:R-:W1:Y:S01]  /*1a40*/  LDC R0, c[0x0][0x428] ;  /* 0x00010a00ff007b82 */ /* 0x000e620000000800 */
[----:B------:R-:W-:-:S07]  /*1a50*/  ISETP.NE.U32.AND P0, PT, RZ, UR4, PT ;  /* 0x00000004ff007c0c */ /* 0x000fce000bf05070 */
[----:B------:R-:W2:Y:S01]  /*1a60*/  LDC.64 R6, c[0x0][0x2f0] ;  /* 0x0000bc00ff067b82 */ /* 0x000ea20000000a00 */
[----:B------:R-:W-:Y:S01]  /*1a70*/  ISETP.NE.AND.EX P0, PT, RZ, UR5, PT, P0 ;  /* 0x00000005ff007c0c */ /* 0x000fe2000bf05300 */
[----:B------:R-:W-:Y:S01]  /*1a80*/  IMAD.IADD R44, R29, 0x1, R28 ;  /* 0x000000011d2c7824 */ /* 0x000fe200078e021c */
[----:B------:R-:W-:Y:S01]  /*1a90*/  ULDC UR6, c[0x0][0x2e4] ;  /* 0x0000b90000067ab9 */ /* 0x000fe20000000800 */
[----:B------:R-:W-:Y:S01]  /*1aa0*/  IMAD.MOV.U32 R11, RZ, RZ, R154 ;  /* 0x000000ffff0b7224 */ /* 0x000fe200078e009a */
[----:B------:R-:W-:-:S03]  /*1ab0*/  ULDC.64 UR8, c[0x0][0x320] ;  /* 0x0000c80000087ab9 */ /* 0x000fc60000000a00 */
[----:B------:R-:W3:Y:S06]  /*1ac0*/  LDC R84, c[0x0][0x3d4] ;  /* 0x0000f500ff547b82 */ /* 0x000eec0000000800 */
[----:B------:R-:W-:Y:S02]  /*1ad0*/  @P0 IADD3 R4, P1, R31, UR4, RZ ;  /* 0x000000041f040c10 */ /* 0x000fe4000ff3e0ff */
[----:B------:R-:W4:Y:S02]  /*1ae0*/  LDC.64 R62, c[0x0][0x3e8] ;  /* 0x0000fa00ff3e7b82 */ /* 0x000f240000000a00 */
[----:B------:R-:W-:-:S02]  /*1af0*/  @P0 IADD3.X R5, R30, UR5, RZ, P1, !PT ;  /* 0x000000051e050c10 */ /* 0x000fc40008ffe4ff */
[----:B------:R-:W-:Y:S01]  /*1b00*/  SHF.R.S32.HI R3, RZ, 0x1f, R44 ;  /* 0x0000001fff037819 */ /* 0x000fe2000001142c */
[----:B------:R-:W0:Y:S01]  /*1b10*/  S2R R14, SR_TID.X ;  /* 0x00000000000e7919 */ /* 0x000e220000002100 */
[----:B------:R-:W-:Y:S01]  /*1b20*/  VIADD R30, R157, 0x20 ;  /* 0x000000209d1e7836 */ /* 0x000fe20000000000 */
[----:B------:R-:W-:Y:S01]  /*1b30*/  ULDC.64 UR4, c[0x0][0x2f8] ;  /* 0x0000be0000047ab9 */ /* 0x000fe20000000a00 */
[----:B------:R2:W3:Y:S01]  /*1b40*/  @P0 LDG.E R27, desc[UR40][R4.64] ;  /* 0x00000028041b0981 */ /* 0x0004e2000c1e1900 */
[----:B-1----:R-:W-:Y:S01]  /*1b50*/  ISETP.NE.AND P0, PT, R0, 0x1, PT ;  /* 0x000000010000780c */ /* 0x002fe20003f05270 */
[-C--:B--2---:R-:W-:Y:S01]  /*1b60*/  IMAD R8, R3, R6.reuse, RZ ;  /* 0x0000000603087224 */ /* 0x084fe200078e02ff */
[----:B------:R-:W-:Y:S01]  /*1b70*/  ISETP.GE.AND P1, PT, R30, UR6, PT ;  /* 0x000000061e007c0c */ /* 0x000fe2000bf26270 */
[----:B------:R-:W-:-:S10]  /*1b80*/  IMAD.WIDE.U32 R4, R44, R6, RZ ;  /* 0x000000062c047225 */ /* 0x000fd400078e00ff */
[----:B------:R-:W1:Y:S08]  /*1b90*/  @P0 LDC R9, c[0x0][0x42c] ;  /* 0x00010b00ff090b82 */ /* 0x000e700000000800 */
[----:B------:R-:W2:Y:S01]  /*1ba0*/  @P0 LDC R13, c[0x0][0x430] ;  /* 0x00010c00ff0d0b82 */ /* 0x000ea20000000800 */
[----:B0-----:R-:W-:-:S05]  /*1bb0*/  VIADD R20, R14, 0xffffff80 ;  /* 0xffffff800e147836 */ /* 0x001fca0000000000 */
[----:B------:R-:W-:-:S04]  /*1bc0*/  LEA.HI R31, R20, R20, RZ, 0x1 ;  /* 0x00000014141f7211 */ /* 0x000fc800078f08ff */
[----:B------:R-:W-:Y:S01]  /*1bd0*/  LOP3.LUT R31, R31, 0xfffffffe, RZ, 0xc0, !PT ;  /* 0xfffffffe1f1f7812 */ /* 0x000fe200078ec0ff */
[----:B-1----:R-:W-:-:S04]  /*1be0*/  @P0 IMAD.HI.U32 R0, R154, R9, RZ ;  /* 0x000000099a000227 */ /* 0x002fc800078e00ff */
[----:B------:R-:W-:Y:S02]  /*1bf0*/  IMAD R9, R44, R7, R8 ;  /* 0x000000072c097224 */ /* 0x000fe400078e0208 */
[----:B------:R-:W-:Y:S01]  /*1c00*/  IMAD.IADD R31, R20, 0x1, -R31 ;  /* 0x00000001141f7824 */ /* 0x000fe200078e0a1f */
[----:B------:R-:W-:Y:S01]  /*1c10*/  SHF.R.S32.HI R20, RZ, 0x1f, R19 ;  /* 0x0000001fff147819 */ /* 0x000fe20000011413 */
[----:B------:R-:W-:Y:S01]  /*1c20*/  IMAD.IADD R5, R5, 0x1, R9 ;  /* 0x0000000105057824 */ /* 0x000fe200078e0209 */
[----:B--2---:R-:W-:Y:S01]  /*1c30*/  @P0 SHF.R.U32.HI R11, RZ, R13, R0 ;  /* 0x0000000dff0b0219 */ /* 0x004fe20000011600 */
[----:B------:R-:W-:Y:S01]  /*1c40*/  IMAD.SHL.U32 R31, R31, 0x8, RZ ;  /* 0x000000081f1f7824 */ /* 0x000fe200078e00ff */
[----:B------:R-:W-:Y:S02]  /*1c50*/  ISETP.GE.AND P0, PT, R157, UR6, PT ;  /* 0x000000069d007c0c */ /* 0x000fe4000bf06270 */
[----:B------:R-:W-:Y:S01]  /*1c60*/  SHF.R.S32.HI R8, RZ, 0x1f, R11 ;  /* 0x0000001fff087819 */ /* 0x000fe2000001140b */
[----:B------:R-:W-:Y:S01]  /*1c70*/  IMAD.WIDE.U32 R4, R11, UR4, R4 ;  /* 0x000000040b047c25 */ /* 0x000fe2000f8e0004 */
[----:B------:R-:W-:-:S03]  /*1c80*/  SEL R58, RZ, 0x1, P0 ;  /* 0x00000001ff3a7807 */ /* 0x000fc60000000000 */
[C---:B------:R-:W-:Y:S02]  /*1c90*/  IMAD R0, R8.reuse, UR4, RZ ;  /* 0x0000000408007c24 */ /* 0x040fe4000f8e02ff */
[----:B------:R-:W-:Y:S02]  /*1ca0*/  IMAD R12, R8, UR8, RZ ;  /* 0x00000008080c7c24 */ /* 0x000fe4000f8e02ff */
[----:B------:R-:W-:Y:S01]  /*1cb0*/  IMAD R57, R11, UR5, R0 ;  /* 0x000000050b397c24 */ /* 0x000fe2000f8e0200 */
[----:B------:R-:W-:Y:S01]  /*1cc0*/  SEL R0, RZ, 0xffffffff, P1 ;  /* 0xffffffffff007807 */ /* 0x000fe20000800000 */
[----:B------:R-:W-:Y:S01]  /*1cd0*/  ULDC.64 UR4, c[0x0][0xa08] ;  /* 0x0002820000047ab9 */ /* 0x000fe20000000a00 */
[----:B------:R-:W-:Y:S01]  /*1ce0*/  IMAD.MOV.U32 R8, RZ, RZ, R157 ;  /* 0x000000ffff087224 */ /* 0x000fe200078e009d */
[----:B------:R-:W-:Y:S01]  /*1cf0*/  ISETP.NE.U32.AND P0, PT, RZ, UR4, PT ;  /* 0x00000004ff007c0c */ /* 0x000fe2000bf05070 */
[----:B------:R-:W-:Y:S02]  /*1d00*/  IMAD.IADD R57, R5, 0x1, R57 ;  /* 0x0000000105397824 */ /* 0x000fe400078e0239 */
[----:B------:R-:W-:Y:S01]  /*1d10*/  IMAD.SHL.U32 R9, R0, 0x2, RZ ;  /* 0x0000000200097824 */ /* 0x000fe200078e00ff */
[----:B------:R-:W-:Y:S01]  /*1d20*/  ISETP.NE.AND.EX P0, PT, RZ, UR5, PT, P0 ;  /* 0x00000005ff007c0c */ /* 0x000fe2000bf05300 */
[----:B------:R-:W-:Y:S01]  /*1d30*/  ULDC.64 UR4, c[0x0][0x300] ;  /* 0x0000c00000047ab9 */ /* 0x000fe20000000a00 */
[----:B------:R-:W-:-:S02]  /*1d40*/  IMAD.MOV.U32 R56, RZ, RZ, R4 ;  /* 0x000000ffff387224 */ /* 0x000fc400078e0004 */
[----:B------:R-:W-:Y:S01]  /*1d50*/  LOP3.LUT R58, R9, 0x2, R58, 0xe2, !PT ;  /* 0x00000002093a7812 */ /* 0x000fe200078ee23a */
[----:B------:R-:W0:Y:S01]  /*1d60*/  LDC.64 R4, c[0x0][0x3d8] ;  /* 0x0000f600ff047b82 */ /* 0x000e220000000a00 */
[----:B------:R-:W-:-:S03]  /*1d70*/  SHF.R.S32.HI R9, RZ, 0x1f, R157 ;  /* 0x0000001fff097819 */ /* 0x000fc6000001149d */
[----:B------:R-:W-:Y:S01]  /*1d80*/  IMAD.WIDE.U32 R14, R11, UR8, R8 ;  /* 0x000000080b0e7c25 */ /* 0x000fe2000f8e0008 */
[----:B---3--:R-:W-:Y:S02]  /*1d90*/  SHF.R.S32.HI R0, RZ, 0x1f, R27 ;  /* 0x0000001fff007819 */ /* 0x008fe4000001141b */
[----:B------:R-:W-:Y:S01]  /*1da0*/  SEL R21, R27, RZ, !P0 ;  /* 0x000000ff1b157207 */ /* 0x000fe20004000000 */
[----:B------:R-:W-:Y:S01]  /*1db0*/  IMAD R27, R11, UR9, R12 ;  /* 0x000000090b1b7c24 */ /* 0x000fe2000f8e020c */
[----:B------:R-:W-:Y:S01]  /*1dc0*/  SEL R0, R0, RZ, !P0 ;  /* 0x000000ff00007207 */ /* 0x000fe20004000000 */
[----:B------:R-:W-:Y:S01]  /*1dd0*/  IMAD.WIDE.U32 R12, R19, R6, R8 ;  /* 0x00000006130c7225 */ /* 0x000fe200078e0008 */
[----:B------:R-:W-:-:S03]  /*1de0*/  SHF.R.S32.HI R11, RZ, 0x1f, R31 ;  /* 0x0000001fff0b7819 */ /* 0x000fc6000001141f */
[----:B------:R-:W-:Y:S02]  /*1df0*/  IMAD R10, R0, UR4, RZ ;  /* 0x00000004000a7c24 */ /* 0x000fe4000f8e02ff */
[----:B------:R-:W-:-:S04]  /*1e00*/  IMAD.WIDE.U32 R56, R21, UR4, R56 ;  /* 0x0000000415387c25 */ /* 0x000fc8000f8e0038 */
[----:B------:R-:W-:Y:S01]  /*1e10*/  IMAD R79, R21, UR5, R10 ;  /* 0x00000005154f7c24 */ /* 0x000fe2000f8e020a */
[----:B------:R-:W-:Y:S01]  /*1e20*/  ULDC.64 UR4, c[0x0][0x328] ;  /* 0x0000ca0000047ab9 */ /* 0x000fe20000000a00 */
[----:B------:R-:W-:Y:S01]  /*1e30*/  IMAD.IADD R15, R15, 0x1, R27 ;  /* 0x000000010f0f7824 */ /* 0x000fe200078e021b */
[----:B------:R-:W-:Y:S01]  /*1e40*/  IADD3 R78, P0, R56, R12, RZ ;  /* 0x0000000c384e7210 */ /* 0x000fe20007f1e0ff */
[----:B------:R-:W-:Y:S01]  /*1e50*/  IMAD R0, R0, UR4, RZ ;  /* 0x0000000400007c24 */ /* 0x000fe2000f8e02ff */
[----:B------:R-:W2:Y:S01]  /*1e60*/  LDL R27, [R1+0x4] ;  /* 0x00000400011b7983 */ /* 0x000ea20000100800 */
[----:B------:R-:W-:-:S03]  /*1e70*/  IMAD.WIDE.U32 R54, R21, UR4, R14 ;  /* 0x0000000415367c25 */ /* 0x000fc6000f8e000e */
[----:B------:R-:W3:Y:S01]  /*1e80*/  LDL R14, [R1+0x10] ;  /* 0x00001000010e7983 */ /* 0x000ee20000100800 */
[----:B------:R-:W-:Y:S02]  /*1e90*/  IMAD R29, R21, UR5, R0 ;  /* 0x00000005151d7c24 */ /* 0x000fe4000f8e0200 */
[----:B------:R-:W-:Y:S01]  /*1ea0*/  IMAD R10, R20, R6, RZ ;  /* 0x00000006140a7224 */ /* 0x000fe200078e02ff */
[----:B------:R-:W3:Y:S01]  /*1eb0*/  LDL R21, [R1+0x64] ;  /* 0x0000640001157983 */ /* 0x000ee20000100800 */
[----:B------:R-:W-:Y:S02]  /*1ec0*/  IMAD.IADD R79, R57, 0x1, R79 ;  /* 0x00000001394f7824 */ /* 0x000fe400078e024f */
[----:B------:R-:W-:-:S05]  /*1ed0*/  IMAD R10, R19, R7, R10 ;  /* 0x00000007130a7224 */ /* 0x000fca00078e020a */
[----:B------:R-:W-:Y:S01]  /*1ee0*/  IADD3.X R73, R79, R13, R10, P0, !PT ;  /* 0x0000000d4f497210 */ /* 0x000fe200007fe40a */
[----:B------:R-:W-:Y:S01]  /*1ef0*/  IMAD.MOV.U32 R10, RZ, RZ, R31 ;  /* 0x000000ffff0a7224 */ /* 0x000fe200078e001f */
[----:B------:R-:W-:-:S03]  /*1f00*/  ISETP.GE.AND P0, PT, R30, R84, PT ;  /* 0x000000541e00720c */ /* 0x000fc60003f06270 */
[----:B0-----:R-:W-:-:S04]  /*1f10*/  IMAD.WIDE.U32 R52, R19, R4, R10 ;  /* 0x0000000413347225 */ /* 0x001fc800078e000a */
[----:B----4-:R-:W-:Y:S01]  /*1f20*/  IMAD.WIDE.U32 R48, R19, R62, R10 ;  /* 0x0000003e13307225 */ /* 0x010fe200078e000a */
[----:B------:R-:W-:Y:S02]  /*1f30*/  SEL R10, R84, RZ, P0 ;  /* 0x000000ff540a7207 */ /* 0x000fe40000000000 */
[----:B------:R-:W-:Y:S01]  /*1f40*/  ISETP.GE.AND P2, PT, R157, R84, PT ;  /* 0x000000549d00720c */ /* 0x000fe20003f46270 */
[-C--:B------:R-:W-:Y:S02]  /*1f50*/  IMAD R0, R20, R4.reuse, RZ ;  /* 0x0000000414007224 */ /* 0x080fe400078e02ff */
[----:B------:R-:W-:Y:S02]  /*1f60*/  IMAD.IADD R10, R30, 0x1, R10 ;  /* 0x000000011e0a7824 */ /* 0x000fe400078e020a */
[----:B------:R-:W0:Y:S01]  /*1f70*/  S2R R30, SR_TID.X ;  /* 0x00000000001e7919 */ /* 0x000e220000002100 */
[C---:B------:R-:W-:Y:S01]  /*1f80*/  IMAD R13, R19.reuse, R5, R0 ;  /* 0x00000005130d7224 */ /* 0x040fe200078e0200 */
[----:B------:R-:W-:Y:S01]  /*1f90*/  SEL R0, R84, RZ, P2 ;  /* 0x000000ff54007207 */ /* 0x000fe20001000000 */
[----:B------:R-:W-:-:S04]  /*1fa0*/  IMAD.WIDE.U32 R50, R19, R4, R8 ;  /* 0x0000000413327225 */ /* 0x000fc800078e0008 */
[----:B------:R-:W-:Y:S02]  /*1fb0*/  IMAD.IADD R0, R157, 0x1, R0 ;  /* 0x000000019d007824 */ /* 0x000fe400078e0200 */
[----:B------:R-:W-:-:S03]  /*1fc0*/  IMAD.IADD R53, R53, 0x1, R13 ;  /* 0x0000000135357824 */ /* 0x000fc600078e020d */
[----:B------:R-:W-:Y:S01]  /*1fd0*/  SHF.R.S32.HI R11, RZ, 0x1f, R0 ;  /* 0x0000001fff0b7819 */ /* 0x000fe20000011400 */
[----:B------:R-:W-:Y:S01]  /*1fe0*/  IMAD.IADD R51, R13, 0x1, R51 ;  /* 0x000000010d337824 */ /* 0x000fe200078e0233 */
[----:B------:R-:W-:Y:S02]  /*1ff0*/  SHF.R.S32.HI R13, RZ, 0x1f, R10 ;  /* 0x0000001fff0d7819 */ /* 0x000fe4000001140a */
[CC--:B------:R-:W-:Y:S02]  /*2000*/  LEA.HI R72, R11.reuse, R0.reuse, RZ, 0x4 ;  /* 0x000000000b487211 */ /* 0x0c0fe400078f20ff */
[----:B------:R-:W-:Y:S01]  /*2010*/  LEA.HI R0, R11, R0, RZ, 0x5 ;  /* 0x000000000b007211 */ /* 0x000fe200078f28ff */
[----:B------:R-:W-:Y:S01]  /*2020*/  IMAD R12, R20, R62, RZ ;  /* 0x0000003e140c7224 */ /* 0x000fe200078e02ff */
[----:B------:R-:W-:Y:S01]  /*2030*/  LEA.HI R71, R13, R10, RZ, 0x4 ;  /* 0x0000000a0d477211 */ /* 0x000fe200078f20ff */
[----:B------:R-:W-:Y:S01]  /*2040*/  IMAD.WIDE.U32 R46, R19, R62, R8 ;  /* 0x0000003e132e7225 */ /* 0x000fe200078e0008 */
[----:B------:R-:W-:-:S02]  /*2050*/  LEA.HI R10, R13, R10, RZ, 0x5 ;  /* 0x0000000a0d0a7211 */ /* 0x000fc400078f28ff */
[----:B-----5:R-:W-:Y:S01]  /*2060*/  SHF.R.S32.HI R13, RZ, 0x1f, R24 ;  /* 0x0000001fff0d7819 */ /* 0x020fe20000011418 */
[----:B------:R-:W-:Y:S02]  /*2070*/  IMAD.SHL.U32 R8, R0, 0x80, RZ ;  /* 0x0000008000087824 */ /* 0x000fe400078e00ff */
[C---:B------:R-:W-:Y:S01]  /*2080*/  IMAD R15, R19.reuse, R63, R12 ;  /* 0x0000003f130f7224 */ /* 0x040fe200078e020c */
[----:B------:R-:W-:Y:S01]  /*2090*/  IADD3 R44, P2, R19, R44, RZ ;  /* 0x0000002c132c7210 */ /* 0x000fe20007f5e0ff */
[----:B------:R-:W-:Y:S02]  /*20a0*/  IMAD.SHL.U32 R11, R10, 0x80, RZ ;  /* 0x000000800a0b7824 */ /* 0x000fe400078e00ff */
[----:B------:R-:W-:Y:S02]  /*20b0*/  IMAD.IADD R49, R49, 0x1, R15 ;  /* 0x0000000131317824 */ /* 0x000fe400078e020f */
[----:B------:R-:W-:Y:S01]  /*20c0*/  IMAD.IADD R47, R15, 0x1, R47 ;  /* 0x000000010f2f7824 */ /* 0x000fe200078e022f */
[----:B------:R-:W-:Y:S01]  /*20d0*/  SHF.L.U64.HI R68, R6, 0x7, R7 ;  /* 0x0000000706447819 */ /* 0x000fe20000010207 */
[----:B------:R-:W-:Y:S01]  /*20e0*/  IMAD.WIDE.U32 R52, R24, R4, R52 ;  /* 0x0000000418347225 */ /* 0x000fe200078e0034 */
[----:B0-----:R-:W-:-:S02]  /*20f0*/  SHF.R.U32.HI R12, RZ, 0x7, R30 ;  /* 0x00000007ff0c7819 */ /* 0x001fc4000001161e */
[----:B------:R-:W-:Y:S01]  /*2100*/  LOP3.LUT R8, R8, 0xfffff000, RZ, 0xc0, !PT ;  /* 0xfffff00008087812 */ /* 0x000fe200078ec0ff */
[----:B------:R-:W-:Y:S01]  /*2110*/  VIADD R64, R157, 0x40 ;  /* 0x000000409d407836 */ /* 0x000fe20000000000 */
[----:B------:R-:W-:Y:S01]  /*2120*/  LOP3.LUT R11, R11, 0xfffff000, RZ, 0xc0, !PT ;  /* 0xfffff0000b0b7812 */ /* 0x000fe200078ec0ff */
[----:B------:R-:W-:Y:S01]  /*2130*/  IMAD.X R45, R20, 0x1, R3, P2 ;  /* 0x00000001142d7824 */ /* 0x000fe200010e0603 */
[----:B------:R-:W-:Y:S01]  /*2140*/  LOP3.LUT R20, R72, 0xfffffff0, RZ, 0xc0, !PT ;  /* 0xfffffff048147812 */ /* 0x000fe200078ec0ff */
[----:B------:R-:W-:Y:S01]  /*2150*/  IMAD.WIDE.U32 R50, R24, R4, R50 ;  /* 0x0000000418327225 */ /* 0x000fe200078e0032 */
[----:B------:R-:W-:-:S03]  /*2160*/  LOP3.LUT R7, R71, 0xfffffff0, RZ, 0xc0, !PT ;  /* 0xfffffff047077812 */ /* 0x000fc600078ec0ff */
[----:B------:R-:W-:Y:S01]  /*2170*/  IMAD.WIDE.U32 R48, R24, R62, R48 ;  /* 0x0000003e18307225 */ /* 0x000fe200078e0030 */
[----:B------:R-:W-:-:S03]  /*2180*/  SHF.L.U64.HI R66, R4, 0x7, R5 ;  /* 0x0000000704427819 */ /* 0x000fc60000010205 */
[----:B------:R-:W-:Y:S01]  /*2190*/  IMAD.WIDE.U32 R46, R24, R62, R46 ;  /* 0x0000003e182e7225 */ /* 0x000fe200078e002e */
[----:B------:R-:W-:Y:S02]  /*21a0*/  LOP3.LUT R59, R58, 0x1, RZ, 0xc0, !PT ;  /* 0x000000013a3b7812 */ /* 0x000fe400078ec0ff */
[----:B------:R-:W-:Y:S01]  /*21b0*/  ISETP.GE.AND P1, PT, R64, UR6, PT ;  /* 0x0000000640007c0c */ /* 0x000fe2000bf26270 */
[----:B------:R-:W-:Y:S01]  /*21c0*/  IMAD.SHL.U32 R67, R6, 0x80, RZ ;  /* 0x0000008006437824 */ /* 0x000fe200078e00ff */
[----:B------:R-:W-:Y:S01]  /*21d0*/  LOP3.LUT R58, R58, 0x2, RZ, 0xc0, !PT ;  /* 0x000000023a3a7812 */ /* 0x000fe200078ec0ff */
[----:B------:R-:W-:Y:S01]  /*21e0*/  IMAD.SHL.U32 R65, R4, 0x80, RZ ;  /* 0x0000008004417824 */ /* 0x000fe200078e00ff */
[----:B------:R-:W-:Y:S01]  /*21f0*/  SHF.R.S32.HI R3, RZ, 0x1f, R7 ;  /* 0x0000001fff037819 */ /* 0x000fe20000011407 */
[----:B------:R-:W-:Y:S02]  /*2200*/  VIADD R61, R12, 0x8 ;  /* 0x000000080c3d7836 */ /* 0x000fe40000000000 */
[----:B------:R-:W-:Y:S01]  /*2210*/  IMAD.SHL.U32 R60, R84, 0x2, RZ ;  /* 0x00000002543c7824 */ /* 0x000fe200078e00ff */
[----:B--2---:R-:W-:-:S02]  /*2220*/  LOP3.LUT R0, R27, 0x10, R72, 0xf8, !PT ;  /* 0x000000101b007812 */ /* 0x004fc400078ef848 */
[----:B------:R-:W-:Y:S02]  /*2230*/  LOP3.LUT R10, R27, 0x10, R71, 0xf8, !PT ;  /* 0x000000101b0a7812 */ /* 0x000fe400078ef847 */
[-C--:B---3--:R-:W-:Y:S01]  /*2240*/  LOP3.LUT R9, R0, R21.reuse, RZ, 0x3c, !PT ;  /* 0x0000001500097212 */ /* 0x088fe200078e3cff */
[C---:B------:R-:W-:Y:S02]  /*2250*/  IMAD R0, R13.reuse, R4, RZ ;  /* 0x000000040d007224 */ /* 0x040fe400078e02ff */
[----:B------:R-:W-:Y:S01]  /*2260*/  IMAD R13, R13, R62, RZ ;  /* 0x0000003e0d0d7224 */ /* 0x000fe200078e02ff */
[----:B------:R-:W-:Y:S01]  /*2270*/  LOP3.LUT R10, R10, R21, RZ, 0x3c, !PT ;  /* 0x000000150a0a7212 */ /* 0x000fe200078e3cff */
[C---:B------:R-:W-:Y:S02]  /*2280*/  IMAD R21, R24.reuse, R5, R0 ;  /* 0x0000000518157224 */ /* 0x040fe400078e0200 */
[----:B------:R-:W-:Y:S01]  /*2290*/  IMAD R13, R24, R63, R13 ;  /* 0x0000003f180d7224 */ /* 0x000fe200078e020d */
[C---:B------:R-:W-:Y:S01]  /*22a0*/  SHF.L.U64.HI R63, R62.reuse, 0x7, R63 ;  /* 0x000000073e3f7819 */ /* 0x040fe2000001023f */
[----:B------:R-:W-:Y:S01]  /*22b0*/  IMAD.IADD R27, R53, 0x1, R21 ;  /* 0x00000001351b7824 */ /* 0x000fe200078e0215 */
[--C-:B------:R-:W-:Y:S01]  /*22c0*/  IADD3 R70, R9, R8, R14.reuse ;  /* 0x0000000809467210 */ /* 0x100fe20007ffe00e */
[----:B------:R-:W-:Y:S01]  /*22d0*/  IMAD.SHL.U32 R62, R62, 0x80, RZ ;  /* 0x000000803e3e7824 */ /* 0x000fe200078e00ff */
[----:B------:R-:W-:Y:S01]  /*22e0*/  IADD3 R69, R10, R11, R14 ;  /* 0x0000000b0a457210 */ /* 0x000fe20007ffe00e */
[----:B------:R-:W-:Y:S01]  /*22f0*/  IMAD.IADD R21, R21, 0x1, R51 ;  /* 0x0000000115157824 */ /* 0x000fe200078e0233 */
[----:B------:R-:W-:Y:S01]  /*2300*/  SHF.R.S32.HI R4, RZ, 0x1f, R20 ;  /* 0x0000001fff047819 */ /* 0x000fe20000011414 */
[----:B------:R-:W-:-:S02]  /*2310*/  IMAD.IADD R6, R49, 0x1, R13 ;  /* 0x0000000131067824 */ /* 0x000fc400078e020d */
[----:B------:R-:W-:Y:S02]  /*2320*/  IMAD.IADD R5, R13, 0x1, R47 ;  /* 0x000000010d057824 */ /* 0x000fe400078e022f */
[----:B------:R-:W-:-:S07]  /*2330*/  IMAD.IADD R0, R55, 0x1, R29 ;  /* 0x0000000137007824 */ /* 0x000fce00078e021d */
.L_x_1906:
[----:B------:R-:W2:Y:S01]  /*2340*/  LDL R8, [R1+0x30] ;  /* 0x0000300001087983 */ /* 0x000ea20000100800 */
[----:B------:R-:W0:Y:S01]  /*2350*/  LDC R89, c[0x0][0x3d4] ;  /* 0x0000f500ff597b82 */ /* 0x000e220000000800 */
[----:B------:R-:W-:Y:S01]  /*2360*/  VIADD R10, R2, 0xffffffff ;  /* 0xffffffff020a7836 */ /* 0x000fe20000000000 */
[----:B------:R-:W-:Y:S05]  /*2370*/  YIELD ;  /* 0x0000000000007946 */ /* 0x000fea0003800000 */
[----:B----4-:R-:W-:Y:S01]  /*2380*/  SHF.R.S32.HI R12, RZ, 0x1f, R10 ;  /* 0x0000001fff0c7819 */ /* 0x010fe2000001140a */
[----:B------:R-:W1:Y:S01]  /*2390*/  LDC.64 R74, c[0x0][0x2d8] ;  /* 0x0000b600ff4a7b82 */ /* 0x000e620000000a00 */
[-C--:B------:R-:W-:Y:S01]  /*23a0*/  IMAD R2, R68, R10.reuse, RZ ;  /* 0x0000000a44027224 */ /* 0x080fe200078e02ff */
[----:B------:R-:W-:Y:S01]  /*23b0*/  BSSY B0, `(.L_x_1867) ;  /* 0x00003f0000007945 */ /* 0x000fe20003800000 */
[----:B------:R-:W-:Y:S01]  /*23c0*/  IMAD.WIDE.U32 R36, R67, R10, RZ ;  /* 0x0000000a43247225 */ /* 0x000fe200078e00ff */
[----:B------:R-:W-:-:S03]  /*23d0*/  ISETP.GT.AND P2, PT, R10, R25, PT ;  /* 0x000000190a00720c */ /* 0x000fc60003f44270 */
[----:B------:R-:W-:Y:S02]  /*23e0*/  IMAD R11, R12, R67, R2 ;  /* 0x000000430c0b7224 */ /* 0x000fe400078e0202 */
[----:B------:R-:W-:Y:S02]  /*23f0*/  IMAD.MOV.U32 R2, RZ, RZ, R10 ;  /* 0x000000ffff027224 */ /* 0x000fe400078e000a */
        /* <DEDUP_REMOVED lines=58> */
.L_x_1871:
[----:B------:R-:W-:Y:S05]  /*27a0*/  BSYNC B1 ;  /* 0x0000000000017941 */ /* 0x000fea0003800000 */
.L_x_1870:
        /* <DEDUP_REMOVED lines=9> */
.L_x_1872:
[----:B------:R-:W-:Y:S01]  /*2840*/  IMAD R85, R17, 0x8, R16 ;  /* 0x0000000811557824 */ /* 0x000fe200078e0210 */
[----:B------:R-:W-:Y:S01]  /*2850*/  SHF.L.U32 R88, R156, 0x1f, RZ ;  /* 0x0000001f9c587819 */ /* 0x000fe200000006ff */
[----:B------:R-:W-:Y:S03]  /*2860*/  BSSY B1, `(.L_x_1873) ;  /* 0x0000003000017945 */ /* 0x000fe60003800000 */
[----:B------:R-:W0:Y:S02]  /*2870*/  SYNCS.PHASECHK.TRANS64.TRYWAIT P5, [R85+URZ+0x19c90], R88 ;  /* 0x019c9058550075a7 */ /* 0x000e2400080a017f */
[----:B0-----:R-:W-:Y:S05]  /*2880*/  @!P5 BRA `(.L_x_1874) ;  /* 0x000001840044d947 */ /* 0x001fea0003800000 */
.L_x_2129:
[----:B------:R-:W-:Y:S05]  /*2890*/  BSYNC B1 ;  /* 0x0000000000017941 */ /* 0x000fea0003800000 */
.L_x_1873:
        /* <DEDUP_REMOVED lines=66> */
[--C-:B------:R-:W-:Y:S02]  /*2cc0*/  HADD2.F32 R91, -RZ, R82.reuse.H1_H1 ;  /* 0x30000052ff5b7230 */ /* 0x100fe40000004100 */
[-C--:B------:R-:W-:Y:S01]  /*2cd0*/  FFMA.FTZ R43, R43, R36.reuse, -R80 ;  /* 0x000000242b2b7223 */ /* 0x080fe20000010850 */
[----:B------:R-:W-:Y:S01]  /*2ce0*/  FFMA.FTZ R74, R74, R36, R81 ;  /* 0x000000244a4a7223 */ /* 0x000fe20000010051 */
[-C--:B------:R-:W-:Y:S01]  /*2cf0*/  FFMA.FTZ R36, R37, R75.reuse, -R76 ;  /* 0x0000004b25247223 */ /* 0x080fe2000001084c */
[----:B------:R-:W-:Y:S01]  /*2d00*/  FFMA.FTZ R37, R42, R75, R77 ;  /* 0x0000004b2a257223 */ /* 0x000fe2000001004d */
[----:B------:R-:W-:Y:S01]  /*2d10*/  F2FP.F16.E4M3.UNPACK_B R75, R11.H1 ;  /* 0x0000000bff4b723e */ /* 0x000fe200030006ff */
[----:B------:R-:W-:Y:S01]  /*2d20*/  HADD2.F32 R82, -RZ, R82.H0_H0 ;  /* 0x20000052ff527230 */ /* 0x000fe20000004100 */
[----:B------:R-:W-:-:S02]  /*2d30*/  F2FP.SATFINITE.E4M3.F32.PACK_AB_MERGE_C R42, R83, R92, RZ ;  /* 0x0000005c532a723e */ /* 0x000fc400048070ff */
[----:B------:R-:W-:Y:S01]  /*2d40*/  F2FP.F16.E4M3.UNPACK_B R83, R35.H1 ;  /* 0x00000023ff53723e */ /* 0x000fe200030006ff */
[--C-:B------:R-:W-:Y:S01]  /*2d50*/  HADD2.F32 R76, -RZ, R75.reuse.H0_H0 ;  /* 0x2000004bff4c7230 */ /* 0x100fe20000004100 */
[----:B------:R-:W-:Y:S01]  /*2d60*/  F2FP.SATFINITE.E4M3.F32.PACK_AB_MERGE_C R43, R74, R43, RZ ;  /* 0x0000002b4a2b723e */ /* 0x000fe200048070ff */
[----:B------:R-:W-:Y:S01]  /*2d70*/  HADD2.F32 R75, -RZ, R75.H1_H1 ;  /* 0x3000004bff4b7230 */ /* 0x000fe20000004100 */
[----:B------:R-:W-:Y:S01]  /*2d80*/  F2FP.F16.E4M3.UNPACK_B R74, R10.H1 ;  /* 0x0000000aff4a723e */ /* 0x000fe200030006ff */
[--C-:B------:R-:W-:Y:S01]  /*2d90*/  HADD2.F32 R92, -RZ, R83.reuse.H1_H1 ;  /* 0x30000053ff5c7230 */ /* 0x100fe20000004100 */
[-C--:B------:R-:W-:Y:S01]  /*2da0*/  F2FP.F16.E4M3.UNPACK_B R80, R34.reuse.H1 ;  /* 0x00000022ff50723e */ /* 0x080fe200030006ff */
[----:B------:R-:W-:Y:S01]  /*2db0*/  HADD2.F32 R83, -RZ, R83.H0_H0 ;  /* 0x20000053ff537230 */ /* 0x000fe20000004100 */
[----:B------:R-:W-:Y:S01]  /*2dc0*/  F2FP.F16.E4M3.UNPACK_B R77, R34 ;  /* 0x00000022ff4d723e */ /* 0x000fe200020006ff */
[----:B------:R-:W-:Y:S02]  /*2dd0*/  HADD2.F32 R35, -RZ, R74.H1_H1 ;  /* 0x3000004aff237230 */ /* 0x000fe40000004100 */
[----:B------:R-:W-:Y:S01]  /*2de0*/  FMUL.FTZ R93, R75, R92 ;  /* 0x0000005c4b5d7220 */ /* 0x000fe20000410000 */
[----:B------:R-:W-:-:S02]  /*2df0*/  HADD2.F32 R81, -RZ, R80.H1_H1 ;  /* 0x30000050ff517230 */ /* 0x000fc40000004100 */
[C---:B------:R-:W-:Y:S01]  /*2e00*/  FMUL.FTZ R92, R76.reuse, R92 ;  /* 0x0000005c4c5c7220 */ /* 0x040fe20000410000 */
[----:B------:R-:W-:Y:S01]  /*2e10*/  HADD2.F32 R74, -RZ, R74.H0_H0 ;  /* 0x2000004aff4a7230 */ /* 0x000fe20000004100 */
[----:B------:R-:W-:Y:S01]  /*2e20*/  F2FP.F16.E4M3.UNPACK_B R11, R11 ;  /* 0x0000000bff0b723e */ /* 0x000fe200020006ff */
[----:B------:R-:W-:Y:S02]  /*2e30*/  HADD2.F32 R34, -RZ, R77.H1_H1 ;  /* 0x3000004dff227230 */ /* 0x000fe40000004100 */
[----:B------:R-:W-:Y:S01]  /*2e40*/  FFMA.FTZ R94, R76, R81, -R93 ;  /* 0x000000514c5e7223 */ /* 0x000fe2000001085d */
[-C--:B------:R-:W-:Y:S01]  /*2e50*/  FMUL.FTZ R93, R35, R91.reuse ;  /* 0x0000005b235d7220 */ /* 0x080fe20000410000 */
[C---:B------:R-:W-:Y:S01]  /*2e60*/  FMUL.FTZ R76, R74.reuse, R91 ;  /* 0x0000005b4a4c7220 */ /* 0x040fe20000410000 */
[----:B------:R-:W-:Y:S01]  /*2e70*/  F2FP.F16.E4M3.UNPACK_B R10, R10 ;  /* 0x0000000aff0a723e */ /* 0x000fe200020006ff */
[----:B------:R-:W-:Y:S01]  /*2e80*/  FFMA.FTZ R91, R75, R81, R92 ;  /* 0x000000514b5b7223 */ /* 0x000fe2000001005c */
[-C--:B------:R-:W-:Y:S01]  /*2e90*/  FFMA.FTZ R93, R74, R34.reuse, -R93 ;  /* 0x000000224a5d7223 */ /* 0x080fe2000001085d */
[----:B------:R-:W-:Y:S01]  /*2ea0*/  FFMA.FTZ R76, R35, R34, R76 ;  /* 0x00000022234c7223 */ /* 0x000fe2000001004c */
[--C-:B------:R-:W-:Y:S01]  /*2eb0*/  HADD2.F32 R34, -RZ, R11.reuse.H0_H0 ;  /* 0x2000000bff227230 */ /* 0x100fe20000004100 */
[----:B------:R-:W-:Y:S01]  /*2ec0*/  F2FP.SATFINITE.E4M3.F32.PACK_AB_MERGE_C R9, R9, R8, R42 ;  /* 0x000000080909723e */ /* 0x000fe2000480702a */
[----:B------:R-:W-:Y:S01]  /*2ed0*/  HADD2.F32 R35, -RZ, R11.H1_H1 ;  /* 0x3000000bff237230 */ /* 0x000fe20000004100 */
[----:B------:R-:W-:Y:S01]  /*2ee0*/  F2FP.SATFINITE.E4M3.F32.PACK_AB_MERGE_C R91, R91, R94, RZ ;  /* 0x0000005e5b5b723e */ /* 0x000fe200048070ff */
[----:B------:R-:W-:-:S02]  /*2ef0*/  HADD2.F32 R11, -RZ, R10.H0_H0 ;  /* 0x2000000aff0b7230 */ /* 0x000fc40000004100 */
[-C--:B------:R-:W-:Y:S01]  /*2f00*/  FMUL.FTZ R92, R34, R83.reuse ;  /* 0x00000053225c7220 */ /* 0x080fe20000410000 */
[----:B------:R-:W-:Y:S02]  /*2f10*/  HADD2.F32 R10, -RZ, R10.H1_H1 ;  /* 0x3000000aff0a7230 */ /* 0x000fe40000004100 */
[----:B------:R-:W-:Y:S01]  /*2f20*/  FMUL.FTZ R81, R35, R83 ;  /* 0x0000005323517220 */ /* 0x000fe20000410000 */
[----:B------:R-:W-:Y:S02]  /*2f30*/  HADD2.F32 R80, -RZ, R80.H0_H0 ;  /* 0x20000050ff507230 */ /* 0x000fe40000004100 */
[-C--:B------:R-:W-:Y:S01]  /*2f40*/  FMUL.FTZ R75, R11, R82.reuse ;  /* 0x000000520b4b7220 */ /* 0x080fe20000410000 */
[----:B------:R-:W-:Y:S02]  /*2f50*/  HADD2.F32 R77, -RZ, R77.H0_H0 ;  /* 0x2000004dff4d7230 */ /* 0x000fe40000004100 */
[----:B------:R-:W-:Y:S01]  /*2f60*/  FMUL.FTZ R74, R10, R82 ;  /* 0x000000520a4a7220 */ /* 0x000fe20000410000 */
[----:B------:R-:W-:Y:S01]  /*2f70*/  F2FP.SATFINITE.E4M3.F32.PACK_AB_MERGE_C R76, R76, R93, RZ ;  /* 0x0000005d4c4c723e */ /* 0x000fe200048070ff */
[-C--:B------:R-:W-:Y:S01]  /*2f80*/  FFMA.FTZ R81, R34, R80.reuse, -R81 ;  /* 0x0000005022517223 */ /* 0x080fe20000010851 */
[----:B------:R-:W-:Y:S01]  /*2f90*/  FFMA.FTZ R92, R35, R80, R92 ;  /* 0x00000050235c7223 */ /* 0x000fe2000001005c */
[-C--:B------:R-:W-:Y:S01]  /*2fa0*/  FFMA.FTZ R74, R11, R77.reuse, -R74 ;  /* 0x0000004d0b4a7223 */ /* 0x080fe2000001084a */
[----:B------:R-:W-:Y:S01]  /*2fb0*/  FFMA.FTZ R75, R10, R77, R75 ;  /* 0x0000004d0a4b7223 */ /* 0x000fe2000001004b */
[----:B------:R-:W-:-:S02]  /*2fc0*/  F2FP.SATFINITE.E4M3.F32.PACK_AB_MERGE_C R8, R37, R36, R43 ;  /* 0x000000242508723e */ /* 0x000fc4000480702b */
[----:B------:R-:W-:Y:S02]  /*2fd0*/  F2FP.SATFINITE.E4M3.F32.PACK_AB_MERGE_C R11, R92, R81, R91 ;  /* 0x000000515c0b723e */ /* 0x000fe4000480705b */
[----:B------:R-:W-:-:S07]  /*2fe0*/  F2FP.SATFINITE.E4M3.F32.PACK_AB_MERGE_C R10, R75, R74, R76 ;  /* 0x0000004a4b0a723e */ /* 0x000fce000480704c */
.L_x_1879:
[----:B------:R-:W-:Y:S05]  /*2ff0*/  BSYNC B2 ;  /* 0x0000000000027941 */ /* 0x000fea0003800000 */
.L_x_1878:
[----:B--2---:R1:W-:Y:S02]  /*3000*/  STG.E.128 desc[UR40][R32.64], R8 ;  /* 0x0000000820007986 */ /* 0x0043e4000c101d28 */
.L_x_1877:
[----:B------:R-:W-:Y:S05]  /*3010*/  BSYNC B1 ;  /* 0x0000000000017941 */ /* 0x000fea0003800000 */
.L_x_1876:
        /* <DEDUP_REMOVED lines=15> */
[--C-:B------:R-:W-:Y:S02]  /*3110*/  SHF.R.U32.HI R35, RZ, 0x8, R31.reuse ;  /* 0x00000008ff237819 */ /* 0x100fe4000001161f */
[----:B------:R-:W-:Y:S02]  /*3120*/  LOP3.LUT R34, R31, 0xff0000ff, RZ, 0xc0, !PT ;  /* 0xff0000ff1f227812 */ /* 0x000fe400078ec0ff */
[----:B------:R-:W-:Y:S01]  /*3130*/  SHF.R.U32.HI R36, RZ, 0x10, R31 ;  /* 0x00000010ff247819 */ /* 0x000fe2000001161f */
[----:B------:R-:W-:Y:S01]  /*3140*/  IMAD.SHL.U32 R31, R30, 0x100, RZ ;  /* 0x000001001e1f7824 */ /* 0x000fe200078e00ff */
[----:B------:R-:W-:Y:S01]  /*3150*/  LOP3.LUT R28, R29, 0xff0000ff, RZ, 0xc0, !PT ;  /* 0xff0000ff1d1c7812 */ /* 0x000fe200078ec0ff */
[----:B------:R-:W-:Y:S01]  /*3160*/  IMAD.SHL.U32 R35, R35, 0x100, RZ ;  /* 0x0000010023237824 */ /* 0x000fe200078e00ff */
[----:B------:R-:W-:Y:S01]  /*3170*/  SHF.R.U32.HI R37, RZ, 0x10, R29 ;  /* 0x00000010ff257819 */ /* 0x000fe2000001161d */
[----:B--2---:R-:W-:Y:S01]  /*3180*/  IMAD.MOV.U32 R29, RZ, RZ, R9 ;  /* 0x000000ffff1d7224 */ /* 0x004fe200078e0009 */
[----:B------:R-:W-:Y:S01]  /*3190*/  LOP3.LUT R9, R28, 0xff00, R31, 0xf8, !PT ;  /* 0x0000ff001c097812 */ /* 0x000fe200078ef81f */
[----:B------:R-:W-:Y:S01]  /*31a0*/  IMAD.MOV.U32 R30, RZ, RZ, R8 ;  /* 0x000000ffff1e7224 */ /* 0x000fe200078e0008 */
[----:B------:R-:W-:Y:S01]  /*31b0*/  LOP3.LUT R35, R34, 0xff00, R35, 0xf8, !PT ;  /* 0x0000ff0022237812 */ /* 0x000fe200078ef823 */
[----:B------:R-:W-:Y:S01]  /*31c0*/  IMAD.U32 R28, R37, 0x10000, RZ ;  /* 0x00010000251c7824 */ /* 0x000fe200078e00ff */
[----:B------:R-:W-:Y:S01]  /*31d0*/  F2FP.F16.E4M3.UNPACK_B R34, R41.H1 ;  /* 0x00000029ff22723e */ /* 0x000fe200030006ff */
[----:B------:R-:W-:Y:S01]  /*31e0*/  IMAD.U32 R36, R36, 0x10000, RZ ;  /* 0x0001000024247824 */ /* 0x000fe200078e00ff */
[----:B------:R-:W-:-:S02]  /*31f0*/  F2FP.F16.E4M3.UNPACK_B R8, R29 ;  /* 0x0000001dff08723e */ /* 0x000fc400020006ff */
[----:B------:R-:W-:Y:S01]  /*3200*/  LOP3.LUT R9, R9, 0xff0000, R28, 0xf8, !PT ;  /* 0x00ff000009097812 */ /* 0x000fe200078ef81c */
[----:B------:R-:W-:Y:S01]  /*3210*/  HADD2.F32 R42, -RZ, R34.H0_H0 ;  /* 0x20000022ff2a7230 */ /* 0x000fe20000004100 */
[----:B------:R-:W-:Y:S01]  /*3220*/  LOP3.LUT R28, R35, 0xff0000, R36, 0xf8, !PT ;  /* 0x00ff0000231c7812 */ /* 0x000fe200078ef824 */
[--C-:B------:R-:W-:Y:S01]  /*3230*/  HADD2.F32 R31, -RZ, R8.reuse.H1_H1 ;  /* 0x30000008ff1f7230 */ /* 0x100fe20000004100 */
[----:B------:R-:W-:Y:S01]  /*3240*/  F2FP.F16.E4M3.UNPACK_B R36, R40.H1 ;  /* 0x00000028ff24723e */ /* 0x000fe200030006ff */
[----:B------:R-:W-:Y:S01]  /*3250*/  HADD2.F32 R8, -RZ, R8.H0_H0 ;  /* 0x20000008ff087230 */ /* 0x000fe20000004100 */
[----:B------:R-:W-:Y:S01]  /*3260*/  F2FP.F16.E4M3.UNPACK_B R29, R29.H1 ;  /* 0x0000001dff1d723e */ /* 0x000fe200030006ff */
[----:B------:R-:W-:Y:S02]  /*3270*/  HADD2.F32 R43, -RZ, R34.H1_H1 ;  /* 0x30000022ff2b7230 */ /* 0x000fe40000004100 */
[----:B------:R-:W-:Y:S01]  /*3280*/  FMUL.FTZ R75, R31, R42 ;  /* 0x0000002a1f4b7220 */ /* 0x000fe20000410000 */
[----:B------:R-:W-:-:S02]  /*3290*/  HADD2.F32 R37, -RZ, R36.H0_H0 ;  /* 0x20000024ff257230 */ /* 0x000fc40000004100 */
[C---:B------:R-:W-:Y:S01]  /*32a0*/  FMUL.FTZ R42, R8.reuse, R42 ;  /* 0x0000002a082a7220 */ /* 0x040fe20000410000 */
[--C-:B------:R-:W-:Y:S01]  /*32b0*/  HADD2.F32 R35, -RZ, R29.reuse.H1_H1 ;  /* 0x3000001dff237230 */ /* 0x100fe20000004100 */
[----:B------:R-:W-:Y:S01]  /*32c0*/  F2FP.F16.E4M3.UNPACK_B R41, R41 ;  /* 0x00000029ff29723e */ /* 0x000fe200020006ff */
[----:B------:R-:W-:Y:S02]  /*32d0*/  HADD2.F32 R34, -RZ, R29.H0_H0 ;  /* 0x2000001dff227230 */ /* 0x000fe40000004100 */
[-C--:B------:R-:W-:Y:S01]  /*32e0*/  FFMA.FTZ R8, R8, R37.reuse, -R75 ;  /* 0x0000002508087223 */ /* 0x080fe2000001084b */
[----:B------:R-:W-:Y:S02]  /*32f0*/  HADD2.F32 R36, -RZ, R36.H1_H1 ;  /* 0x30000024ff247230 */ /* 0x000fe40000004100 */
[----:B------:R-:W-:Y:S01]  /*3300*/  FFMA.FTZ R29, R31, R37, R42 ;  /* 0x000000251f1d7223 */ /* 0x000fe2000001002a */
[CC--:B------:R-:W-:Y:S01]  /*3310*/  FMUL.FTZ R75, R35.reuse, R43.reuse ;  /* 0x0000002b234b7220 */ /* 0x0c0fe20000410000 */
[C---:B------:R-:W-:Y:S01]  /*3320*/  FMUL.FTZ R74, R34.reuse, R43 ;  /* 0x0000002b224a7220 */ /* 0x040fe20000410000 */
[-C--:B------:R-:W-:Y:S01]  /*3330*/  F2FP.F16.E4M3.UNPACK_B R31, R30.reuse.H1 ;  /* 0x0000001eff1f723e */ /* 0x080fe200030006ff */
[----:B------:R-:W-:Y:S01]  /*3340*/  HADD2.F32 R37, -RZ, R41.H1_H1 ;  /* 0x30000029ff257230 */ /* 0x000fe20000004100 */
[----:B------:R-:W-:Y:S01]  /*3350*/  F2FP.F16.E4M3.UNPACK_B R30, R30 ;  /* 0x0000001eff1e723e */ /* 0x000fe200020006ff */
[-C--:B------:R-:W-:Y:S01]  /*3360*/  FFMA.FTZ R75, R34, R36.reuse, -R75 ;  /* 0x00000024224b7223 */ /* 0x080fe2000001084b */
[----:B------:R-:W-:Y:S01]  /*3370*/  FFMA.FTZ R76, R35, R36, R74 ;  /* 0x00000024234c7223 */ /* 0x000fe2000001004a */
[----:B------:R-:W-:Y:S01]  /*3380*/  F2FP.F16.E4M3.UNPACK_B R40, R40 ;  /* 0x00000028ff28723e */ /* 0x000fe200020006ff */
[--C-:B------:R-:W-:Y:S01]  /*3390*/  HADD2.F32 R36, -RZ, R31.reuse.H1_H1 ;  /* 0x3000001fff247230 */ /* 0x100fe20000004100 */
[----:B------:R-:W-:Y:S01]  /*33a0*/  F2FP.F16.E4M3.UNPACK_B R43, R28.H1 ;  /* 0x0000001cff2b723e */ /* 0x000fe200030006ff */
[----:B------:R-:W-:Y:S01]  /*33b0*/  HADD2.F32 R35, -RZ, R31.H0_H0 ;  /* 0x2000001fff237230 */ /* 0x000fe20000004100 */
[----:B------:R-:W-:Y:S01]  /*33c0*/  F2FP.SATFINITE.E4M3.F32.PACK_AB_MERGE_C R82, R76, R75, RZ ;  /* 0x0000004b4c52723e */ /* 0x000fe200048070ff */
[----:B------:R-:W-:-:S02]  /*33d0*/  HADD2.F32 R31, -RZ, R30.H0_H0 ;  /* 0x2000001eff1f7230 */ /* 0x000fc40000004100 */
[-C--:B------:R-:W-:Y:S01]  /*33e0*/  FMUL.FTZ R74, R36, R37.reuse ;  /* 0x00000025244a7220 */ /* 0x080fe20000410000 */
[----:B------:R-:W-:Y:S02]  /*33f0*/  HADD2.F32 R34, -RZ, R30.H1_H1 ;  /* 0x3000001eff227230 */ /* 0x000fe40000004100 */
[----:B------:R-:W-:Y:S01]  /*3400*/  FMUL.FTZ R37, R35, R37 ;  /* 0x0000002523257220 */ /* 0x000fe20000410000 */
[----:B------:R-:W-:Y:S02]  /*3410*/  HADD2.F32 R41, -RZ, R41.H0_H0 ;  /* 0x20000029ff297230 */ /* 0x000fe40000004100 */
[--C-:B------:R-:W-:Y:S02]  /*3420*/  HADD2.F32 R30, -RZ, R40.reuse.H1_H1 ;  /* 0x30000028ff1e7230 */ /* 0x100fe40000004100 */
[----:B------:R-:W-:Y:S02]  /*3430*/  HADD2.F32 R40, -RZ, R40.H0_H0 ;  /* 0x20000028ff287230 */ /* 0x000fe40000004100 */
[-C--:B------:R-:W-:Y:S01]  /*3440*/  FMUL.FTZ R42, R34, R41.reuse ;  /* 0x00000029222a7220 */ /* 0x080fe20000410000 */
[----:B------:R-:W-:Y:S01]  /*3450*/  FMUL.FTZ R41, R31, R41 ;  /* 0x000000291f297220 */ /* 0x000fe20000410000 */
[-C--:B------:R-:W-:Y:S01]  /*3460*/  FFMA.FTZ R74, R35, R30.reuse, -R74 ;  /* 0x0000001e234a7223 */ /* 0x080fe2000001084a */
[----:B------:R-:W-:Y:S01]  /*3470*/  FFMA.FTZ R37, R36, R30, R37 ;  /* 0x0000001e24257223 */ /* 0x000fe20000010025 */
[----:B------:R-:W-:Y:S01]  /*3480*/  F2FP.F16.E4M3.UNPACK_B R35, R11.H1 ;  /* 0x0000000bff23723e */ /* 0x000fe200030006ff */
[-C--:B------:R-:W-:Y:S01]  /*3490*/  FFMA.FTZ R30, R31, R40.reuse, -R42 ;  /* 0x000000281f1e7223 */ /* 0x080fe2000001082a */
[----:B------:R-:W-:Y:S01]  /*34a0*/  FFMA.FTZ R31, R34, R40, R41 ;  /* 0x00000028221f7223 */ /* 0x000fe20000010029 */
[----:B------:R-:W-:-:S02]  /*34b0*/  F2FP.F16.E4M3.UNPACK_B R40, R9.H1 ;  /* 0x00000009ff28723e */ /* 0x000fc400030006ff */
[----:B------:R-:W-:Y:S01]  /*34c0*/  F2FP.SATFINITE.E4M3.F32.PACK_AB_MERGE_C R80, R37, R74, RZ ;  /* 0x0000004a2550723e */ /* 0x000fe200048070ff */
[--C-:B------:R-:W-:Y:S01]  /*34d0*/  HADD2.F32 R36, -RZ, R35.reuse.H0_H0 ;  /* 0x20000023ff247230 */ /* 0x100fe20000004100 */
[----:B------:R-:W-:Y:S01]  /*34e0*/  F2FP.F16.E4M3.UNPACK_B R34, R10.H1 ;  /* 0x0000000aff22723e */ /* 0x000fe200030006ff */
[----:B------:R-:W-:Y:S01]  /*34f0*/  HADD2.F32 R35, -RZ, R35.H1_H1 ;  /* 0x30000023ff237230 */ /* 0x000fe20000004100 */
[----:B------:R-:W-:Y:S01]  /*3500*/  F2FP.F16.E4M3.UNPACK_B R42, R28 ;  /* 0x0000001cff2a723e */ /* 0x000fe200020006ff */
[----:B------:R-:W-:Y:S01]  /*3510*/  HADD2.F32 R74, -RZ, R43.H1_H1 ;  /* 0x3000002bff4a7230 */ /* 0x000fe20000004100 */
[----:B------:R-:W-:Y:S01]  /*3520*/  F2FP.F16.E4M3.UNPACK_B R37, R9 ;  /* 0x00000009ff25723e */ /* 0x000fe200020006ff */
[----:B------:R-:W-:Y:S01]  /*3530*/  HADD2.F32 R41, -RZ, R40.H1_H1 ;  /* 0x30000028ff297230 */ /* 0x000fe20000004100 */
[----:B------:R-:W-:Y:S01]  /*3540*/  F2FP.F16.E4M3.UNPACK_B R11, R11 ;  /* 0x0000000bff0b723e */ /* 0x000fe200020006ff */
[----:B------:R-:W-:Y:S02]  /*3550*/  HADD2.F32 R28, -RZ, R34.H1_H1 ;  /* 0x30000022ff1c7230 */ /* 0x000fe40000004100 */
[----:B------:R-:W-:Y:S01]  /*3560*/  FMUL.FTZ R9, R35, R74 ;  /* 0x0000004a23097220 */ /* 0x000fe20000410000 */
[----:B------:R-:W-:Y:S01]  /*3570*/  HADD2.F32 R75, -RZ, R42.H1_H1 ;  /* 0x3000002aff4b7230 */ /* 0x000fe20000004100 */
[----:B------:R-:W-:Y:S01]  /*3580*/  F2FP.F16.E4M3.UNPACK_B R10, R10 ;  /* 0x0000000aff0a723e */ /* 0x000fe200020006ff */
[----:B------:R-:W-:-:S02]  /*3590*/  HADD2.F32 R34, -RZ, R34.H0_H0 ;  /* 0x20000022ff227230 */ /* 0x000fc40000004100 */
[----:B------:R-:W-:Y:S01]  /*35a0*/  FFMA.FTZ R76, R36, R41, -R9 ;  /* 0x00000029244c7223 */ /* 0x000fe20000010809 */
[----:B------:R-:W-:Y:S02]  /*35b0*/  HADD2.F32 R9, -RZ, R37.H1_H1 ;  /* 0x30000025ff097230 */ /* 0x000fe40000004100 */
[-C--:B------:R-:W-:Y:S01]  /*35c0*/  FMUL.FTZ R77, R28, R75.reuse ;  /* 0x0000004b1c4d7220 */ /* 0x080fe20000410000 */
[----:B------:R-:W-:Y:S01]  /*35d0*/  FMUL.FTZ R74, R36, R74 ;  /* 0x0000004a244a7220 */ /* 0x000fe20000410000 */
[C---:B------:R-:W-:Y:S01]  /*35e0*/  FMUL.FTZ R75, R34.reuse, R75 ;  /* 0x0000004b224b7220 */ /* 0x040fe20000410000 */
[----:B------:R-:W-:Y:S02]  /*35f0*/  HADD2.F32 R43, -RZ, R43.H0_H0 ;  /* 0x2000002bff2b7230 */ /* 0x000fe40000004100 */
[-C--:B------:R-:W-:Y:S01]  /*3600*/  FFMA.FTZ R77, R34, R9.reuse, -R77 ;  /* 0x00000009224d7223 */ /* 0x080fe2000001084d */
[----:B------:R-:W-:Y:S02]  /*3610*/  HADD2.F32 R42, -RZ, R42.H0_H0 ;  /* 0x2000002aff2a7230 */ /* 0x000fe40000004100 */
[----:B------:R-:W-:Y:S01]  /*3620*/  FFMA.FTZ R36, R28, R9, R75 ;  /* 0x000000091c247223 */ /* 0x000fe2000001004b */
[----:B------:R-:W-:-:S02]  /*3630*/  HADD2.F32 R28, -RZ, R11.H0_H0 ;  /* 0x2000000bff1c7230 */ /* 0x000fc40000004100 */
[----:B------:R-:W-:Y:S01]  /*3640*/  FFMA.FTZ R81, R35, R41, R74 ;  /* 0x0000002923517223 */ /* 0x000fe2000001004a */
[--C-:B------:R-:W-:Y:S02]  /*3650*/  HADD2.F32 R9, -RZ, R10.reuse.H0_H0 ;  /* 0x2000000aff097230 */ /* 0x100fe40000004100 */
[----:B------:R-:W-:Y:S02]  /*3660*/  HADD2.F32 R11, -RZ, R11.H1_H1 ;  /* 0x3000000bff0b7230 */ /* 0x000fe40000004100 */
[-C--:B------:R-:W-:Y:S01]  /*3670*/  FMUL.FTZ R74, R28, R43.reuse ;  /* 0x0000002b1c4a7220 */ /* 0x080fe20000410000 */
[----:B------:R-:W-:Y:S02]  /*3680*/  HADD2.F32 R10, -RZ, R10.H1_H1 ;  /* 0x3000000aff0a7230 */ /* 0x000fe40000004100 */
[----:B------:R-:W-:Y:S01]  /*3690*/  FMUL.FTZ R35, R9, R42 ;  /* 0x0000002a09237220 */ /* 0x000fe20000410000 */
[----:B------:R-:W-:Y:S02]  /*36a0*/  HADD2.F32 R40, -RZ, R40.H0_H0 ;  /* 0x20000028ff287230 */ /* 0x000fe40000004100 */
[----:B------:R-:W-:Y:S01]  /*36b0*/  FMUL.FTZ R41, R11, R43 ;  /* 0x0000002b0b297220 */ /* 0x000fe20000410000 */
[----:B------:R-:W-:-:S02]  /*36c0*/  HADD2.F32 R37, -RZ, R37.H0_H0 ;  /* 0x20000025ff257230 */ /* 0x000fc40000004100 */
[----:B------:R-:W-:Y:S01]  /*36d0*/  FMUL.FTZ R34, R10, R42 ;  /* 0x0000002a0a227220 */ /* 0x000fe20000410000 */
[----:B------:R-:W-:Y:S01]  /*36e0*/  F2FP.SATFINITE.E4M3.F32.PACK_AB_MERGE_C R36, R36, R77, RZ ;  /* 0x0000004d2424723e */ /* 0x000fe200048070ff */
[-C--:B------:R-:W-:Y:S01]  /*36f0*/  FFMA.FTZ R41, R28, R40.reuse, -R41 ;  /* 0x000000281c297223 */ /* 0x080fe20000010829 */
[----:B------:R-:W-:Y:S01]  /*3700*/  FFMA.FTZ R74, R11, R40, R74 ;  /* 0x000000280b4a7223 */ /* 0x000fe2000001004a */
[-C--:B------:R-:W-:Y:S01]  /*3710*/  FFMA.FTZ R34, R9, R37.reuse, -R34 ;  /* 0x0000002509227223 */ /* 0x080fe20000010822 */
[----:B------:R-:W-:Y:S01]  /*3720*/  FFMA.FTZ R35, R10, R37, R35 ;  /* 0x000000250a237223 */ /* 0x000fe20000010023 */
[----:B------:R-:W-:Y:S02]  /*3730*/  F2FP.SATFINITE.E4M3.F32.PACK_AB_MERGE_C R76, R81, R76, RZ ;  /* 0x0000004c514c723e */ /* 0x000fe400048070ff */
[----:B------:R-:W-:Y:S02]  /*3740*/  F2FP.SATFINITE.E4M3.F32.PACK_AB_MERGE_C R9, R29, R8, R82 ;  /* 0x000000081d09723e */ /* 0x000fe40004807052 */
[----:B------:R-:W-:-:S02]  /*3750*/  F2FP.SATFINITE.E4M3.F32.PACK_AB_MERGE_C R8, R31, R30, R80 ;  /* 0x0000001e1f08723e */ /* 0x000fc40004807050 */
[----:B------:R-:W-:Y:S02]  /*3760*/  F2FP.SATFINITE.E4M3.F32.PACK_AB_MERGE_C R10, R35, R34, R36 ;  /* 0x00000022230a723e */ /* 0x000fe40004807024 */
[----:B------:R-:W-:-:S07]  /*3770*/  F2FP.SATFINITE.E4M3.F32.PACK_AB_MERGE_C R11, R74, R41, R76 ;  /* 0x000000294a0b723e */ /* 0x000fce000480704c */
.L_x_1883:
[----:B------:R-:W-:Y:S05]  /*3780*/  BSYNC B2 ;  /* 0x0000000000027941 */ /* 0x000fea0003800000 */
.L_x_1882:
[----:B--2---:R2:W-:Y:S02]  /*3790*/  STG.E.128 desc[UR40][R32.64+0x20], R8 ;  /* 0x0000200820007986 */ /* 0x0045e4000c101d28 */
.L_x_1881:
[----:B------:R-:W-:Y:S05]  /*37a0*/  BSYNC B1 ;  /* 0x0000000000017941 */ /* 0x000fea0003800000 */
.L_x_1880:
        /* <DEDUP_REMOVED lines=115> */
.L_x_1885:
[----:B------:R-:W-:Y:S05]  /*3ee0*/  BSYNC B1 ;  /* 0x0000000000017941 */ /* 0x000fea0003800000 */
.L_x_1884:
[----:B--2---:R3:W-:Y:S01]  /*3ef0*/  STG.E.128 desc[UR40][R32.64+0x40], R8 ;  /* 0x0000400820007986 */ /* 0x0047e2000c101d28 */
[----:B------:R-:W-:Y:S05]  /*3f00*/  BRA `(.L_x_1875) ;  /* 0x0000002000e87947 */ /* 0x000fea0003800000 */
.L_x_1869:
        /* <DEDUP_REMOVED lines=18> */
[----:B------:R-:W-:-:S02]  /*4030*/  CS2R R30, SRZ ;  /* 0x00000000001e7805 */ /* 0x000fc4000001ff00 */
[----:B------:R-:W-:Y:S02]  /*4040*/  IADD3 R38, P3, P5, R46, UR6, R38 ;  /* 0x000000062e267c10 */ /* 0x000fe4000fd7e026 */
[----:B------:R-:W-:Y:S02]  /*4050*/  CS2R R28, SRZ ;  /* 0x00000000001c7805 */ /* 0x000fe4000001ff00 */
[----:B------:R-:W-:Y:S02]  /*4060*/  IADD3.X R39, R5, UR7, R43, P3, P5 ;  /* 0x0000000705277c10 */ /* 0x000fe40009fea42b */
[-C--:B------:R-:W-:Y:S02]  /*4070*/  ISETP.GE.AND P3, PT, R157, R89.reuse, PT ;  /* 0x000000599d00720c */ /* 0x080fe40003f66270 */
[----:B------:R-:W-:-:S11]  /*4080*/  ISETP.GE.AND P5, PT, R76, R89, PT ;  /* 0x000000594c00720c */ /* 0x000fd60003fa6270 */
[----:B------:R0:W5:Y:S04]  /*4090*/  @!P3 LDG.E.128 R12, desc[UR40][R40.64] ;  /* 0x00000028280cb981 */ /* 0x000168000c1e1d00 */
[----:B------:R0:W5:Y:S04]  /*40a0*/  @!P5 LDG.E.128 R8, desc[UR40][R40.64+0x20] ;  /* 0x000020282808d981 */ /* 0x000168000c1e1d00 */
[----:B------:R0:W5:Y:S04]  /*40b0*/  @!P3 LDG.E.128 R32, desc[UR40][R38.64] ;  /* 0x000000282620b981 */ /* 0x000168000c1e1d00 */
[----:B------:R0:W5:Y:S02]  /*40c0*/  @!P5 LDG.E.128 R28, desc[UR40][R38.64+0x20] ;  /* 0x00002028261cd981 */ /* 0x000164000c1e1d00 */
.L_x_1887:
[----:B------:R-:W-:Y:S05]  /*40d0*/  BSYNC B1 ;  /* 0x0000000000017941 */ /* 0x000fea0003800000 */
.L_x_1886:
        /* <DEDUP_REMOVED lines=11> */
.L_x_1888:
[----:B------:R-:W-:Y:S01]  /*4190*/  IMAD R85, R17, 0x8, R16 ;  /* 0x0000000811557824 */ /* 0x000fe200078e0210 */
[----:B------:R-:W-:Y:S01]  /*41a0*/  SHF.L.U32 R88, R156, 0x1f, RZ ;  /* 0x0000001f9c587819 */ /* 0x000fe200000006ff */
[----:B------:R-:W-:Y:S03]  /*41b0*/  BSSY B1, `(.L_x_1889) ;  /* 0x0000003000017945 */ /* 0x000fe60003800000 */
[----:B------:R-:W1:Y:S02]  /*41c0*/  SYNCS.PHASECHK.TRANS64.TRYWAIT P5, [R85+URZ+0x19c90], R88 ;  /* 0x019c9058550075a7 */ /* 0x000e6400080a017f */
[----:B-1----:R-:W-:Y:S05]  /*41d0*/  @!P5 BRA `(.L_x_1890) ;  /* 0x0000016c0004d947 */ /* 0x002fea0003800000 */
.L_x_2130:
[----:B------:R-:W-:Y:S05]  /*41e0*/  BSYNC B1 ;  /* 0x0000000000017941 */ /* 0x000fea0003800000 */
.L_x_1889:
        /* <DEDUP_REMOVED lines=13> */
[----:B------:R-:W2:Y:S04]  /*42c0*/  LDL R43, [R1+0x4] ;  /* 0x00000400012b7983 */ /* 0x000ea80000100800 */
[----:B------:R-:W3:Y:S04]  /*42d0*/  LDL R42, [R1+0x64] ;  /* 0x00006400012a7983 */ /* 0x000ee80000100800 */
[----:B------:R-:W4:Y:S01]  /*42e0*/  LDL R41, [R1+0x10] ;  /* 0x0000100001297983 */ /* 0x000f220000100800 */
[----:B------:R-:W-:Y:S01]  /*42f0*/  ISETP.GE.AND P5, PT, R157, R84, PT ;  /* 0x000000549d00720c */ /* 0x000fe20003fa6270 */
[----:B------:R-:W-:Y:S03]  /*4300*/  BSSY B2, `(.L_x_1893) ;  /* 0x00000eb000027945 */ /* 0x000fe60003800000 */
[----:B------:R-:W-:-:S02]  /*4310*/  SEL R36, R60, R97, !P5 ;  /* 0x000000613c247207 */ /* 0x000fc40006800000 */
[----:B------:R-:W-:Y:S02]  /*4320*/  IADD3 R81, P4, P5, R56, R76, R20 ;  /* 0x0000004c38517210 */ /* 0x000fe40007d9e014 */
        /* <DEDUP_REMOVED lines=29> */
[----:B------:R-:W-:Y:S02]  /*4500*/  LOP3.LUT R103, R13, 0xff0000ff, RZ, 0xc0, !PT ;  /* 0xff0000ff0d677812 */ /* 0x000fe400078ec0ff */
[----:B------:R-:W-:Y:S01]  /*4510*/  SHF.R.U32.HI R105, RZ, 0x8, R15 ;  /* 0x00000008ff697819 */ /* 0x000fe2000001160f */
[----:B------:R-:W-:Y:S01]  /*4520*/  IMAD.SHL.U32 R34, R34, 0x100, RZ ;  /* 0x0000010022227824 */ /* 0x000fe200078e00ff */
[----:B------:R-:W-:Y:S02]  /*4530*/  SHF.R.U32.HI R104, RZ, 0x8, R33 ;  /* 0x00000008ff687819 */ /* 0x000fe40000011621 */
[----:B------:R-:W-:Y:S02]  /*4540*/  SHF.R.U32.HI R12, RZ, 0x10, R15 ;  /* 0x00000010ff0c7819 */ /* 0x000fe4000001160f */
[----:B------:R-:W-:-:S02]  /*4550*/  LOP3.LUT R32, R15, 0xff0000ff, RZ, 0xc0, !PT ;  /* 0xff0000ff0f207812 */ /* 0x000fc400078ec0ff */
[----:B------:R-:W-:Y:S01]  /*4560*/  SHF.R.U32.HI R14, RZ, 0x10, R13 ;  /* 0x00000010ff0e7819 */ /* 0x000fe2000001160d */
[----:B------:R-:W-:Y:S01]  /*4570*/  IMAD.U32 R12, R12, 0x10000, RZ ;  /* 0x000100000c0c7824 */ /* 0x000fe200078e00ff */
[--C-:B------:R-:W-:Y:S02]  /*4580*/  SHF.R.U32.HI R15, RZ, 0x10, R35.reuse ;  /* 0x00000010ff0f7819 */ /* 0x100fe40000011623 */
[----:B------:R-:W-:Y:S01]  /*4590*/  SHF.R.U32.HI R102, RZ, 0x8, R35 ;  /* 0x00000008ff667819 */ /* 0x000fe20000011623 */
[----:B------:R-:W-:Y:S01]  /*45a0*/  IMAD.U32 R14, R14, 0x10000, RZ ;  /* 0x000100000e0e7824 */ /* 0x000fe200078e00ff */
[----:B------:R-:W-:Y:S01]  /*45b0*/  LOP3.LUT R107, R35, 0xff0000ff, RZ, 0xc0, !PT ;  /* 0xff0000ff236b7812 */ /* 0x000fe200078ec0ff */
[----:B------:R-:W-:Y:S01]  /*45c0*/  IMAD.SHL.U32 R35, R105, 0x100, RZ ;  /* 0x0000010069237824 */ /* 0x000fe200078e00ff */
[----:B------:R-:W-:Y:S01]  /*45d0*/  LOP3.LUT R103, R103, 0xff00, R34, 0xf8, !PT ;  /* 0x0000ff0067677812 */ /* 0x000fe200078ef822 */
[----:B------:R-:W-:Y:S01]  /*45e0*/  IMAD.SHL.U32 R34, R104, 0x100, RZ ;  /* 0x0000010068227824 */ /* 0x000fe200078e00ff */
[----:B------:R-:W-:Y:S01]  /*45f0*/  SHF.R.U32.HI R13, RZ, 0x10, R33 ;  /* 0x00000010ff0d7819 */ /* 0x000fe20000011621 */
[----:B------:R-:W-:Y:S01]  /*4600*/  IMAD.SHL.U32 R102, R102, 0x100, RZ ;  /* 0x0000010066667824 */ /* 0x000fe200078e00ff */
[----:B------:R-:W-:-:S02]  /*4610*/  LOP3.LUT R33, R33, 0xff0000ff, RZ, 0xc0, !PT ;  /* 0xff0000ff21217812 */ /* 0x000fc400078ec0ff */
[----:B------:R-:W-:Y:S01]  /*4620*/  LOP3.LUT R105, R32, 0xff00, R35, 0xf8, !PT ;  /* 0x0000ff0020697812 */ /* 0x000fe200078ef823 */
[----:B------:R-:W-:Y:S01]  /*4630*/  IMAD.U32 R13, R13, 0x10000, RZ ;  /* 0x000100000d0d7824 */ /* 0x000fe200078e00ff */
[----:B------:R-:W-:Y:S02]  /*4640*/  LOP3.LUT R108, R33, 0xff00, R34, 0xf8, !PT ;  /* 0x0000ff00216c7812 */ /* 0x000fe400078ef822 */
[----:B------:R-:W-:Y:S02]  /*4650*/  F2FP.F16.E4M3.UNPACK_B R106, R100.H1 ;  /* 0x00000064ff6a723e */ /* 0x000fe400030006ff */
[----:B--2---:R-:W-:Y:S02]  /*4660*/  F2FP.F16.E4M3.UNPACK_B R34, R40.H1 ;  /* 0x00000028ff22723e */ /* 0x004fe400030006ff */
[----:B0-----:R-:W-:Y:S01]  /*4670*/  F2FP.F16.E4M3.UNPACK_B R35, R36.H1 ;  /* 0x00000024ff23723e */ /* 0x001fe200030006ff */
[----:B------:R-:W-:Y:S01]  /*4680*/  HADD2.F32 R104, -RZ, R106.H0_H0 ;  /* 0x2000006aff687230 */ /* 0x000fe20000004100 */
[----:B------:R-:W-:Y:S01]  /*4690*/  LOP3.LUT R110, R107, 0xff00, R102, 0xf8, !PT ;  /* 0x0000ff006b6e7812 */ /* 0x000fe200078ef866 */
[----:B------:R-:W-:Y:S01]  /*46a0*/  HADD2.F32 R32, -RZ, R34.H0_H0 ;  /* 0x20000022ff207230 */ /* 0x000fe20000004100 */
[----:B------:R-:W-:Y:S01]  /*46b0*/  F2FP.F16.E4M3.UNPACK_B R102, R101.H1 ;  /* 0x00000065ff66723e */ /* 0x000fe200030006ff */
[--C-:B------:R-:W-:Y:S01]  /*46c0*/  HADD2.F32 R33, -RZ, R35.reuse.H0_H0 ;  /* 0x20000023ff217230 */ /* 0x100fe20000004100 */
[----:B------:R-:W-:Y:S01]  /*46d0*/  LOP3.LUT R14, R103, 0xff0000, R14, 0xf8, !PT ;  /* 0x00ff0000670e7812 */ /* 0x000fe200078ef80e */
[----:B------:R-:W-:Y:S01]  /*46e0*/  HADD2.F32 R35, -RZ, R35.H1_H1 ;  /* 0x30000023ff237230 */ /* 0x000fe20000004100 */
[----:B------:R-:W-:Y:S01]  /*46f0*/  LOP3.LUT R12, R105, 0xff0000, R12, 0xf8, !PT ;  /* 0x00ff0000690c7812 */ /* 0x000fe200078ef80c */
[----:B------:R-:W-:-:S02]  /*4700*/  HADD2.F32 R103, -RZ, R102.H0_H0 ;  /* 0x20000066ff677230 */ /* 0x000fc40000004100 */
[-C--:B------:R-:W-:Y:S01]  /*4710*/  FMUL.FTZ R112, R32, R104.reuse ;  /* 0x0000006820707220 */ /* 0x080fe20000410000 */
[----:B------:R-:W-:Y:S02]  /*4720*/  IMAD.U32 R105, R15, 0x10000, RZ ;  /* 0x000100000f697824 */ /* 0x000fe400078e00ff */
[C---:B------:R-:W-:Y:S01]  /*4730*/  FMUL.FTZ R107, R33.reuse, R104 ;  /* 0x00000068216b7220 */ /* 0x040fe20000410000 */
[----:B------:R-:W-:Y:S01]  /*4740*/  LOP3.LUT R15, R108, 0xff0000, R13, 0xf8, !PT ;  /* 0x00ff00006c0f7812 */ /* 0x000fe200078ef80d */
[----:B------:R-:W-:Y:S01]  /*4750*/  HADD2.F32 R108, -RZ, R106.H1_H1 ;  /* 0x3000006aff6c7230 */ /* 0x000fe20000004100 */
[----:B------:R-:W-:Y:S01]  /*4760*/  F2FP.F16.E4M3.UNPACK_B R106, R100 ;  /* 0x00000064ff6a723e */ /* 0x000fe200020006ff */
[-C--:B------:R-:W-:Y:S01]  /*4770*/  FFMA.FTZ R33, R33, R103.reuse, -R112 ;  /* 0x0000006721217223 */ /* 0x080fe20000010870 */
[----:B------:R-:W-:Y:S01]  /*4780*/  FFMA.FTZ R32, R32, R103, R107 ;  /* 0x0000006720207223 */ /* 0x000fe2000001006b */
[----:B------:R-:W-:Y:S01]  /*4790*/  HADD2.F32 R104, -RZ, R102.H1_H1 ;  /* 0x30000066ff687230 */ /* 0x000fe20000004100 */
[----:B------:R-:W-:Y:S01]  /*47a0*/  F2FP.F16.E4M3.UNPACK_B R100, R40 ;  /* 0x00000028ff64723e */ /* 0x000fe200020006ff */
[----:B------:R-:W-:Y:S01]  /*47b0*/  HADD2.F32 R107, -RZ, R106.H0_H0 ;  /* 0x2000006aff6b7230 */ /* 0x000fe20000004100 */
[----:B------:R-:W-:-:S02]  /*47c0*/  F2FP.F16.E4M3.UNPACK_B R102, R36 ;  /* 0x00000024ff66723e */ /* 0x000fc400020006ff */
[----:B------:R-:W-:Y:S01]  /*47d0*/  F2FP.F16.E4M3.UNPACK_B R103, R101 ;  /* 0x00000065ff67723e */ /* 0x000fe200020006ff */
[----:B------:R-:W-:Y:S01]  /*47e0*/  HADD2.F32 R101, -RZ, R34.H1_H1 ;  /* 0x30000022ff657230 */ /* 0x000fe20000004100 */
[----:B------:R-:W-:Y:S01]  /*47f0*/  LOP3.LUT R13, R110, 0xff0000, R105, 0xf8, !PT ;  /* 0x00ff00006e0d7812 */ /* 0x000fe200078ef869 */
[----:B------:R-:W-:Y:S02]  /*4800*/  HADD2.F32 R40, -RZ, R100.H0_H0 ;  /* 0x20000064ff287230 */ /* 0x000fe40000004100 */
[----:B------:R-:W-:Y:S02]  /*4810*/  HADD2.F32 R36, -RZ, R102.H0_H0 ;  /* 0x20000066ff247230 */ /* 0x000fe40000004100 */
[-C--:B------:R-:W-:Y:S01]  /*4820*/  FMUL.FTZ R34, R101, R108.reuse ;  /* 0x0000006c65227220 */ /* 0x080fe20000410000 */
[C---:B------:R-:W-:Y:S01]  /*4830*/  FMUL.FTZ R108, R35.reuse, R108 ;  /* 0x0000006c236c7220 */ /* 0x040fe20000410000 */
[--C-:B------:R-:W-:Y:S02]  /*4840*/  HADD2.F32 R105, -RZ, R103.reuse.H0_H0 ;  /* 0x20000067ff697230 */ /* 0x100fe40000004100 */
[-C--:B------:R-:W-:Y:S01]  /*4850*/  FMUL.FTZ R109, R40, R107.reuse ;  /* 0x0000006b286d7220 */ /* 0x080fe20000410000 */
[----:B------:R-:W-:Y:S01]  /*4860*/  FMUL.FTZ R107, R36, R107 ;  /* 0x0000006b246b7220 */ /* 0x000fe20000410000 */
[-C--:B------:R-:W-:Y:S01]  /*4870*/  FFMA.FTZ R34, R35, R104.reuse, -R34 ;  /* 0x0000006823227223 */ /* 0x080fe20000010822 */
[----:B------:R-:W-:Y:S01]  /*4880*/  FFMA.FTZ R35, R101, R104, R108 ;  /* 0x0000006865237223 */ /* 0x000fe2000001006c */
[----:B------:R-:W-:-:S02]  /*4890*/  HADD2.F32 R108, -RZ, R103.H1_H1 ;  /* 0x30000067ff6c7230 */ /* 0x000fc40000004100 */
[-C--:B------:R-:W-:Y:S01]  /*48a0*/  FFMA.FTZ R36, R36, R105.reuse, -R109 ;  /* 0x0000006924247223 */ /* 0x080fe2000001086d */
[----:B------:R-:W-:Y:S02]  /*48b0*/  HADD2.F32 R101, -RZ, R106.H1_H1 ;  /* 0x3000006aff657230 */ /* 0x000fe40000004100 */
[----:B------:R-:W-:Y:S01]  /*48c0*/  FFMA.FTZ R40, R40, R105, R107 ;  /* 0x0000006928287223 */ /* 0x000fe2000001006b */
[----:B------:R-:W-:Y:S01]  /*48d0*/  HADD2.F32 R103, -RZ, R100.H1_H1 ;  /* 0x30000064ff677230 */ /* 0x000fe20000004100 */
[----:B------:R-:W-:Y:S01]  /*48e0*/  F2FP.F16.E4M3.UNPACK_B R109, R98.H1 ;  /* 0x00000062ff6d723e */ /* 0x000fe200030006ff */
[----:B------:R-:W-:Y:S01]  /*48f0*/  HADD2.F32 R102, -RZ, R102.H1_H1 ;  /* 0x30000066ff667230 */ /* 0x000fe20000004100 */
[----:B------:R-:W-:Y:S02]  /*4900*/  F2FP.F16.E4M3.UNPACK_B R106, R42.H1 ;  /* 0x0000002aff6a723e */ /* 0x000fe400030006ff */
[----:B------:R-:W-:Y:S01]  /*4910*/  F2FP.F16.E4M3.UNPACK_B R105, R38.H1 ;  /* 0x00000026ff69723e */ /* 0x000fe200030006ff */
[----:B------:R-:W-:Y:S01]  /*4920*/  FMUL.FTZ R111, R103, R101 ;  /* 0x00000065676f7220 */ /* 0x000fe20000410000 */
[----:B------:R-:W-:Y:S01]  /*4930*/  F2FP.F16.E4M3.UNPACK_B R104, R99.H1 ;  /* 0x00000063ff68723e */ /* 0x000fe200030006ff */
[----:B------:R-:W-:-:S02]  /*4940*/  HADD2.F32 R110, -RZ, R109.H0_H0 ;  /* 0x2000006dff6e7230 */ /* 0x000fc40000004100 */
[C---:B------:R-:W-:Y:S01]  /*4950*/  FMUL.FTZ R112, R102.reuse, R101 ;  /* 0x0000006566707220 */ /* 0x040fe20000410000 */
[----:B------:R-:W-:Y:S02]  /*4960*/  HADD2.F32 R107, -RZ, R106.H0_H0 ;  /* 0x2000006aff6b7230 */ /* 0x000fe40000004100 */
[-C--:B------:R-:W-:Y:S01]  /*4970*/  FFMA.FTZ R101, R102, R108.reuse, -R111 ;  /* 0x0000006c66657223 */ /* 0x080fe2000001086f */
[----:B------:R-:W-:Y:S02]  /*4980*/  HADD2.F32 R100, -RZ, R105.H0_H0 ;  /* 0x20000069ff647230 */ /* 0x000fe40000004100 */
[----:B------:R-:W-:Y:S01]  /*4990*/  FFMA.FTZ R103, R103, R108, R112 ;  /* 0x0000006c67677223 */ /* 0x000fe20000010070 */
[----:B------:R-:W-:Y:S02]  /*49a0*/  HADD2.F32 R102, -RZ, R104.H0_H0 ;  /* 0x20000068ff667230 */ /* 0x000fe40000004100 */
[----:B------:R-:W-:Y:S01]  /*49b0*/  FMUL.FTZ R111, R107, R110 ;  /* 0x0000006e6b6f7220 */ /* 0x000fe20000410000 */
[----:B------:R-:W-:-:S02]  /*49c0*/  HADD2.F32 R106, -RZ, R106.H1_H1 ;  /* 0x3000006aff6a7230 */ /* 0x000fc40000004100 */
[C---:B------:R-:W-:Y:S01]  /*49d0*/  FMUL.FTZ R108, R100.reuse, R110 ;  /* 0x0000006e646c7220 */ /* 0x040fe20000410000 */
[----:B------:R-:W-:Y:S02]  /*49e0*/  HADD2.F32 R110, -RZ, R109.H1_H1 ;  /* 0x3000006dff6e7230 */ /* 0x000fe40000004100 */
[-C--:B------:R-:W-:Y:S01]  /*49f0*/  FFMA.FTZ R100, R100, R102.reuse, -R111 ;  /* 0x0000006664647223 */ /* 0x080fe2000001086f */
[----:B------:R-:W-:Y:S02]  /*4a00*/  HADD2.F32 R105, -RZ, R105.H1_H1 ;  /* 0x30000069ff697230 */ /* 0x000fe40000004100 */
[----:B------:R-:W-:Y:S01]  /*4a10*/  FFMA.FTZ R102, R107, R102, R108 ;  /* 0x000000666b667223 */ /* 0x000fe2000001006c */
[----:B------:R-:W-:Y:S01]  /*4a20*/  HADD2.F32 R108, -RZ, R104.H1_H1 ;  /* 0x30000068ff6c7230 */ /* 0x000fe20000004100 */
[----:B------:R-:W-:Y:S01]  /*4a30*/  F2FP.F16.E4M3.UNPACK_B R109, R98 ;  /* 0x00000062ff6d723e */ /* 0x000fe200020006ff */
[----:B------:R-:W-:Y:S01]  /*4a40*/  FMUL.FTZ R104, R106, R110 ;  /* 0x0000006e6a687220 */ /* 0x000fe20000410000 */
[----:B------:R-:W-:Y:S01]  /*4a50*/  F2FP.F16.E4M3.UNPACK_B R98, R42 ;  /* 0x0000002aff62723e */ /* 0x000fe200020006ff */
[C---:B------:R-:W-:Y:S01]  /*4a60*/  FMUL.FTZ R113, R105.reuse, R110 ;  /* 0x0000006e69717220 */ /* 0x040fe20000410000 */
[----:B------:R-:W-:Y:S01]  /*4a70*/  F2FP.F16.E4M3.UNPACK_B R107, R99 ;  /* 0x00000063ff6b723e */ /* 0x000fe200020006ff */
[----:B------:R-:W-:Y:S01]  /*4a80*/  FFMA.FTZ R105, R105, R108, -R104 ;  /* 0x0000006c69697223 */ /* 0x000fe20000010868 */
[----:B------:R-:W-:Y:S01]  /*4a90*/  F2FP.F16.E4M3.UNPACK_B R38, R38 ;  /* 0x00000026ff26723e */ /* 0x000fe200020006ff */
[----:B------:R-:W-:-:S02]  /*4aa0*/  HADD2.F32 R111, -RZ, R109.H0_H0 ;  /* 0x2000006dff6f7230 */ /* 0x000fc40000004100 */
[----:B------:R-:W-:Y:S01]  /*4ab0*/  FFMA.FTZ R99, R106, R108, R113 ;  /* 0x0000006c6a637223 */ /* 0x000fe20000010071 */
[----:B------:R-:W-:Y:S01]  /*4ac0*/  HADD2.F32 R104, -RZ, R98.H0_H0 ;  /* 0x20000062ff687230 */ /* 0x000fe20000004100 */
[----:B------:R-:W-:Y:S01]  /*4ad0*/  F2FP.SATFINITE.E4M3.F32.PACK_AB_MERGE_C R33, R34, R33, RZ ;  /* 0x000000212221723e */ /* 0x000fe200048070ff */
[----:B------:R-:W-:Y:S01]  /*4ae0*/  HADD2.F32 R113, -RZ, R109.H1_H1 ;  /* 0x3000006dff717230 */ /* 0x000fe20000004100 */
[----:B------:R-:W-:Y:S01]  /*4af0*/  F2FP.SATFINITE.E4M3.F32.PACK_AB_MERGE_C R32, R35, R32, RZ ;  /* 0x000000202320723e */ /* 0x000fe200048070ff */
[----:B------:R-:W-:Y:S02]  /*4b00*/  HADD2.F32 R42, -RZ, R38.H0_H0 ;  /* 0x20000026ff2a7230 */ /* 0x000fe40000004100 */
[----:B------:R-:W-:Y:S01]  /*4b10*/  FMUL.FTZ R115, R104, R111 ;  /* 0x0000006f68737220 */ /* 0x000fe20000410000 */
[----:B------:R-:W-:Y:S01]  /*4b20*/  HADD2.F32 R109, -RZ, R107.H0_H0 ;  /* 0x2000006bff6d7230 */ /* 0x000fe20000004100 */
[----:B------:R-:W-:Y:S01]  /*4b30*/  F2FP.F16.E4M3.UNPACK_B R34, R41 ;  /* 0x00000029ff22723e */ /* 0x000fe200020006ff */
[----:B------:R-:W-:Y:S01]  /*4b40*/  HADD2.F32 R106, -RZ, R98.H1_H1 ;  /* 0x30000062ff6a7230 */ /* 0x000fe20000004100 */
[----:B------:R-:W-:Y:S01]  /*4b50*/  F2FP.SATFINITE.E4M3.F32.PACK_AB_MERGE_C R36, R101, R36, R33 ;  /* 0x000000246524723e */ /* 0x000fe20004807021 */
[----:B------:R-:W-:-:S02]  /*4b60*/  HADD2.F32 R98, -RZ, R38.H1_H1 ;  /* 0x30000026ff627230 */ /* 0x000fc40000004100 */
[----:B------:R-:W-:Y:S01]  /*4b70*/  FFMA.FTZ R38, R42, R109, -R115 ;  /* 0x0000006d2a267223 */ /* 0x000fe20000010873 */
[----:B------:R-:W-:Y:S02]  /*4b80*/  HADD2.F32 R107, -RZ, R107.H1_H1 ;  /* 0x3000006bff6b7230 */ /* 0x000fe40000004100 */
[----:B------:R-:W-:Y:S01]  /*4b90*/  FMUL.FTZ R115, R106, R113 ;  /* 0x000000716a737220 */ /* 0x000fe20000410000 */
[----:B------:R-:W-:Y:S01]  /*4ba0*/  F2FP.F16.E4M3.UNPACK_B R35, R15 ;  /* 0x0000000fff23723e */ /* 0x000fe200020006ff */
[C---:B------:R-:W-:Y:S01]  /*4bb0*/  FMUL.FTZ R113, R98.reuse, R113 ;  /* 0x0000007162717220 */ /* 0x040fe20000410000 */
[----:B------:R-:W-:Y:S01]  /*4bc0*/  F2FP.F16.E4M3.UNPACK_B R33, R37 ;  /* 0x00000025ff21723e */ /* 0x000fe200020006ff */
[----:B------:R-:W-:Y:S01]  /*4bd0*/  FFMA.FTZ R115, R98, R107, -R115 ;  /* 0x0000006b62737223 */ /* 0x000fe20000010873 */
        /* <DEDUP_REMOVED lines=9> */
[----:B------:R-:W-:Y:S01]  /*4c70*/  FMUL.FTZ R105, R98, R103 ;  /* 0x0000006762697220 */ /* 0x000fe20000410000 */
[----:B------:R-:W-:-:S02]  /*4c80*/  HADD2.F32 R100, -RZ, R35.H1_H1 ;  /* 0x30000023ff647230 */ /* 0x000fc40000004100 */
[C---:B------:R-:W-:Y:S01]  /*4c90*/  FMUL.FTZ R103, R32.reuse, R103 ;  /* 0x0000006720677220 */ /* 0x040fe20000410000 */
[----:B------:R-:W-:Y:S01]  /*4ca0*/  HADD2.F32 R101, -RZ, R99.H0_H0 ;  /* 0x20000063ff657230 */ /* 0x000fe20000004100 */
[----:B------:R-:W-:Y:S01]  /*4cb0*/  F2FP.F16.E4M3.UNPACK_B R41, R41.H1 ;  /* 0x00000029ff29723e */ /* 0x000fe200030006ff */
[----:B------:R-:W-:Y:S01]  /*4cc0*/  HADD2.F32 R35, -RZ, R33.H1_H1 ;  /* 0x30000021ff237230 */ /* 0x000fe20000004100 */
[----:B------:R-:W-:Y:S01]  /*4cd0*/  F2FP.F16.E4M3.UNPACK_B R37, R37.H1 ;  /* 0x00000025ff25723e */ /* 0x000fe200030006ff */
[----:B------:R-:W-:Y:S02]  /*4ce0*/  HADD2.F32 R99, -RZ, R99.H1_H1 ;  /* 0x30000063ff637230 */ /* 0x000fe40000004100 */
[-C--:B------:R-:W-:Y:S01]  /*4cf0*/  FFMA.FTZ R32, R32, R101.reuse, -R105 ;  /* 0x0000006520207223 */ /* 0x080fe20000010869 */
[----:B------:R-:W-:Y:S01]  /*4d00*/  FFMA.FTZ R33, R98, R101, R103 ;  /* 0x0000006562217223 */ /* 0x000fe20000010067 */
[-C--:B------:R-:W-:Y:S01]  /*4d10*/  FMUL.FTZ R98, R34, R100.reuse ;  /* 0x0000006422627220 */ /* 0x080fe20000410000 */
[C---:B------:R-:W-:Y:S01]  /*4d20*/  FMUL.FTZ R103, R35.reuse, R100 ;  /* 0x0000006423677220 */ /* 0x040fe20000410000 */
[----:B------:R-:W-:Y:S01]  /*4d30*/  F2FP.F16.E4M3.UNPACK_B R101, R15.H1 ;  /* 0x0000000fff65723e */ /* 0x000fe200030006ff */
[----:B------:R-:W-:Y:S01]  /*4d40*/  FMUL.FTZ R111, R42, R111 ;  /* 0x0000006f2a6f7220 */ /* 0x000fe20000410000 */
[-C--:B------:R-:W-:Y:S01]  /*4d50*/  FFMA.FTZ R35, R35, R99.reuse, -R98 ;  /* 0x0000006323237223 */ /* 0x080fe20000010862 */
[----:B------:R-:W-:Y:S01]  /*4d60*/  FFMA.FTZ R34, R34, R99, R103 ;  /* 0x0000006322227223 */ /* 0x000fe20000010067 */
[----:B------:R-:W-:Y:S01]  /*4d70*/  F2FP.F16.E4M3.UNPACK_B R14, R14.H1 ;  /* 0x0000000eff0e723e */ /* 0x000fe200030006ff */
[----:B------:R-:W-:-:S02]  /*4d80*/  HADD2.F32 R98, -RZ, R41.H0_H0 ;  /* 0x20000029ff627230 */ /* 0x000fc40000004100 */
[----:B------:R-:W-:Y:S01]  /*4d90*/  FFMA.FTZ R42, R104, R109, R111 ;  /* 0x0000006d682a7223 */ /* 0x000fe2000001006f */
[----:B------:R-:W-:Y:S02]  /*4da0*/  HADD2.F32 R99, -RZ, R101.H0_H0 ;  /* 0x20000065ff637230 */ /* 0x000fe40000004100 */
[----:B------:R-:W-:Y:S01]  /*4db0*/  FFMA.FTZ R113, R106, R107, R113 ;  /* 0x0000006b6a717223 */ /* 0x000fe20000010071 */
[----:B------:R-:W-:Y:S01]  /*4dc0*/  HADD2.F32 R15, -RZ, R37.H0_H0 ;  /* 0x20000025ff0f7230 */ /* 0x000fe20000004100 */
[----:B------:R-:W-:Y:S01]  /*4dd0*/  F2FP.F16.E4M3.UNPACK_B R107, R13.H1 ;  /* 0x0000000dff6b723e */ /* 0x000fe200030006ff */
[----:B------:R-:W-:Y:S02]  /*4de0*/  HADD2.F32 R100, -RZ, R41.H1_H1 ;  /* 0x30000029ff647230 */ /* 0x000fe40000004100 */
[-C--:B------:R-:W-:Y:S01]  /*4df0*/  FMUL.FTZ R104, R98, R99.reuse ;  /* 0x0000006362687220 */ /* 0x080fe20000410000 */
[----:B------:R-:W-:Y:S01]  /*4e00*/  HADD2.F32 R41, -RZ, R14.H0_H0 ;  /* 0x2000000eff297230 */ /* 0x000fe20000004100 */
[----:B------:R-:W-:Y:S01]  /*4e10*/  F2FP.SATFINITE.E4M3.F32.PACK_AB_MERGE_C R42, R113, R42, R102 ;  /* 0x0000002a712a723e */ /* 0x000fe20004807066 */
[----:B------:R-:W-:Y:S01]  /*4e20*/  FMUL.FTZ R99, R15, R99 ;  /* 0x000000630f637220 */ /* 0x000fe20000410000 */
[----:B------:R-:W-:-:S02]  /*4e30*/  HADD2.F32 R37, -RZ, R37.H1_H1 ;  /* 0x30000025ff257230 */ /* 0x000fc40000004100 */
[----:B------:R-:W-:Y:S02]  /*4e40*/  HADD2.F32 R102, -RZ, R101.H1_H1 ;  /* 0x30000065ff667230 */ /* 0x000fe40000004100 */
[----:B------:R-:W-:Y:S02]  /*4e50*/  HADD2.F32 R101, -RZ, R14.H1_H1 ;  /* 0x3000000eff657230 */ /* 0x000fe40000004100 */
[-C--:B------:R-:W-:Y:S01]  /*4e60*/  FFMA.FTZ R14, R15, R41.reuse, -R104 ;  /* 0x000000290f0e7223 */ /* 0x080fe20000010868 */
[----:B------:R-:W-:Y:S01]  /*4e70*/  FFMA.FTZ R15, R98, R41, R99 ;  /* 0x00000029620f7223 */ /* 0x000fe20000010063 */
[-C--:B------:R-:W-:Y:S01]  /*4e80*/  F2FP.F16.E4M3.UNPACK_B R41, R43.reuse ;  /* 0x0000002bff29723e */ /* 0x080fe200020006ff */
[CC--:B------:R-:W-:Y:S01]  /*4e90*/  FMUL.FTZ R106, R100.reuse, R102.reuse ;  /* 0x00000066646a7220 */ /* 0x0c0fe20000410000 */
[----:B------:R-:W-:Y:S01]  /*4ea0*/  F2FP.F16.E4M3.UNPACK_B R104, R43.H1 ;  /* 0x0000002bff68723e */ /* 0x000fe200030006ff */
[C---:B------:R-:W-:Y:S01]  /*4eb0*/  FMUL.FTZ R103, R37.reuse, R102 ;  /* 0x0000006625677220 */ /* 0x040fe20000410000 */
[----:B------:R-:W-:Y:S01]  /*4ec0*/  F2FP.F16.E4M3.UNPACK_B R43, R13 ;  /* 0x0000000dff2b723e */ /* 0x000fe200020006ff */
[----:B------:R-:W-:Y:S01]  /*4ed0*/  FFMA.FTZ R37, R37, R101, -R106 ;  /* 0x0000006525257223 */ /* 0x000fe2000001086a */
[----:B------:R-:W-:Y:S01]  /*4ee0*/  F2FP.F16.E4M3.UNPACK_B R99, R39 ;  /* 0x00000027ff63723e */ /* 0x000fe200020006ff */
[----:B------:R-:W-:Y:S01]  /*4ef0*/  FFMA.FTZ R98, R100, R101, R103 ;  /* 0x0000006564627223 */ /* 0x000fe20000010067 */
[----:B------:R-:W-:Y:S01]  /*4f00*/  HADD2.F32 R101, -RZ, R41.H0_H0 ;  /* 0x20000029ff657230 */ /* 0x000fe20000004100 */
[-C--:B------:R-:W-:Y:S01]  /*4f10*/  F2FP.F16.E4M3.UNPACK_B R13, R12.reuse ;  /* 0x0000000cff0d723e */ /* 0x080fe200020006ff */
[----:B------:R-:W-:Y:S01]  /*4f20*/  HADD2.F32 R108, -RZ, R43.H0_H0 ;  /* 0x2000002bff6c7230 */ /* 0x000fe20000004100 */
[----:B------:R-:W-:Y:S01]  /*4f30*/  F2FP.F16.E4M3.UNPACK_B R39, R39.H1 ;  /* 0x00000027ff27723e */ /* 0x000fe200030006ff */
[----:B------:R-:W-:Y:S01]  /*4f40*/  HADD2.F32 R100, -RZ, R99.H0_H0 ;  /* 0x20000063ff647230 */ /* 0x000fe20000004100 */
[----:B------:R-:W-:Y:S01]  /*4f50*/  F2FP.F16.E4M3.UNPACK_B R12, R12.H1 ;  /* 0x0000000cff0c723e */ /* 0x000fe200030006ff */
[----:B------:R-:W-:-:S02]  /*4f60*/  HADD2.F32 R105, -RZ, R13.H0_H0 ;  /* 0x2000000dff697230 */ /* 0x000fc40000004100 */
[CC--:B------:R-:W-:Y:S01]  /*4f70*/  FMUL.FTZ R111, R101.reuse, R108.reuse ;  /* 0x0000006c656f7220 */ /* 0x0c0fe20000410000 */
[----:B------:R-:W-:Y:S02]  /*4f80*/  HADD2.F32 R102, -RZ, R39.H0_H0 ;  /* 0x20000027ff667230 */ /* 0x000fe40000004100 */
[C---:B------:R-:W-:Y:S01]  /*4f90*/  FMUL.FTZ R108, R100.reuse, R108 ;  /* 0x0000006c646c7220 */ /* 0x040fe20000410000 */
[--C-:B------:R-:W-:Y:S02]  /*4fa0*/  HADD2.F32 R103, -RZ, R104.reuse.H0_H0 ;  /* 0x20000068ff677230 */ /* 0x100fe40000004100 */
[-C--:B------:R-:W-:Y:S01]  /*4fb0*/  FFMA.FTZ R100, R100, R105.reuse, -R111 ;  /* 0x0000006964647223 */ /* 0x080fe2000001086f */
[--C-:B------:R-:W-:Y:S02]  /*4fc0*/  HADD2.F32 R109, -RZ, R107.reuse.H0_H0 ;  /* 0x2000006bff6d7230 */ /* 0x100fe40000004100 */
[----:B------:R-:W-:Y:S01]  /*4fd0*/  FFMA.FTZ R101, R101, R105, R108 ;  /* 0x0000006965657223 */ /* 0x000fe2000001006c */
[----:B------:R-:W-:Y:S01]  /*4fe0*/  HADD2.F32 R104, -RZ, R104.H1_H1 ;  /* 0x30000068ff687230 */ /* 0x000fe20000004100 */
[----:B------:R-:W-:Y:S01]  /*4ff0*/  F2FP.SATFINITE.E4M3.F32.PACK_AB_MERGE_C R14, R37, R14, RZ ;  /* 0x0000000e250e723e */ /* 0x000fe200048070ff */
[----:B------:R-:W-:-:S02]  /*5000*/  HADD2.F32 R107, -RZ, R107.H1_H1 ;  /* 0x3000006bff6b7230 */ /* 0x000fc40000004100 */
[-C--:B------:R-:W-:Y:S01]  /*5010*/  FMUL.FTZ R113, R103, R109.reuse ;  /* 0x0000006d67717220 */ /* 0x080fe20000410000 */
[----:B------:R-:W-:Y:S02]  /*5020*/  HADD2.F32 R39, -RZ, R39.H1_H1 ;  /* 0x30000027ff277230 */ /* 0x000fe40000004100 */
        /* <DEDUP_REMOVED lines=9> */
[----:B------:R-:W-:Y:S02]  /*50c0*/  HADD2.F32 R99, -RZ, R99.H1_H1 ;  /* 0x30000063ff637230 */ /* 0x000fe40000004100 */
[----:B------:R-:W-:Y:S01]  /*50d0*/  FMUL.FTZ R110, R41, R108 ;  /* 0x0000006c296e7220 */ /* 0x000fe20000410000 */
[----:B------:R-:W-:Y:S02]  /*50e0*/  HADD2.F32 R106, -RZ, R13.H1_H1 ;  /* 0x3000000dff6a7230 */ /* 0x000fe40000004100 */
[-C--:B------:R-:W-:Y:S01]  /*50f0*/  FFMA.FTZ R39, R39, R12.reuse, -R112 ;  /* 0x0000000c27277223 */ /* 0x080fe20000010870 */
[----:B------:R-:W-:Y:S01]  /*5100*/  FFMA.FTZ R12, R104, R12, R107 ;  /* 0x0000000c680c7223 */ /* 0x000fe2000001006b */
[C---:B------:R-:W-:Y:S01]  /*5110*/  FMUL.FTZ R108, R99.reuse, R108 ;  /* 0x0000006c636c7220 */ /* 0x040fe20000410000 */
[----:B------:R-:W-:Y:S01]  /*5120*/  F2FP.SATFINITE.E4M3.F32.PACK_AB_MERGE_C R15, R98, R15, RZ ;  /* 0x0000000f620f723e */ /* 0x000fe200048070ff */
[----:B------:R-:W-:Y:S01]  /*5130*/  FFMA.FTZ R99, R99, R106, -R110 ;  /* 0x0000006a63637223 */ /* 0x000fe2000001086e */
[----:B------:R-:W-:Y:S01]  /*5140*/  F2FP.SATFINITE.E4M3.F32.PACK_AB_MERGE_C R39, R39, R102, RZ ;  /* 0x000000662727723e */ /* 0x000fe200048070ff */
[----:B------:R-:W-:Y:S01]  /*5150*/  FFMA.FTZ R108, R41, R106, R108 ;  /* 0x0000006a296c7223 */ /* 0x000fe2000001006c */
[----:B------:R-:W-:-:S02]  /*5160*/  F2FP.SATFINITE.E4M3.F32.PACK_AB_MERGE_C R12, R12, R103, RZ ;  /* 0x000000670c0c723e */ /* 0x000fc400048070ff */
[----:B------:R-:W-:Y:S02]  /*5170*/  F2FP.SATFINITE.E4M3.F32.PACK_AB_MERGE_C R37, R35, R32, R14 ;  /* 0x000000202325723e */ /* 0x000fe4000480700e */
[----:B------:R-:W-:Y:S02]  /*5180*/  F2FP.SATFINITE.E4M3.F32.PACK_AB_MERGE_C R39, R99, R100, R39 ;  /* 0x000000646327723e */ /* 0x000fe40004807027 */
[----:B------:R-:W-:Y:S02]  /*5190*/  F2FP.SATFINITE.E4M3.F32.PACK_AB_MERGE_C R41, R34, R33, R15 ;  /* 0x000000212229723e */ /* 0x000fe4000480700f */
[----:B------:R-:W-:-:S07]  /*51a0*/  F2FP.SATFINITE.E4M3.F32.PACK_AB_MERGE_C R43, R108, R101, R12 ;  /* 0x000000656c2b723e */ /* 0x000fce000480700c */
.L_x_1894:
[----:B------:R-:W-:Y:S05]  /*51b0*/  BSYNC B2 ;  /* 0x0000000000027941 */ /* 0x000fea0003800000 */
.L_x_1893:
[----:B0-----:R0:W-:Y:S04]  /*51c0*/  STG.E.128 desc[UR40][R80.64], R36 ;  /* 0x0000002450007986 */ /* 0x0011e8000c101d28 */
[----:B--2---:R0:W-:Y:S02]  /*51d0*/  @!P4 STG.E.128 desc[UR40][R82.64], R40 ;  /* 0x000000285200c986 */ /* 0x0041e4000c101d28 */
.L_x_1892:
[----:B------:R-:W-:Y:S05]  /*51e0*/  BSYNC B1 ;  /* 0x0000000000017941 */ /* 0x000fea0003800000 */
.L_x_1891:
[----:B------:R-:W-:-:S13]  /*51f0*/  ISETP.NE.AND P4, PT, R58, RZ, PT ;  /* 0x000000ff3a00720c */ /* 0x000fda0003f85270 */
[----:B------:R-:W-:Y:S05]  /*5200*/  @!P4 BRA `(.L_x_1875) ;  /* 0x000000100028c947 */ /* 0x000fea0003800000 */
[----:B------:R-:W2:Y:S04]  /*5210*/  LDL R32, [R1+0x4] ;  /* 0x0000040001207983 */ /* 0x000ea80000100800 */
[----:B------:R-:W3:Y:S04]  /*5220*/  LDL R15, [R1+0x64] ;  /* 0x00006400010f7983 */ /* 0x000ee80000100800 */
[----:B------:R-:W4:Y:S01]  /*5230*/  LDL R14, [R1+0x10] ;  /* 0x00001000010e7983 */ /* 0x000f220000100800 */
[----:B------:R-:W-:Y:S01]  /*5240*/  SEL R97, R60, R97, !P0 ;  /* 0x000000613c617207 */ /* 0x000fe20004000000 */
[----:B0-----:R-:W-:Y:S01]  /*5250*/  VIADD R40, R157, 0x20 ;  /* 0x000000209d287836 */ /* 0x001fe20000000000 */
[----:B------:R-:W-:Y:S01]  /*5260*/  IADD3 R37, P4, P5, R56, R76, R7 ;  /* 0x0000004c38257210 */ /* 0x000fe20007d9e007 */
[----:B------:R-:W-:Y:S01]  /*5270*/  BSSY B1, `(.L_x_1895) ;  /* 0x00000e4000017945 */ /* 0x000fe20003800000 */
[----:B------:R-:W-:-:S02]  /*5280*/  SHF.R.S32.HI R12, RZ, 0x1f, R97 ;  /* 0x0000001fff0c7819 */ /* 0x000fc40000011461 */
[----:B------:R-:W-:Y:S02]  /*5290*/  IADD3.X R38, R79, R96, R3, P4, P5 ;  /* 0x000000604f267210 */ /* 0x000fe400027ea403 */
[----:B------:R-:W-:Y:S02]  /*52a0*/  LEA.HI R12, R12, R97, RZ, 0x5 ;  /* 0x000000610c0c7211 */ /* 0x000fe400078f28ff */
[----:B------:R-:W-:Y:S02]  /*52b0*/  ISETP.GE.AND P5, PT, R40, R89, PT ;  /* 0x000000592800720c */ /* 0x000fe40003fa6270 */
[----:B------:R-:W-:Y:S02]  /*52c0*/  SHF.R.S32.HI R12, RZ, 0x5, R12 ;  /* 0x00000005ff0c7819 */ /* 0x000fe4000001140c */
        /* <DEDUP_REMOVED lines=101> */
[-C--:B------:R-:W-:Y:S01]  /*5920*/  FFMA.FTZ R38, R40, R83.reuse, -R97 ;  /* 0x0000005328267223 */ /* 0x080fe20000010861 */
[----:B------:R-:W-:Y:S02]  /*5930*/  HADD2.F32 R82, -RZ, R82.H1_H1 ;  /* 0x30000052ff527230 */ /* 0x000fe40000004100 */
[----:B------:R-:W-:Y:S01]  /*5940*/  FMUL.FTZ R97, R81, R92 ;  /* 0x0000005c51617220 */ /* 0x000fe20000410000 */
[----:B------:R-:W-:Y:S01]  /*5950*/  F2FP.F16.E4M3.UNPACK_B R40, R34 ;  /* 0x00000022ff28723e */ /* 0x000fe200020006ff */
[----:B------:R-:W-:Y:S01]  /*5960*/  FMUL.FTZ R92, R42, R92 ;  /* 0x0000005c2a5c7220 */ /* 0x000fe20000410000 */
[----:B------:R-:W-:Y:S01]  /*5970*/  FFMA.FTZ R80, R80, R83, R89 ;  /* 0x0000005350507223 */ /* 0x000fe20000010059 */
[----:B------:R-:W-:Y:S01]  /*5980*/  FFMA.FTZ R99, R42, R82, -R97 ;  /* 0x000000522a637223 */ /* 0x000fe20000010861 */
[----:B------:R-:W-:Y:S01]  /*5990*/  F2FP.F16.E4M3.UNPACK_B R91, R91 ;  /* 0x0000005bff5b723e */ /* 0x000fe200020006ff */
[----:B------:R-:W-:Y:S01]  /*59a0*/  HADD2.F32 R83, -RZ, R93.H0_H0 ;  /* 0x2000005dff537230 */ /* 0x000fe20000004100 */
[----:B------:R-:W-:Y:S01]  /*59b0*/  F2FP.SATFINITE.E4M3.F32.PACK_AB_MERGE_C R12, R29, R12, RZ ;  /* 0x0000000c1d0c723e */ /* 0x000fe200048070ff */
[----:B------:R-:W-:-:S02]  /*59c0*/  HADD2.F32 R42, -RZ, R40.H0_H0 ;  /* 0x20000028ff2a7230 */ /* 0x000fc40000004100 */
[----:B------:R-:W-:Y:S01]  /*59d0*/  FFMA.FTZ R101, R81, R82, R92 ;  /* 0x0000005251657223 */ /* 0x000fe2000001005c */
[----:B------:R-:W-:Y:S01]  /*59e0*/  HADD2.F32 R34, -RZ, R14.H0_H0 ;  /* 0x2000000eff227230 */ /* 0x000fe20000004100 */
[----:B------:R-:W-:Y:S01]  /*59f0*/  F2FP.SATFINITE.E4M3.F32.PACK_AB_MERGE_C R28, R31, R28, RZ ;  /* 0x0000001c1f1c723e */ /* 0x000fe200048070ff */
[----:B------:R-:W-:Y:S02]  /*5a00*/  HADD2.F32 R93, -RZ, R93.H1_H1 ;  /* 0x3000005dff5d7230 */ /* 0x000fe40000004100 */
[-C--:B------:R-:W-:Y:S01]  /*5a10*/  FMUL.FTZ R89, R42, R83.reuse ;  /* 0x000000532a597220 */ /* 0x080fe20000410000 */
[----:B------:R-:W-:Y:S01]  /*5a20*/  HADD2.F32 R40, -RZ, R40.H1_H1 ;  /* 0x30000028ff287230 */ /* 0x000fe20000004100 */
[----:B------:R-:W-:Y:S01]  /*5a30*/  F2FP.SATFINITE.E4M3.F32.PACK_AB_MERGE_C R12, R41, R30, R12 ;  /* 0x0000001e290c723e */ /* 0x000fe2000480700c */
[--C-:B------:R-:W-:Y:S02]  /*5a40*/  HADD2.F32 R81, -RZ, R91.reuse.H0_H0 ;  /* 0x2000005bff517230 */ /* 0x100fe40000004100 */
[----:B------:R-:W-:Y:S01]  /*5a50*/  FMUL.FTZ R83, R34, R83 ;  /* 0x0000005322537220 */ /* 0x000fe20000410000 */
[----:B------:R-:W-:Y:S01]  /*5a60*/  HADD2.F32 R14, -RZ, R14.H1_H1 ;  /* 0x3000000eff0e7230 */ /* 0x000fe20000004100 */
[----:B------:R-:W-:Y:S01]  /*5a70*/  F2FP.F16.E4M3.UNPACK_B R31, R33 ;  /* 0x00000021ff1f723e */ /* 0x000fe200020006ff */
[----:B------:R-:W-:Y:S01]  /*5a80*/  HADD2.F32 R91, -RZ, R91.H1_H1 ;  /* 0x3000005bff5b7230 */ /* 0x000fe20000004100 */
[----:B------:R-:W-:Y:S01]  /*5a90*/  F2FP.F16.E4M3.UNPACK_B R30, R11 ;  /* 0x0000000bff1e723e */ /* 0x000fe200020006ff */
[----:B------:R-:W-:Y:S01]  /*5aa0*/  FMUL.FTZ R97, R40, R93 ;  /* 0x0000005d28617220 */ /* 0x000fe20000410000 */
[----:B------:R-:W-:Y:S01]  /*5ab0*/  F2FP.F16.E4M3.UNPACK_B R29, R13 ;  /* 0x0000000dff1d723e */ /* 0x000fe200020006ff */
        /* <DEDUP_REMOVED lines=9> */
[----:B------:R-:W-:Y:S01]  /*5b50*/  FFMA.FTZ R93, R40, R91, R93 ;  /* 0x0000005b285d7223 */ /* 0x000fe2000001005d */
[----:B------:R-:W-:Y:S02]  /*5b60*/  HADD2.F32 R40, -RZ, R31.H1_H1 ;  /* 0x3000001fff287230 */ /* 0x000fe40000004100 */
[-C--:B------:R-:W-:Y:S01]  /*5b70*/  FMUL.FTZ R83, R38, R81.reuse ;  /* 0x0000005126537220 */ /* 0x080fe20000410000 */
[----:B------:R-:W-:Y:S02]  /*5b80*/  HADD2.F32 R43, -RZ, R41.H0_H0 ;  /* 0x20000029ff2b7230 */ /* 0x000fe40000004100 */
[C---:B------:R-:W-:Y:S01]  /*5b90*/  FMUL.FTZ R31, R28.reuse, R81 ;  /* 0x000000511c1f7220 */ /* 0x040fe20000410000 */
[----:B------:R-:W-:Y:S01]  /*5ba0*/  HADD2.F32 R81, -RZ, R30.H1_H1 ;  /* 0x3000001eff517230 */ /* 0x000fe20000004100 */
[----:B------:R-:W-:Y:S01]  /*5bb0*/  F2FP.F16.E4M3.UNPACK_B R33, R33.H1 ;  /* 0x00000021ff21723e */ /* 0x000fe200030006ff */
[----:B------:R-:W-:Y:S02]  /*5bc0*/  HADD2.F32 R30, -RZ, R29.H1_H1 ;  /* 0x3000001dff1e7230 */ /* 0x000fe40000004100 */
[-C--:B------:R-:W-:Y:S01]  /*5bd0*/  FFMA.FTZ R28, R28, R43.reuse, -R83 ;  /* 0x0000002b1c1c7223 */ /* 0x080fe20000010853 */
[----:B------:R-:W-:Y:S01]  /*5be0*/  FFMA.FTZ R29, R38, R43, R31 ;  /* 0x0000002b261d7223 */ /* 0x000fe2000001001f */
[----:B------:R-:W-:-:S02]  /*5bf0*/  HADD2.F32 R41, -RZ, R41.H1_H1 ;  /* 0x30000029ff297230 */ /* 0x000fc40000004100 */
        /* <DEDUP_REMOVED lines=8> */
[----:B------:R-:W-:Y:S01]  /*5c80*/  HADD2.F32 R41, -RZ, R42.H0_H0 ;  /* 0x2000002aff297230 */ /* 0x000fe20000004100 */
[----:B------:R-:W-:Y:S01]  /*5c90*/  F2FP.SATFINITE.E4M3.F32.PACK_AB_MERGE_C R80, R101, R80, RZ ;  /* 0x000000506550723e */ /* 0x000fe200048070ff */
[----:B------:R-:W-:-:S02]  /*5ca0*/  HADD2.F32 R11, -RZ, R31.H0_H0 ;  /* 0x2000001fff0b7230 */ /* 0x000fc40000004100 */
[----:B------:R-:W-:Y:S01]  /*5cb0*/  FFMA.FTZ R14, R14, R91, -R97 ;  /* 0x0000005b0e0e7223 */ /* 0x000fe20000010861 */
[----:B------:R-:W-:Y:S01]  /*5cc0*/  HADD2.F32 R40, -RZ, R33.H1_H1 ;  /* 0x30000021ff287230 */ /* 0x000fe20000004100 */
[----:B------:R-:W-:Y:S01]  /*5cd0*/  F2FP.SATFINITE.E4M3.F32.PACK_AB_MERGE_C R34, R93, R34, R80 ;  /* 0x000000225d22723e */ /* 0x000fe20004807050 */
[----:B------:R-:W-:Y:S02]  /*5ce0*/  HADD2.F32 R43, -RZ, R42.H1_H1 ;  /* 0x3000002aff2b7230 */ /* 0x000fe40000004100 */
[-C--:B------:R-:W-:Y:S01]  /*5cf0*/  FMUL.FTZ R80, R38, R41.reuse ;  /* 0x0000002926507220 */ /* 0x080fe20000410000 */
[----:B------:R-:W-:Y:S02]  /*5d00*/  HADD2.F32 R31, -RZ, R31.H1_H1 ;  /* 0x3000001fff1f7230 */ /* 0x000fe40000004100 */
[----:B------:R-:W-:Y:S01]  /*5d10*/  FMUL.FTZ R41, R11, R41 ;  /* 0x000000290b297220 */ /* 0x000fe20000410000 */
[--C-:B------:R-:W-:Y:S02]  /*5d20*/  HADD2.F32 R33, -RZ, R10.reuse.H0_H0 ;  /* 0x2000000aff217230 */ /* 0x100fe40000004100 */
[----:B------:R-:W-:Y:S01]  /*5d30*/  FMUL.FTZ R82, R40, R43 ;  /* 0x0000002b28527220 */ /* 0x000fe20000410000 */
[----:B------:R-:W-:-:S02]  /*5d40*/  HADD2.F32 R42, -RZ, R10.H1_H1 ;  /* 0x3000000aff2a7230 */ /* 0x000fc40000004100 */
[----:B------:R-:W-:Y:S01]  /*5d50*/  FMUL.FTZ R43, R31, R43 ;  /* 0x0000002b1f2b7220 */ /* 0x000fe20000410000 */
[----:B------:R-:W-:Y:S01]  /*5d60*/  F2FP.SATFINITE.E4M3.F32.PACK_AB_MERGE_C R14, R14, R89, R99 ;  /* 0x000000590e0e723e */ /* 0x000fe20004807063 */
[-C--:B------:R-:W-:Y:S01]  /*5d70*/  FFMA.FTZ R10, R11, R33.reuse, -R80 ;  /* 0x000000210b0a7223 */ /* 0x080fe20000010850 */
[----:B------:R-:W-:Y:S01]  /*5d80*/  FFMA.FTZ R11, R38, R33, R41 ;  /* 0x00000021260b7223 */ /* 0x000fe20000010029 */
[-C--:B------:R-:W-:Y:S01]  /*5d90*/  FFMA.FTZ R31, R31, R42.reuse, -R82 ;  /* 0x0000002a1f1f7223 */ /* 0x080fe20000010852 */
[----:B------:R-:W-:Y:S01]  /*5da0*/  FFMA.FTZ R38, R40, R42, R43 ;  /* 0x0000002a28267223 */ /* 0x000fe2000001002b */
[----:B------:R-:W-:Y:S02]  /*5db0*/  F2FP.F16.E4M3.UNPACK_B R42, R35.H1 ;  /* 0x00000023ff2a723e */ /* 0x000fe400030006ff */
[----:B------:R-:W-:Y:S02]  /*5dc0*/  F2FP.F16.E4M3.UNPACK_B R89, R9.H1 ;  /* 0x00000009ff59723e */ /* 0x000fe400030006ff */
[----:B------:R-:W-:-:S02]  /*5dd0*/  F2FP.F16.E4M3.UNPACK_B R33, R15 ;  /* 0x0000000fff21723e */ /* 0x000fc400020006ff */
[----:B------:R-:W-:Y:S01]  /*5de0*/  F2FP.F16.E4M3.UNPACK_B R83, R9 ;  /* 0x00000009ff53723e */ /* 0x000fe200020006ff */
[----:B------:R-:W-:Y:S01]  /*5df0*/  HADD2.F32 R91, -RZ, R89.H0_H0 ;  /* 0x20000059ff5b7230 */ /* 0x000fe20000004100 */
[----:B------:R-:W-:Y:S01]  /*5e00*/  F2FP.F16.E4M3.UNPACK_B R41, R35 ;  /* 0x00000023ff29723e */ /* 0x000fe200020006ff */
[----:B------:R-:W-:Y:S01]  /*5e10*/  HADD2.F32 R35, -RZ, R33.H0_H0 ;  /* 0x20000021ff237230 */ /* 0x000fe20000004100 */
[----:B------:R-:W-:Y:S01]  /*5e20*/  F2FP.F16.E4M3.UNPACK_B R15, R15.H1 ;  /* 0x0000000fff0f723e */ /* 0x000fe200030006ff */
[----:B------:R-:W-:Y:S01]  /*5e30*/  HADD2.F32 R92, -RZ, R83.H0_H0 ;  /* 0x20000053ff5c7230 */ /* 0x000fe20000004100 */
[-C--:B------:R-:W-:Y:S01]  /*5e40*/  F2FP.F16.E4M3.UNPACK_B R9, R8.reuse ;  /* 0x00000008ff09723e */ /* 0x080fe200020006ff */
[----:B------:R-:W-:Y:S01]  /*5e50*/  HADD2.F32 R43, -RZ, R41.H0_H0 ;  /* 0x20000029ff2b7230 */ /* 0x000fe20000004100 */
[----:B------:R-:W-:Y:S01]  /*5e60*/  F2FP.F16.E4M3.UNPACK_B R80, R8.H1 ;  /* 0x00000008ff50723e */ /* 0x000fe200030006ff */
[----:B------:R-:W-:Y:S01]  /*5e70*/  HADD2.F32 R8, -RZ, R42.H0_H0 ;  /* 0x2000002aff087230 */ /* 0x000fe20000004100 */
[----:B------:R-:W-:Y:S01]  /*5e80*/  F2FP.SATFINITE.E4M3.F32.PACK_AB_MERGE_C R10, R31, R10, RZ ;  /* 0x0000000a1f0a723e */ /* 0x000fe200048070ff */
        /* <DEDUP_REMOVED lines=8> */
[----:B------:R-:W-:-:S02]  /*5f10*/  HADD2.F32 R15, -RZ, R15.H1_H1 ;  /* 0x3000000fff0f7230 */ /* 0x000fc40000004100 */
[----:B------:R-:W-:Y:S01]  /*5f20*/  FMUL.FTZ R92, R35, R92 ;  /* 0x0000005c235c7220 */ /* 0x000fe20000410000 */
[----:B------:R-:W-:Y:S02]  /*5f30*/  HADD2.F32 R82, -RZ, R9.H0_H0 ;  /* 0x20000009ff527230 */ /* 0x000fe40000004100 */
[-C--:B------:R-:W-:Y:S01]  /*5f40*/  FMUL.FTZ R98, R42, R89.reuse ;  /* 0x000000592a627220 */ /* 0x080fe20000410000 */
[----:B------:R-:W-:Y:S02]  /*5f50*/  HADD2.F32 R41, -RZ, R41.H1_H1 ;  /* 0x30000029ff297230 */ /* 0x000fe40000004100 */
[----:B------:R-:W-:Y:S01]  /*5f60*/  FMUL.FTZ R89, R15, R89 ;  /* 0x000000590f597220 */ /* 0x000fe20000410000 */
[----:B------:R-:W-:Y:S02]  /*5f70*/  HADD2.F32 R40, -RZ, R83.H1_H1 ;  /* 0x30000053ff287230 */ /* 0x000fe40000004100 */
[----:B------:R-:W-:Y:S01]  /*5f80*/  FFMA.FTZ R91, R8, R81, R91 ;  /* 0x00000051085b7223 */ /* 0x000fe2000001005b */
[----:B------:R-:W-:-:S02]  /*5f90*/  HADD2.F32 R80, -RZ, R80.H1_H1 ;  /* 0x30000050ff507230 */ /* 0x000fc40000004100 */
[-C--:B------:R-:W-:Y:S01]  /*5fa0*/  FFMA.FTZ R94, R35, R82.reuse, -R94 ;  /* 0x00000052235e7223 */ /* 0x080fe2000001085e */
[----:B------:R-:W-:Y:S02]  /*5fb0*/  HADD2.F32 R33, -RZ, R33.H1_H1 ;  /* 0x30000021ff217230 */ /* 0x000fe40000004100 */
[----:B------:R-:W-:Y:S01]  /*5fc0*/  FFMA.FTZ R92, R43, R82, R92 ;  /* 0x000000522b5c7223 */ /* 0x000fe2000001005c */
[----:B------:R-:W-:Y:S02]  /*5fd0*/  HADD2.F32 R8, -RZ, R9.H1_H1 ;  /* 0x30000009ff087230 */ /* 0x000fe40000004100 */
[----:B------:R-:W-:Y:S01]  /*5fe0*/  FMUL.FTZ R82, R41, R40 ;  /* 0x0000002829527220 */ /* 0x000fe20000410000 */
[----:B------:R-:W-:Y:S01]  /*5ff0*/  FFMA.FTZ R98, R15, R80, -R98 ;  /* 0x000000500f627223 */ /* 0x000fe20000010862 */
[C---:B------:R-:W-:Y:S01]  /*6000*/  FMUL.FTZ R40, R33.reuse, R40 ;  /* 0x0000002821287220 */ /* 0x040fe20000410000 */
[----:B------:R-:W-:Y:S01]  /*6010*/  FFMA.FTZ R42, R42, R80, R89 ;  /* 0x000000502a2a7223 */ /* 0x000fe20000010059 */
[-C--:B------:R-:W-:Y:S01]  /*6020*/  FFMA.FTZ R33, R33, R8.reuse, -R82 ;  /* 0x0000000821217223 */ /* 0x080fe20000010852 */
[----:B------:R-:W-:Y:S01]  /*6030*/  F2FP.SATFINITE.E4M3.F32.PACK_AB_MERGE_C R11, R38, R11, RZ ;  /* 0x0000000b260b723e */ /* 0x000fe200048070ff */
[----:B------:R-:W-:Y:S01]  /*6040*/  FFMA.FTZ R41, R41, R8, R40 ;  /* 0x0000000829297223 */ /* 0x000fe20000010028 */
[----:B------:R-:W-:-:S02]  /*6050*/  F2FP.SATFINITE.E4M3.F32.PACK_AB_MERGE_C R93, R98, R93, RZ ;  /* 0x0000005d625d723e */ /* 0x000fc400048070ff */
[----:B------:R-:W-:Y:S02]  /*6060*/  F2FP.SATFINITE.E4M3.F32.PACK_AB_MERGE_C R42, R42, R91, RZ ;  /* 0x0000005b2a2a723e */ /* 0x000fe400048070ff */
[----:B------:R-:W-:Y:S02]  /*6070*/  F2FP.SATFINITE.E4M3.F32.PACK_AB_MERGE_C R15, R33, R94, R93 ;  /* 0x0000005e210f723e */ /* 0x000fe4000480705d */
[----:B------:R-:W-:Y:S02]  /*6080*/  F2FP.SATFINITE.E4M3.F32.PACK_AB_MERGE_C R13, R13, R28, R10 ;  /* 0x0000001c0d0d723e */ /* 0x000fe4000480700a */
[----:B------:R-:W-:Y:S02]  /*6090*/  F2FP.SATFINITE.E4M3.F32.PACK_AB_MERGE_C R33, R30, R29, R11 ;  /* 0x0000001d1e21723e */ /* 0x000fe4000480700b */
[----:B------:R-:W-:-:S07]  /*60a0*/  F2FP.SATFINITE.E4M3.F32.PACK_AB_MERGE_C R35, R41, R92, R42 ;  /* 0x0000005c2923723e */ /* 0x000fce000480702a */
.L_x_1896:
[----:B------:R-:W-:Y:S05]  /*60b0*/  BSYNC B1 ;  /* 0x0000000000017941 */ /* 0x000fea0003800000 */
.L_x_1895:
        /* <DEDUP_REMOVED lines=10> */
.L_x_1868:
[----:B------:R-:W-:-:S13]  /*6160*/  ISETP.NE.AND P3, PT, R23, 0x3, PT ;  /* 0x000000031700780c */ /* 0x000fda0003f65270 */
[----:B------:R-:W-:Y:S05]  /*6170*/  @!P3 BRA `(.L_x_1897) ;  /* 0x000000000004b947 */ /* 0x000fea0003800000 */
[----:B------:R-:W-:Y:S01]  /*6180*/  BPT.TRAP 0x1 ;  /* 0x000000040000795c */ /* 0x000fe20000300000 */
.L_x_1897:
        /* <DEDUP_REMOVED lines=8> */
.L_x_2131:
[----:B------:R-:W-:Y:S05]  /*6210*/  BSYNC B1 ;  /* 0x0000000000017941 */ /* 0x000fea0003800000 */
.L_x_1898:
        /* <DEDUP_REMOVED lines=9> */
.L_x_1875:
[----:B------:R-:W-:Y:S05]  /*62b0*/  BSYNC B0 ;  /* 0x0000000000007941 */ /* 0x000fea0003800000 */
.L_x_1867:
        /* <DEDUP_REMOVED lines=17> */
.L_x_1901:
[----:B------:R-:W-:Y:S05]  /*63d0*/  BSYNC B0 ;  /* 0x0000000000007941 */ /* 0x000fea0003800000 */
.L_x_1900:
[----:B------:R-:W2:Y:S01]  /*63e0*/  SYNCS.PHASECHK.TRANS64.TRYWAIT P5, [R85+URZ+0x19cb0], R88 ;  /* 0x019cb058550075a7 */ /* 0x000ea200080a017f */
[----:B------:R-:W-:Y:S01]  /*63f0*/  BSSY B0, `(.L_x_1902) ;  /* 0x0000003000007945 */ /* 0x000fe20003800000 */
[----:B------:R-:W-:-:S03]  /*6400*/  ISETP.GE.AND P3, PT, R19, R87, PT ;  /* 0x000000571300720c */ /* 0x000fc60003f66270 */
[----:B--2---:R-:W-:Y:S10]  /*6410*/  @!P5 BRA `(.L_x_1903) ;  /* 0x00000148009cd947 */ /* 0x004ff40003800000 */
.L_x_2132:
[----:B------:R-:W-:Y:S05]  /*6420*/  BSYNC B0 ;  /* 0x0000000000007941 */ /* 0x000fea0003800000 */
.L_x_1902:
        /* <DEDUP_REMOVED lines=13> */
[----:B------:R-:W-:Y:S01]  /*6500*/  IADD3 R28, P3, R14, UR6, RZ ;  /* 0x000000060e1c7c10 */ /* 0x000fe2000ff7e0ff */
[----:B------:R-:W-:-:S03]  /*6510*/  VIADD R30, R157, 0x20 ;  /* 0x000000209d1e7836 */ /* 0x000fc60000000000 */
        /* <DEDUP_REMOVED lines=8> */
.L_x_1905:
[----:B------:R-:W-:Y:S05]  /*65a0*/  BSYNC B0 ;  /* 0x0000000000007941 */ /* 0x000fea0003800000 */
.L_x_1904:
        /* <DEDUP_REMOVED lines=16> */
[----:B--2---:R-:W-:Y:S06]  /*66b0*/  @P2 BRA `(.L_x_1906) ;  /* 0xffffffbc00202947 */ /* 0x004fec000383ffff */
.L_x_1862:
[----:B------:R-:W1:Y:S01]  /*66c0*/  LDC R0, c[0x0][0x428] ;  /* 0x00010a00ff007b82 */ /* 0x000e620000000800 */
[----:B------:R-:W-:Y:S04]  /*66d0*/  BSSY B0, `(.L_x_1907) ;  /* 0x0000004000007945 */ /* 0x000fe80003800000 */
[----:B------:R-:W-:Y:S05]  /*66e0*/  @P3 BRA `(.L_x_1908) ;  /* 0x0000000000083947 */ /* 0x000fea0003800000 */
[----:B------:R-:W2:Y:S02]  /*66f0*/  FENCE.VIEW.ASYNC.G ;  /* 0x00000000000073c6 */ /* 0x000ea40000000100 */
[----:B--2---:R-:W-:Y:S06]  /*6700*/  BAR.ARV 0xc, 0x200 ;  /* 0x0308000000007b1d */ /* 0x004fec0000002000 */
.L_x_1908:
[----:B------:R-:W-:Y:S05]  /*6710*/  BSYNC B0 ;  /* 0x0000000000007941 */ /* 0x000fea0003800000 */
.L_x_1907:
[----:B------:R-:W2:Y:S01]  /*6720*/  LDL R4, [R1+0x54] ;  /* 0x0000540001047983 */ /* 0x000ea20000100800 */
[----:B------:R-:W-:-:S03]  /*6730*/  ULDC.64 UR4, c[0x0][0x990] ;  /* 0x0002640000047ab9 */ /* 0x000fc60000000a00 */
[----:B------:R-:W3:Y:S01]  /*6740*/  LDL R5, [R1+0x40] ;  /* 0x0000400001057983 */ /* 0x000ee20000100800 */
[----:B------:R-:W-:Y:S01]  /*6750*/  ISETP.NE.U32.AND P0, PT, RZ, UR4, PT ;  /* 0x00000004ff007c0c */ /* 0x000fe2000bf05070 */
[----:B------:R-:W-:Y:S01]  /*6760*/  ULDC.64 UR6, c[0x0][0x998] ;  /* 0x0002660000067ab9 */ /* 0x000fe20000000a00 */
[----:B-1----:R-:W-:Y:S01]  /*6770*/  ISETP.NE.AND P4, PT, R0, 0x1, PT ;  /* 0x000000010000780c */ /* 0x002fe20003f85270 */
[----:B------:R-:W3:Y:S01]  /*6780*/  LDL R26, [R1+0x1c] ;  /* 0x00001c00011a7983 */ /* 0x000ee20000100800 */
[----:B------:R-:W-:Y:S02]  /*6790*/  ISETP.NE.AND.EX P0, PT, RZ, UR5, PT, P0 ;  /* 0x00000005ff007c0c */ /* 0x000fe4000bf05300 */
[----:B------:R-:W-:Y:S01]  /*67a0*/  ISETP.NE.U32.AND P1, PT, RZ, UR6, PT ;  /* 0x00000006ff007c0c */ /* 0x000fe2000bf25070 */
[----:B------:R-:W3:Y:S01]  /*67b0*/  LDL R25, [R1+0x20] ;  /* 0x0000200001197983 */ /* 0x000ee20000100800 */
[----:B------:R-:W-:Y:S02]  /*67c0*/  IMAD.MOV.U32 R7, RZ, RZ, R154 ;  /* 0x000000ffff077224 */ /* 0x000fe400078e009a */
[----:B------:R-:W-:-:S05]  /*67d0*/  ISETP.NE.AND.EX P1, PT, RZ, UR7, PT, P1 ;  /* 0x00000007ff007c0c */ /* 0x000fca000bf25310 */
[----:B------:R-:W1:Y:S08]  /*67e0*/  @P4 LDC R3, c[0x0][0x42c] ;  /* 0x00010b00ff034b82 */ /* 0x000e700000000800 */
[----:B0-----:R-:W2:Y:S08]  /*67f0*/  @P0 LDC.64 R10, c[0x0][0x9a8] ;  /* 0x00026a00ff0a0b82 */ /* 0x001eb00000000a00 */
[----:B------:R-:W0:Y:S08]  /*6800*/  @P4 LDC R2, c[0x0][0x430] ;  /* 0x00010c00ff024b82 */ /* 0x000e300000000800 */
[----:B----4-:R-:W4:Y:S01]  /*6810*/  @P1 LDC.64 R12, c[0x0][0x9b8] ;  /* 0x00026e00ff0c1b82 */ /* 0x010f220000000a00 */
[----:B-1----:R-:W-:-:S07]  /*6820*/  @P4 IMAD.HI.U32 R3, R154, R3, RZ ;  /* 0x000000039a034227 */ /* 0x002fce00078e00ff */
[----:B------:R-:W1:Y:S08]  /*6830*/  @P0 LDC.64 R14, c[0x0][0x9b0] ;  /* 0x00026c00ff0e0b82 */ /* 0x000e700000000a00 */
[----:B------:R-:W1:Y:S01]  /*6840*/  @P1 LDC.64 R20, c[0x0][0x9c0] ;  /* 0x00027000ff141b82 */ /* 0x000e620000000a00 */
[----:B0-----:R-:W-:-:S04]  /*6850*/  @P4 SHF.R.U32.HI R7, RZ, R2, R3 ;  /* 0x00000002ff074219 */ /* 0x001fc80000011603 */
        /* <DEDUP_REMOVED lines=9> */
[----:B-1----:R-:W-:Y:S02]  /*68f0*/  @P0 IMAD R0, R9, R14, RZ ;  /* 0x0000000e09000224 */ /* 0x002fe400078e02ff */
        /* <DEDUP_REMOVED lines=16> */
[----:B------:R-:W2:Y:S01]  /*6a00*/  @P1 LDG.E R0, desc[UR40][R8.64] ;  /* 0x0000002808001981 */ /* 0x000ea2000c1e1900 */
[----:B------:R-:W-:Y:S01]  /*6a10*/  IADD3 R2, R25, 0x13f, -R26 ;  /* 0x0000013f19027810 */ /* 0x000fe20007ffe81a */
[----:B------:R-:W1:Y:S02]  /*6a20*/  @P4 LDC R6, c[0x0][0x430] ;  /* 0x00010c00ff064b82 */ /* 0x000e640000000800 */
[----:B------:R3:W2:Y:S02]  /*6a30*/  @P0 LDG.E R3, desc[UR40][R4.64] ;  /* 0x0000002804030981 */ /* 0x0006a4000c1e1900 */
[----:B------:R-:W-:-:S05]  /*6a40*/  IMAD R2, R153, 0xc0, R2 ;  /* 0x000000c099027824 */ /* 0x000fca00078e0202 */
[----:B------:R-:W-:-:S04]  /*6a50*/  SHF.R.S32.HI R7, RZ, 0x1f, R2 ;  /* 0x0000001fff077819 */ /* 0x000fc80000011402 */
[----:B------:R-:W-:-:S04]  /*6a60*/  LEA.HI R7, R7, R2, RZ, 0x7 ;  /* 0x0000000207077211 */ /* 0x000fc800078f38ff */
[----:B------:R-:W-:-:S04]  /*6a70*/  SHF.R.S32.HI R7, RZ, 0x7, R7 ;  /* 0x00000007ff077819 */ /* 0x000fc80000011407 */
[----:B------:R-:W-:-:S04]  /*6a80*/  VIMNMX R90, R90, R7, PT ;  /* 0x000000075a5a7248 */ /* 0x000fc80003fe0100 */
[----:B------:R-:W-:Y:S01]  /*6a90*/  ISETP.GE.AND P1, PT, R90, 0x1, PT ;  /* 0x000000015a00780c */ /* 0x000fe20003f26270 */
[----:B0-----:R-:W-:-:S04]  /*6aa0*/  @P4 IMAD.HI.U32 R11, R154, R11, RZ ;  /* 0x0000000b9a0b4227 */ /* 0x001fc800078e00ff */
[----:B---3--:R-:W-:Y:S01]  /*6ab0*/  IMAD.MOV.U32 R4, RZ, RZ, R154 ;  /* 0x000000ffff047224 */ /* 0x008fe200078e009a */
[----:B-1----:R-:W-:Y:S02]  /*6ac0*/  @P4 SHF.R.U32.HI R4, RZ, R6, R11 ;  /* 0x00000006ff044219 */ /* 0x002fe4000001160b */
[----:B------:R-:W-:Y:S02]  /*6ad0*/  CS2R R20, SRZ ;  /* 0x0000000000147805 */ /* 0x000fe4000001ff00 */
[----:B------:R-:W-:Y:S01]  /*6ae0*/  PLOP3.LUT P0, PT, PT, PT, PT, 0x80, 0x0 ;  /* 0x000000000000781c */ /* 0x000fe20003f0f070 */
[----:B------:R-:W-:Y:S01]  /*6af0*/  IMAD.MOV.U32 R135, RZ, RZ, RZ ;  /* 0x000000ffff877224 */ /* 0x000fe200078e00ff */
[----:B------:R-:W-:Y:S01]  /*6b00*/  CS2R R14, SRZ ;  /* 0x00000000000e7805 */ /* 0x000fe2000001ff00 */
[----:B------:R0:W-:Y:S01]  /*6b10*/  STL [R1+0x5c], R4 ;  /* 0x00005c0401007387 */ /* 0x0001e20000100800 */
[----:B------:R-:W-:Y:S02]  /*6b20*/  CS2R R26, SRZ ;  /* 0x00000000001a7805 */ /* 0x000fe4000001ff00 */
[----:B------:R-:W-:Y:S01]  /*6b30*/  CS2R R6, SRZ ;  /* 0x0000000000067805 */ /* 0x000fe2000001ff00 */
[----:B------:R-:W-:Y:S01]  /*6b40*/  IMAD.MOV.U32 R25, RZ, RZ, RZ ;  /* 0x000000ffff197224 */ /* 0x000fe200078e00ff */
        /* <DEDUP_REMOVED lines=8> */
[----:B0-----:R-:W-:Y:S02]  /*6bd0*/  CS2R R4, SRZ ;  /* 0x0000000000047805 */ /* 0x001fe4000001ff00 */
        /* <DEDUP_REMOVED lines=11> */
[----:B------:R-:W-:Y:S02]  /*6c90*/  IMAD.MOV.U32 R60, RZ, RZ, RZ ;  /* 0x000000ffff3c7224 */ /* 0x000fe400078e00ff */
[----:B--2---:R-:W-:-:S04]  /*6ca0*/  FMUL.FTZ R0, R3, R0 ;  /* 0x0000000003007220 */ /* 0x004fc80000410000 */
[----:B------:R-:W-:Y:S01]  /*6cb0*/  FMUL.FTZ R2, R0, UR4 ;  /* 0x0000000400027c20 */ /* 0x000fe20008410000 */
        /* <DEDUP_REMOVED lines=33> */
.L_x_1911:
[----:B------:R-:W-:Y:S05]  /*6ed0*/  BSYNC B6 ;  /* 0x0000000000067941 */ /* 0x000fea0003800000 */
.L_x_1910:
        /* <DEDUP_REMOVED lines=13> */
.L_x_1915:
[----:B-1----:R1:W2:Y:S02]  /*6fb0*/  SYNCS.PHASECHK.TRANS64.TRYWAIT P0, [R16+URZ+0x19c00], R3 ;  /* 0x019c0003100075a7 */ /* 0x0022a4000800017f */
[----:B--2---:R-:W-:Y:S05]  /*6fc0*/  @!P0 NANOSLEEP.SYNCS 0x989680 ;  /* 0x009896800000895d */ /* 0x004fea0003900000 */
[----:B------:R-:W2:Y:S02]  /*6fd0*/  @!P0 SYNCS.PHASECHK.TRANS64 P0, [R16+URZ+0x19c00], R3 ;  /* 0x019c0003100085a7 */ /* 0x000ea4000800007f */
[----:B--2---:R-:W-:Y:S05]  /*6fe0*/  @!P0 BRA `(.L_x_1915) ;  /* 0xfffffffc00f08947 */ /* 0x004fea000383ffff */
.L_x_1914:
[----:B------:R-:W-:Y:S05]  /*6ff0*/  BSYNC B0 ;  /* 0x0000000000007941 */ /* 0x000fea0003800000 */
.L_x_1913:
[----:B------:R-:W-:Y:S05]  /*7000*/  BRA `(.L_x_1916) ;  /* 0x0000004400f87947 */ /* 0x000fea0003800000 */
.L_x_1912:
[----:B------:R-:W0:Y:S01]  /*7010*/  S2R R4, SR_TID.X ;  /* 0x0000000000047919 */ /* 0x000e220000002100 */
[----:B------:R-:W-:Y:S01]  /*7020*/  LOP3.LUT P0, RZ, R26, 0x9f, RZ, 0xc0, !PT ;  /* 0x0000009f1aff7812 */ /* 0x000fe2000780c0ff */
[----:B------:R-:W-:Y:S01]  /*7030*/  ULDC.64 UR4, c[0x0][0x3d8] ;  /* 0x0000f60000047ab9 */ /* 0x000fe20000000a00 */
[----:B-----5:R-:W-:Y:S01]  /*7040*/  SHF.R.S32.HI R0, RZ, 0x1f, R24 ;  /* 0x0000001fff007819 */ /* 0x020fe20000011418 */
[----:B------:R-:W-:Y:S01]  /*7050*/  ULDC.64 UR6, c[0x0][0x3e8] ;  /* 0x0000fa0000067ab9 */ /* 0x000fe20000000a00 */
[----:B------:R-:W-:Y:S01]  /*7060*/  IMAD.WIDE.U32 R38, R24, UR4, RZ ;  /* 0x0000000418267c25 */ /* 0x000fe2000f8e00ff */
[----:B------:R-:W-:Y:S01]  /*7070*/  BSSY B6, `(.L_x_1917) ;  /* 0x0000020000067945 */ /* 0x000fe20003800000 */
[----:B------:R-:W-:Y:S02]  /*7080*/  SHF.R.S32.HI R50, RZ, 0x1f, R157 ;  /* 0x0000001fff327819 */ /* 0x000fe4000001149d */
        /* <DEDUP_REMOVED lines=8> */
[----:B------:R-:W-:-:S04]  /*7110*/  LEA.HI R35, R4, R4, RZ, 0x1 ;  /* 0x0000000404237211 */ /* 0x000fc800078f08ff */
[----:B------:R-:W-:-:S05]  /*7120*/  LOP3.LUT R35, R35, 0xfffffffe, RZ, 0xc0, !PT ;  /* 0xfffffffe23237812 */ /* 0x000fca00078ec0ff */
[----:B------:R-:W-:-:S04]  /*7130*/  IMAD.IADD R35, R4, 0x1, -R35 ;  /* 0x0000000104237824 */ /* 0x000fc800078e0a23 */
[----:B------:R-:W-:-:S05]  /*7140*/  IMAD.SHL.U32 R35, R35, 0x8, RZ ;  /* 0x0000000823237824 */ /* 0x000fca00078e00ff */
        /* <DEDUP_REMOVED lines=18> */
.L_x_1918:
[----:B------:R-:W-:Y:S05]  /*7270*/  BSYNC B6 ;  /* 0x0000000000067941 */ /* 0x000fea0003800000 */
.L_x_1917:
[----:B------:R-:W2:Y:S01]  /*7280*/  LDL R21, [R1+0x1c] ;  /* 0x00001c0001157983 */ /* 0x000ea20000100800 */
[----:B------:R-:W0:Y:S01]  /*7290*/  LDC.64 R10, c[0x0][0x3d8] ;  /* 0x0000f600ff0a7b82 */ /* 0x000e220000000a00 */
[----:B------:R-:W-:Y:S02]  /*72a0*/  ULDC.U8 UR4, c[0x0][0x3f0] ;  /* 0x0000fc0000047ab9 */ /* 0x000fe40000000000 */
[----:B------:R-:W3:Y:S01]  /*72b0*/  LDL R20, [R1+0x30] ;  /* 0x0000300001147983 */ /* 0x000ee20000100800 */
[----:B------:R-:W-:Y:S01]  /*72c0*/  ISETP.NE.AND P0, PT, RZ, UR4, PT ;  /* 0x00000004ff007c0c */ /* 0x000fe2000bf05270 */
[----:B------:R-:W-:Y:S01]  /*72d0*/  BSSY B0, `(.L_x_1919) ;  /* 0x0000449000007945 */ /* 0x000fe20003800000 */
[----:B------:R-:W-:Y:S02]  /*72e0*/  SHF.R.S32.HI R3, RZ, 0x1f, R153 ;  /* 0x0000001fff037819 */ /* 0x000fe40000011499 */
[----:B------:R-:W1:Y:S03]  /*72f0*/  LDC.64 R12, c[0x0][0x3e8] ;  /* 0x0000fa00ff0c7b82 */ /* 0x000e660000000a00 */
[----:B0-----:R-:W-:-:S02]  /*7300*/  IMAD R4, R3, R10, RZ ;  /* 0x0000000a03047224 */ /* 0x001fc400078e02ff */
[----:B------:R-:W-:-:S04]  /*7310*/  IMAD.WIDE.U32 R42, R153, R10, RZ ;  /* 0x0000000a992a7225 */ /* 0x000fc800078e00ff */
[-C--:B-1----:R-:W-:Y:S02]  /*7320*/  IMAD R6, R3, R12.reuse, RZ ;  /* 0x0000000c03067224 */ /* 0x082fe400078e02ff */
[----:B------:R-:W-:-:S04]  /*7330*/  IMAD.WIDE.U32 R14, R153, R12, RZ ;  /* 0x0000000c990e7225 */ /* 0x000fc800078e00ff */
[C---:B------:R-:W-:Y:S02]  /*7340*/  IMAD R3, R153.reuse, R11, R4 ;  /* 0x0000000b99037224 */ /* 0x040fe400078e0204 */
[----:B------:R-:W-:Y:S02]  /*7350*/  IMAD R5, R153, R13, R6 ;  /* 0x0000000d99057224 */ /* 0x000fe400078e0206 */
[----:B------:R-:W-:Y:S02]  /*7360*/  IMAD.IADD R44, R43, 0x1, R3 ;  /* 0x000000012b2c7824 */ /* 0x000fe400078e0203 */
[----:B------:R-:W-:Y:S02]  /*7370*/  IMAD.IADD R48, R15, 0x1, R5 ;  /* 0x000000010f307824 */ /* 0x000fe400078e0205 */
[----:B--2---:R-:W-:Y:S02]  /*7380*/  IMAD R0, R153, -0xc0, R21 ;  /* 0xffffff4099007824 */ /* 0x004fe400078e0215 */
[----:B---3--:R-:W-:-:S03]  /*7390*/  IMAD.IADD R20, R16, 0x1, R20 ;  /* 0x0000000110147824 */ /* 0x008fc600078e0214 */
[----:B------:R-:W-:Y:S01]  /*73a0*/  VIMNMX R4, R0, 0xc0, PT ;  /* 0x000000c000047848 */ /* 0x000fe20003fe0100 */
        /* <DEDUP_REMOVED lines=22> */
[----:B------:R-:W-:Y:S01]  /*7510*/  SHF.R.S32.HI R46, RZ, 0x1f, R19 ;  /* 0x0000001fff2e7819 */ /* 0x000fe20000011413 */
[----:B------:R-:W-:Y:S01]  /*7520*/  IMAD.MOV.U32 R8, RZ, RZ, R35 ;  /* 0x000000ffff087224 */ /* 0x000fe200078e0023 */
[----:B------:R-:W-:Y:S01]  /*7530*/  ULDC UR4, c[0x0][0x3d4] ;  /* 0x0000f50000047ab9 */ /* 0x000fe20000000800 */
[----:B------:R-:W-:Y:S01]  /*7540*/  IMAD.MOV.U32 R9, RZ, RZ, R34 ;  /* 0x000000ffff097224 */ /* 0x000fe200078e0022 */
[----:B------:R-:W-:Y:S01]  /*7550*/  ULDC.64 UR6, c[0x0][0x3c8] ;  /* 0x0000f20000067ab9 */ /* 0x000fe20000000a00 */
[-C--:B------:R-:W-:Y:S01]  /*7560*/  IMAD R0, R46, R10.reuse, RZ ;  /* 0x0000000a2e007224 */ /* 0x080fe200078e02ff */
[----:B------:R-:W-:Y:S01]  /*7570*/  ULDC.64 UR8, c[0x0][0x3e0] ;  /* 0x0000f80000087ab9 */ /* 0x000fe20000000a00 */
[----:B------:R-:W-:Y:S01]  /*7580*/  IMAD.WIDE.U32 R24, R19, R10, R8 ;  /* 0x0000000a13187225 */ /* 0x000fe200078e0008 */
[----:B------:R-:W-:Y:S02]  /*7590*/  ISETP.GE.AND P3, PT, R35, UR4, PT ;  /* 0x0000000423007c0c */ /* 0x000fe4000bf66270 */
[----:B------:R-:W-:-:S02]  /*75a0*/  CS2R R32, SRZ ;  /* 0x0000000000207805 */ /* 0x000fc4000001ff00 */
        /* <DEDUP_REMOVED lines=31> */
.L_x_1922:
[----:B------:R-:W-:Y:S05]  /*77a0*/  BSYNC B1 ;  /* 0x0000000000017941 */ /* 0x000fea0003800000 */
.L_x_1921:
        /* <DEDUP_REMOVED lines=19> */
.L_x_2135:
[----:B------:R-:W-:-:S03]  /*78e0*/  UMOV UR4, 0xffffffff ;  /* 0xffffffff00047882 */ /* 0x000fc60000000000 */
[----:B------:R-:W-:Y:S05]  /*78f0*/  BRA.DIV UR4, `(.L_x_1924) ;  /* 0x00000136049c7947 */ /* 0x000fea000b800000 */
.L_x_2138:
[----:B------:R-:W-:-:S03]  /*7900*/  UMOV UR4, 0xffffffff ;  /* 0xffffffff00047882 */ /* 0x000fc60000000000 */
[----:B------:R-:W-:Y:S05]  /*7910*/  BRA.DIV UR4, `(.L_x_1925) ;  /* 0x0000013604bc7947 */ /* 0x000fea000b800000 */
.L_x_2141:
[----:B------:R-:W-:-:S03]  /*7920*/  UMOV UR4, 0xffffffff ;  /* 0xffffffff00047882 */ /* 0x000fc60000000000 */
[----:B------:R-:W-:Y:S05]  /*7930*/  BRA.DIV UR4, `(.L_x_1926) ;  /* 0x0000013604dc7947 */ /* 0x000fea000b800000 */
.L_x_2144:
[----:B------:R-:W0:Y:S01]  /*7940*/  SYNCS.PHASECHK.TRANS64.TRYWAIT P1, [R16+URZ+0x19c00], R5 ;  /* 0x019c0005100075a7 */ /* 0x000e22000802017f */
[----:B------:R-:W-:Y:S04]  /*7950*/  BSSY B1, `(.L_x_1927) ;  /* 0x0000002000017945 */ /* 0x000fe80003800000 */
[----:B0-----:R-:W-:Y:S05]  /*7960*/  @!P1 BRA `(.L_x_1928) ;  /* 0x0000013400f89947 */ /* 0x001fea0003800000 */
.L_x_2145:
[----:B------:R-:W-:Y:S05]  /*7970*/  BSYNC B1 ;  /* 0x0000000000017941 */ /* 0x000fea0003800000 */
.L_x_1927:
        /* <DEDUP_REMOVED lines=10> */
[C---:B0-----:R-:W-:Y:S01]  /*7a20*/  VIADD R5, R4.reuse, 0x20 ;  /* 0x0000002004057836 */ /* 0x041fe20000000000 */
[-C--:B-1----:R-:W-:Y:S02]  /*7a30*/  ISETP.GE.AND P0, PT, R4, R0.reuse, PT ;  /* 0x000000000400720c */ /* 0x082fe40003f06270 */
[-C--:B------:R-:W-:Y:S02]  /*7a40*/  ISETP.GE.AND P1, PT, R3, R0.reuse, PT ;  /* 0x000000000300720c */ /* 0x080fe40003f26270 */
[----:B------:R-:W-:-:S09]  /*7a50*/  ISETP.GE.AND P2, PT, R5, R0, PT ;  /* 0x000000000500720c */ /* 0x000fd20003f46270 */
[----:B------:R-:W-:Y:S05]  /*7a60*/  @P0 BRA `(.L_x_1931) ;  /* 0x0000000400d80947 */ /* 0x000fea0003800000 */
[----:B------:R-:W0:Y:S01]  /*7a70*/  LDS.128 R4, [R20+0xf000] ;  /* 0x00f0000014047984 */ /* 0x000e220000000c00 */
        /* <DEDUP_REMOVED lines=117> */
.L_x_1931:
[----:B------:R-:W-:Y:S05]  /*81d0*/  BSYNC B1 ;  /* 0x0000000000017941 */ /* 0x000fea0003800000 */
.L_x_1930:
[----:B------:R-:W-:Y:S04]  /*81e0*/  BSSY B1, `(.L_x_1932) ;  /* 0x000007c000017945 */ /* 0x000fe80003800000 */
[----:B------:R-:W-:Y:S05]  /*81f0*/  @P1 BRA `(.L_x_1933) ;  /* 0x0000000400e81947 */ /* 0x000fea0003800000 */
[----:B0-----:R-:W0:Y:S01]  /*8200*/  LDS.128 R4, [R20+0x10800] ;  /* 0x0108000014047984 */ /* 0x001e220000000c00 */
        /* <DEDUP_REMOVED lines=121> */
.L_x_1933:
[----:B------:R-:W-:Y:S05]  /*89a0*/  BSYNC B1 ;  /* 0x0000000000017941 */ /* 0x000fea0003800000 */
.L_x_1932:
[----:B------:R-:W-:Y:S05]  /*89b0*/  @P2 BRA `(.L_x_1929) ;  /* 0x0000002c00682947 */ /* 0x000fea0003800000 */
[----:B01----:R-:W0:Y:S01]  /*89c0*/  LDS.128 R4, [R20+0x12000] ;  /* 0x0120000014047984 */ /* 0x003e220000000c00 */
        /* <DEDUP_REMOVED lines=118> */
.L_x_1920:
[----:B------:R-:W0:Y:S01]  /*9130*/  LDC R0, c[0x0][0x428] ;  /* 0x00010a00ff007b82 */ /* 0x000e220000000800 */
[----:B------:R-:W-:Y:S01]  /*9140*/  ISETP.GE.AND P0, PT, R19, R4, PT ;  /* 0x000000041300720c */ /* 0x000fe20003f06270 */
[----:B------:R-:W-:Y:S01]  /*9150*/  IMAD R3, R153, 0xc0, R19 ;  /* 0x000000c099037824 */ /* 0x000fe200078e0213 */
        /* <DEDUP_REMOVED lines=15> */
[----:B0-----:R-:W-:-:S05]  /*9250*/  @P1 IMAD.HI.U32 R0, R3, R0, RZ ;  /* 0x0000000003001227 */ /* 0x001fca00078e00ff */
[----:B-1----:R-:W-:Y:S02]  /*9260*/  @P1 SHF.R.U32.HI R3, RZ, R5, R0 ;  /* 0x00000005ff031219 */ /* 0x002fe40000011600 */
[----:B------:R-:W-:Y:S02]  /*9270*/  CS2R R4, SRZ ;  /* 0x0000000000047805 */ /* 0x000fe4000001ff00 */
[----:B------:R-:W-:Y:S01]  /*9280*/  SHF.R.S32.HI R21, RZ, 0x1f, R3 ;  /* 0x0000001fff157819 */ /* 0x000fe20000011403 */
[----:B------:R-:W-:Y:S06]  /*9290*/  @P0 BRA `(.L_x_1935) ;  /* 0x00000000009c0947 */ /* 0x000fec0003800000 */
[----:B------:R-:W-:Y:S01]  /*92a0*/  IMAD.MOV.U32 R4, RZ, RZ, R157 ;  /* 0x000000ffff047224 */ /* 0x000fe200078e009d */
[----:B------:R-:W-:Y:S01]  /*92b0*/  SHF.R.S32.HI R49, RZ, 0x1f, R19 ;  /* 0x0000001fff317819 */ /* 0x000fe20000011413 */
[----:B------:R-:W-:Y:S01]  /*92c0*/  IMAD.MOV.U32 R5, RZ, RZ, R50 ;  /* 0x000000ffff057224 */ /* 0x000fe200078e0032 */
[----:B------:R-:W-:Y:S01]  /*92d0*/  ULDC UR4, c[0x0][0x3d4] ;  /* 0x0000f50000047ab9 */ /* 0x000fe20000000800 */
[----:B------:R-:W-:Y:S01]  /*92e0*/  ULDC.64 UR6, c[0x0][0x3c8] ;  /* 0x0000f20000067ab9 */ /* 0x000fe20000000a00 */
[----:B------:R-:W-:Y:S01]  /*92f0*/  ULDC.64 UR8, c[0x0][0x3e0] ;  /* 0x0000f80000087ab9 */ /* 0x000fe20000000a00 */
[-CC-:B------:R-:W-:Y:S01]  /*9300*/  IMAD.WIDE.U32 R6, R19, R10.reuse, R4.reuse ;  /* 0x0000000a13067225 */ /* 0x180fe200078e0004 */
[----:B------:R-:W-:Y:S02]  /*9310*/  ISETP.GE.AND P3, PT, R157, UR4, PT ;  /* 0x000000049d007c0c */ /* 0x000fe4000bf66270 */
[----:B------:R-:W-:Y:S02]  /*9320*/  CS2R R28, SRZ ;  /* 0x00000000001c7805 */ /* 0x000fe4000001ff00 */
[----:B------:R-:W-:Y:S01]  /*9330*/  CS2R R30, SRZ ;  /* 0x00000000001e7805 */ /* 0x000fe2000001ff00 */
[C---:B------:R-:W-:Y:S01]  /*9340*/  IMAD R0, R49.reuse, R10, RZ ;  /* 0x0000000a31007224 */ /* 0x040fe200078e02ff */
[----:B------:R-:W-:Y:S01]  /*9350*/  IADD3 R38, P1, R6, R38, RZ ;  /* 0x0000002606267210 */ /* 0x000fe20007f3e0ff */
[-C--:B------:R-:W-:Y:S01]  /*9360*/  IMAD R24, R49, R12.reuse, RZ ;  /* 0x0000000c31187224 */ /* 0x080fe200078e02ff */
[----:B------:R-:W-:Y:S01]  /*9370*/  CS2R R32, SRZ ;  /* 0x0000000000207805 */ /* 0x000fe2000001ff00 */
[----:B------:R-:W-:Y:S01]  /*9380*/  IMAD.WIDE.U32 R4, R19, R12, R4 ;  /* 0x0000000c13047225 */ /* 0x000fe200078e0004 */
[----:B------:R-:W-:-:S02]  /*9390*/  CS2R R34, SRZ ;  /* 0x0000000000227805 */ /* 0x000fc4000001ff00 */
[----:B------:R-:W-:Y:S01]  /*93a0*/  CS2R R26, SRZ ;  /* 0x00000000001a7805 */ /* 0x000fe2000001ff00 */
[C---:B------:R-:W-:Y:S01]  /*93b0*/  IMAD R6, R19.reuse, R11, R0 ;  /* 0x0000000b13067224 */ /* 0x040fe200078e0200 */
[----:B------:R-:W-:Y:S01]  /*93c0*/  IADD3 R40, P2, R4, R40, RZ ;  /* 0x0000002804287210 */ /* 0x000fe20007f5e0ff */
[----:B------:R-:W-:Y:S02]  /*93d0*/  IMAD R24, R19, R13, R24 ;  /* 0x0000000d13187224 */ /* 0x000fe400078e0218 */
[----:B------:R-:W-:Y:S01]  /*93e0*/  VIADD R49, R157, 0x20 ;  /* 0x000000209d317836 */ /* 0x000fe20000000000 */
[----:B------:R-:W-:Y:S01]  /*93f0*/  IADD3.X R39, R37, R6, R7, P1, !PT ;  /* 0x0000000625277210 */ /* 0x000fe20000ffe407 */
[----:B------:R-:W-:Y:S01]  /*9400*/  IMAD R7, R48, 0xc0, RZ ;  /* 0x000000c030077824 */ /* 0x000fe200078e02ff */
[----:B------:R-:W-:Y:S01]  /*9410*/  IADD3.X R41, R45, R24, R5, P2, !PT ;  /* 0x000000182d297210 */ /* 0x000fe200017fe405 */
[----:B------:R-:W-:Y:S01]  /*9420*/  IMAD R5, R44, 0xc0, RZ ;  /* 0x000000c02c057824 */ /* 0x000fe200078e02ff */
[----:B------:R-:W-:Y:S01]  /*9430*/  ISETP.GE.AND P4, PT, R49, UR4, PT ;  /* 0x0000000431007c0c */ /* 0x000fe2000bf86270 */
[----:B------:R-:W-:Y:S01]  /*9440*/  IMAD.WIDE.U32 R42, R42, 0xc0, R38 ;  /* 0x000000c02a2a7825 */ /* 0x000fe200078e0026 */
[----:B------:R-:W-:-:S03]  /*9450*/  CS2R R24, SRZ ;  /* 0x0000000000187805 */ /* 0x000fc6000001ff00 */
[----:B------:R-:W-:Y:S01]  /*9460*/  IMAD.WIDE.U32 R14, R14, 0xc0, R40 ;  /* 0x000000c00e0e7825 */ /* 0x000fe200078e0028 */
[----:B------:R-:W-:Y:S02]  /*9470*/  IADD3 R38, P1, R42, UR6, RZ ;  /* 0x000000062a267c10 */ /* 0x000fe4000ff3e0ff */
[----:B------:R-:W-:Y:S02]  /*9480*/  IADD3 R14, P2, R14, UR8, RZ ;  /* 0x000000080e0e7c10 */ /* 0x000fe4000ff5e0ff */
[----:B------:R-:W-:Y:S02]  /*9490*/  IADD3.X R39, R5, UR7, R43, P1, !PT ;  /* 0x0000000705277c10 */ /* 0x000fe40008ffe42b */
[----:B------:R-:W-:Y:S02]  /*94a0*/  CS2R R4, SRZ ;  /* 0x0000000000047805 */ /* 0x000fe4000001ff00 */
[----:B------:R-:W-:Y:S02]  /*94b0*/  IADD3.X R15, R7, UR9, R15, P2, !PT ;  /* 0x00000009070f7c10 */ /* 0x000fe400097fe40f */
[----:B------:R-:W-:Y:S01]  /*94c0*/  CS2R R6, SRZ ;  /* 0x0000000000067805 */ /* 0x000fe2000001ff00 */
[----:B------:R0:W5:Y:S04]  /*94d0*/  @!P3 LDG.E.128 R28, desc[UR40][R38.64] ;  /* 0x00000028261cb981 */ /* 0x000168000c1e1d00 */
[----:B------:R0:W5:Y:S04]  /*94e0*/  @!P4 LDG.E.128 R32, desc[UR40][R38.64+0x20] ;  /* 0x000020282620c981 */ /* 0x000168000c1e1d00 */
[----:B------:R0:W5:Y:S04]  /*94f0*/  @!P3 LDG.E.128 R4, desc[UR40][R14.64] ;  /* 0x000000280e04b981 */ /* 0x000168000c1e1d00 */
[----:B------:R0:W5:Y:S02]  /*9500*/  @!P4 LDG.E.128 R24, desc[UR40][R14.64+0x20] ;  /* 0x000020280e18c981 */ /* 0x000164000c1e1d00 */
.L_x_1935:
[----:B------:R-:W-:Y:S05]  /*9510*/  BSYNC B1 ;  /* 0x0000000000017941 */ /* 0x000fea0003800000 */
.L_x_1934:
        /* <DEDUP_REMOVED lines=19> */
.L_x_2148:
[----:B------:R-:W-:-:S03]  /*9650*/  UMOV UR4, 0xffffffff ;  /* 0xffffffff00047882 */ /* 0x000fc60000000000 */
[----:B------:R-:W-:Y:S05]  /*9660*/  BRA.DIV UR4, `(.L_x_1937) ;  /* 0x0000011a04f07947 */ /* 0x000fea000b800000 */
.L_x_2151:
[----:B------:R-:W-:-:S03]  /*9670*/  UMOV UR4, 0xffffffff ;  /* 0xffffffff00047882 */ /* 0x000fc60000000000 */
[----:B------:R-:W-:Y:S05]  /*9680*/  BRA.DIV UR4, `(.L_x_1938) ;  /* 0x0000011e04107947 */ /* 0x000fea000b800000 */
.L_x_2154:
[----:B------:R-:W-:-:S03]  /*9690*/  UMOV UR4, 0xffffffff ;  /* 0xffffffff00047882 */ /* 0x000fc60000000000 */
[----:B------:R-:W-:Y:S05]  /*96a0*/  BRA.DIV UR4, `(.L_x_1939) ;  /* 0x0000011e04307947 */ /* 0x000fea000b800000 */
.L_x_2157:
[----:B------:R-:W0:Y:S01]  /*96b0*/  SYNCS.PHASECHK.TRANS64.TRYWAIT P1, [R16+URZ+0x19c00], R9 ;  /* 0x019c0009100075a7 */ /* 0x000e22000802017f */
[----:B------:R-:W-:Y:S04]  /*96c0*/  BSSY B1, `(.L_x_1940) ;  /* 0x0000002000017945 */ /* 0x000fe80003800000 */
[----:B0-----:R-:W-:Y:S05]  /*96d0*/  @!P1 BRA `(.L_x_1941) ;  /* 0x0000011c004c9947 */ /* 0x001fea0003800000 */
.L_x_2158:
[----:B------:R-:W-:Y:S05]  /*96e0*/  BSYNC B1 ;  /* 0x0000000000017941 */ /* 0x000fea0003800000 */
.L_x_1940:
[----:B------:R-:W-:Y:S05]  /*96f0*/  @P0 BRA `(.L_x_1929) ;  /* 0x0000002000180947 */ /* 0x000fea0003800000 */
[----:B------:R1:W5:Y:S01]  /*9700*/  LDL R62, [R1+0x4] ;  /* 0x00000400013e7983 */ /* 0x0003620000100800 */
[----:B------:R-:W2:Y:S03]  /*9710*/  LDC R0, c[0x0][0x3d4] ;  /* 0x0000f500ff007b82 */ /* 0x000ea60000000800 */
[----:B------:R1:W5:Y:S01]  /*9720*/  LDL R61, [R1+0x10] ;  /* 0x00001000013d7983 */ /* 0x0003620000100800 */
[----:B------:R-:W-:-:S03]  /*9730*/  VIADD R3, R157, 0x20 ;  /* 0x000000209d037836 */ /* 0x000fc60000000000 */
[----:B------:R1:W5:Y:S01]  /*9740*/  LDL R60, [R1+0x64] ;  /* 0x00006400013c7983 */ /* 0x0003620000100800 */
[----:B------:R-:W-:Y:S01]  /*9750*/  BSSY B1, `(.L_x_1942) ;  /* 0x00000fd000017945 */ /* 0x000fe20003800000 */
[-C--:B--2---:R-:W-:Y:S02]  /*9760*/  ISETP.GE.AND P0, PT, R157, R0.reuse, PT ;  /* 0x000000009d00720c */ /* 0x084fe40003f06270 */
[----:B------:R-:W-:-:S11]  /*9770*/  ISETP.GE.AND P1, PT, R3, R0, PT ;  /* 0x000000000300720c */ /* 0x000fd60003f26270 */
[----:B-1----:R-:W-:Y:S05]  /*9780*/  @P0 BRA `(.L_x_1943) ;  /* 0x0000000c00e40947 */ /* 0x002fea0003800000 */
[----:B------:R-:W1:Y:S01]  /*9790*/  S2R R11, SR_TID.X ;  /* 0x00000000000b7919 */ /* 0x000e620000002100 */
[----:B-----5:R-:W-:Y:S02]  /*97a0*/  SHF.R.U32.HI R3, RZ, 0x8, R28 ;  /* 0x00000008ff037819 */ /* 0x020fe4000001161c */
[----:B------:R-:W-:Y:S02]  /*97b0*/  LOP3.LUT R8, R28, 0xff, RZ, 0xc0, !PT ;  /* 0x000000ff1c087812 */ /* 0x000fe400078ec0ff */
[----:B------:R-:W-:Y:S02]  /*97c0*/  LOP3.LUT R3, R3, 0xff, RZ, 0xc0, !PT ;  /* 0x000000ff03037812 */ /* 0x000fe400078ec0ff */
[----:B0-----:R-:W-:Y:S02]  /*97d0*/  SHF.R.U32.HI R9, RZ, 0x8, R29 ;  /* 0x00000008ff097819 */ /* 0x001fe4000001161d */
[----:B------:R-:W-:Y:S02]  /*97e0*/  PRMT R21, R3, 0x7604, R8 ;  /* 0x0000760403157816 */ /* 0x000fe40000000008 */
[----:B------:R-:W-:-:S02]  /*97f0*/  LOP3.LUT R10, R29, 0xff, RZ, 0xc0, !PT ;  /* 0x000000ff1d0a7812 */ /* 0x000fc400078ec0ff */
[----:B------:R-:W-:Y:S02]  /*9800*/  LOP3.LUT R9, R9, 0xff, RZ, 0xc0, !PT ;  /* 0x000000ff09097812 */ /* 0x000fe400078ec0ff */
[----:B------:R-:W-:Y:S02]  /*9810*/  LOP3.LUT R12, R30, 0xff, RZ, 0xc0, !PT ;  /* 0x000000ff1e0c7812 */ /* 0x000fe400078ec0ff */
[----:B------:R-:W-:Y:S02]  /*9820*/  PRMT R37, R9, 0x7604, R10 ;  /* 0x0000760409257816 */ /* 0x000fe4000000000a */
[----:B------:R-:W-:Y:S02]  /*9830*/  SHF.R.U32.HI R9, RZ, 0x8, R31 ;  /* 0x00000008ff097819 */ /* 0x000fe4000001161f */
[----:B------:R-:W-:Y:S02]  /*9840*/  LOP3.LUT R10, R31, 0xff, RZ, 0xc0, !PT ;  /* 0x000000ff1f0a7812 */ /* 0x000fe400078ec0ff */
[----:B------:R-:W-:-:S02]  /*9850*/  LOP3.LUT R9, R9, 0xff, RZ, 0xc0, !PT ;  /* 0x000000ff09097812 */ /* 0x000fc400078ec0ff */
[----:B------:R-:W-:Y:S02]  /*9860*/  LOP3.LUT R15, R4, 0xff, RZ, 0xc0, !PT ;  /* 0x000000ff040f7812 */ /* 0x000fe400078ec0ff */
[----:B------:R-:W-:Y:S02]  /*9870*/  PRMT R40, R9, 0x7604, R10 ;  /* 0x0000760409287816 */ /* 0x000fe4000000000a */
[----:B------:R-:W-:Y:S02]  /*9880*/  SHF.R.U32.HI R38, RZ, 0x8, R5 ;  /* 0x00000008ff267819 */ /* 0x000fe40000011605 */
[----:B------:R-:W-:Y:S01]  /*9890*/  SHF.R.U32.HI R42, RZ, 0x8, R6 ;  /* 0x00000008ff2a7819 */ /* 0x000fe20000011606 */
        /* <DEDUP_REMOVED lines=20> */
[----:B------:R-:W-:Y:S01]  /*99e0*/  LOP3.LUT R3, R3, R60, RZ, 0x3c, !PT ;  /* 0x0000003c03037212 */ /* 0x000fe200078e3cff */
[----:B------:R-:W0:Y:S01]  /*99f0*/  LDS.128 R8, [R20+0xf000] ;  /* 0x00f0000014087984 */ /* 0x000e220000000c00 */
[----:B------:R-:W-:Y:S02]  /*9a00*/  PRMT R42, R38, 0x7604, R41 ;  /* 0x00007604262a7816 */ /* 0x000fe40000000029 */
[----:B------:R-:W-:Y:S02]  /*9a10*/  IADD3 R3, R16, R13, R3 ;  /* 0x0000000d10037210 */ /* 0x000fe40007ffe003 */
[----:B------:R-:W-:-:S02]  /*9a20*/  SHF.R.U32.HI R38, RZ, 0x10, R29 ;  /* 0x00000010ff267819 */ /* 0x000fc4000001161d */
[----:B------:R-:W-:Y:S01]  /*9a30*/  PRMT R49, R43, 0x7604, R44 ;  /* 0x000076042b317816 */ /* 0x000fe2000000002c */
[----:B------:R-:W1:Y:S01]  /*9a40*/  LDS.128 R12, [R3+0xf000] ;  /* 0x00f00000030c7984 */ /* 0x000e620000000c00 */
[----:B------:R-:W-:Y:S01]  /*9a50*/  SHF.R.U32.HI R43, RZ, 0x10, R5 ;  /* 0x00000010ff2b7819 */ /* 0x000fe20000011605 */
[----:B------:R-:W-:Y:S01]  /*9a60*/  IMAD.U32 R38, R38, 0x10000, RZ ;  /* 0x0001000026267824 */ /* 0x000fe200078e00ff */
[----:B------:R-:W-:Y:S02]  /*9a70*/  SHF.R.U32.HI R46, RZ, 0x8, R7 ;  /* 0x00000008ff2e7819 */ /* 0x000fe40000011607 */
[----:B------:R-:W-:Y:S01]  /*9a80*/  SHF.R.U32.HI R41, RZ, 0x10, R31 ;  /* 0x00000010ff297819 */ /* 0x000fe2000001161f */
[----:B------:R-:W-:Y:S01]  /*9a90*/  IMAD.U32 R43, R43, 0x10000, RZ ;  /* 0x000100002b2b7824 */ /* 0x000fe200078e00ff */
[----:B------:R-:W-:Y:S02]  /*9aa0*/  LOP3.LUT R47, R7, 0xff, RZ, 0xc0, !PT ;  /* 0x000000ff072f7812 */ /* 0x000fe400078ec0ff */
[----:B------:R-:W-:Y:S01]  /*9ab0*/  LOP3.LUT R46, R46, 0xff, RZ, 0xc0, !PT ;  /* 0x000000ff2e2e7812 */ /* 0x000fe200078ec0ff */
[----:B------:R-:W-:Y:S01]  /*9ac0*/  IMAD.U32 R41, R41, 0x10000, RZ ;  /* 0x0001000029297824 */ /* 0x000fe200078e00ff */
[----:B------:R-:W-:-:S02]  /*9ad0*/  SHF.R.U32.HI R51, RZ, 0x10, R7 ;  /* 0x00000010ff337819 */ /* 0x000fc40000011607 */
[----:B------:R-:W-:Y:S02]  /*9ae0*/  LOP3.LUT R37, R37, 0xff0000, R38, 0xf8, !PT ;  /* 0x00ff000025257812 */ /* 0x000fe400078ef826 */
[----:B------:R-:W-:Y:S01]  /*9af0*/  PRMT R46, R46, 0x7604, R47 ;  /* 0x000076042e2e7816 */ /* 0x000fe2000000002f */
[----:B------:R-:W-:Y:S01]  /*9b00*/  IMAD.U32 R51, R51, 0x10000, RZ ;  /* 0x0001000033337824 */ /* 0x000fe200078e00ff */
        /* <DEDUP_REMOVED lines=23> */
[-C--:B------:R-:W-:Y:S01]  /*9c80*/  F2FP.F16.E4M3.UNPACK_B R31, R9.reuse ;  /* 0x00000009ff1f723e */ /* 0x080fe200020006ff */
[----:B------:R-:W-:Y:S01]  /*9c90*/  HADD2.F32 R6, -RZ, R8.H0_H0 ;  /* 0x20000008ff067230 */ /* 0x000fe20000004100 */
[----:B------:R-:W-:Y:S01]  /*9ca0*/  F2FP.F16.E4M3.UNPACK_B R37, R9.H1 ;  /* 0x00000009ff25723e */ /* 0x000fe200030006ff */
[----:B------:R-:W-:Y:S01]  /*9cb0*/  HADD2.F32 R44, -RZ, R11.H0_H0 ;  /* 0x2000000bff2c7230 */ /* 0x000fe20000004100 */
[-C--:B------:R-:W-:Y:S01]  /*9cc0*/  F2FP.F16.E4M3.UNPACK_B R39, R12.reuse ;  /* 0x0000000cff27723e */ /* 0x080fe200020006ff */
[----:B------:R-:W-:Y:S01]  /*9cd0*/  HADD2.F32 R9, -RZ, R31.H0_H0 ;  /* 0x2000001fff097230 */ /* 0x000fe20000004100 */
[----:B------:R-:W-:Y:S01]  /*9ce0*/  F2FP.F16.E4M3.UNPACK_B R45, R12.H1 ;  /* 0x0000000cff2d723e */ /* 0x000fe200030006ff */
[C---:B------:R-:W-:Y:S01]  /*9cf0*/  FMUL.FTZ R12, R6.reuse, R51 ;  /* 0x00000033060c7220 */ /* 0x040fe20000410000 */
[----:B------:R-:W-:Y:S01]  /*9d00*/  F2FP.F16.E4M3.UNPACK_B R38, R13.H1 ;  /* 0x0000000dff26723e */ /* 0x000fe200030006ff */
[-C--:B------:R-:W-:Y:S01]  /*9d10*/  FMUL.FTZ R52, R6, R44.reuse ;  /* 0x0000002c06347220 */ /* 0x080fe20000410000 */
[----:B------:R-:W-:Y:S01]  /*9d20*/  F2FP.F16.E4M3.UNPACK_B R49, R49.H1 ;  /* 0x00000031ff31723e */ /* 0x000fe200030006ff */
[C---:B------:R-:W-:Y:S01]  /*9d30*/  FFMA.FTZ R6, R9.reuse, R44, -R12 ;  /* 0x0000002c09067223 */ /* 0x040fe2000001080c */
[----:B------:R-:W-:Y:S01]  /*9d40*/  F2FP.F16.E4M3.UNPACK_B R43, R43.H1 ;  /* 0x0000002bff2b723e */ /* 0x000fe200030006ff */
[----:B------:R-:W-:Y:S01]  /*9d50*/  FFMA.FTZ R9, R9, R51, R52 ;  /* 0x0000003309097223 */ /* 0x000fe20000010034 */
[----:B------:R-:W-:Y:S01]  /*9d60*/  HADD2.F32 R12, -RZ, R11.H1_H1 ;  /* 0x3000000bff0c7230 */ /* 0x000fe20000004100 */
[-C--:B------:R-:W-:Y:S01]  /*9d70*/  F2FP.F16.E4M3.UNPACK_B R42, R15.reuse ;  /* 0x0000000fff2a723e */ /* 0x080fe200020006ff */
[----:B------:R-:W-:Y:S01]  /*9d80*/  HADD2.F32 R50, -RZ, R50.H1_H1 ;  /* 0x30000032ff327230 */ /* 0x000fe20000004100 */
[----:B------:R-:W-:Y:S01]  /*9d90*/  F2FP.F16.E4M3.UNPACK_B R47, R15.H1 ;  /* 0x0000000fff2f723e */ /* 0x000fe200030006ff */
[----:B------:R-:W-:Y:S01]  /*9da0*/  HADD2.F32 R8, -RZ, R8.H1_H1 ;  /* 0x30000008ff087230 */ /* 0x000fe20000004100 */
[-C--:B------:R-:W-:Y:S01]  /*9db0*/  F2FP.F16.E4M3.UNPACK_B R7, R14.reuse ;  /* 0x0000000eff07723e */ /* 0x080fe200020006ff */
        /* <DEDUP_REMOVED lines=17> */
[-C--:B------:R-:W-:Y:S01]  /*9ed0*/  F2FP.F16.E4M3.UNPACK_B R44, R48.reuse ;  /* 0x00000030ff2c723e */ /* 0x080fe200020006ff */
[----:B------:R-:W-:Y:S02]  /*9ee0*/  HADD2.F32 R43, -RZ, R43.H1_H1 ;  /* 0x3000002bff2b7230 */ /* 0x000fe40000004100 */
[----:B------:R-:W-:Y:S01]  /*9ef0*/  FMUL.FTZ R54, R38, R49 ;  /* 0x0000003126367220 */ /* 0x000fe20000410000 */
[----:B------:R-:W-:Y:S01]  /*9f00*/  HADD2.F32 R52, -RZ, R51.H0_H0 ;  /* 0x20000033ff347230 */ /* 0x000fe20000004100 */
[----:B------:R-:W-:Y:S01]  /*9f10*/  F2FP.F16.E4M3.UNPACK_B R48, R48.H1 ;  /* 0x00000030ff30723e */ /* 0x000fe200030006ff */
[----:B------:R-:W-:-:S02]  /*9f20*/  HADD2.F32 R15, -RZ, R42.H0_H0 ;  /* 0x2000002aff0f7230 */ /* 0x000fc40000004100 */
[-C--:B------:R-:W-:Y:S01]  /*9f30*/  FMUL.FTZ R38, R38, R43.reuse ;  /* 0x0000002b26267220 */ /* 0x080fe20000410000 */
[----:B------:R-:W-:Y:S01]  /*9f40*/  HADD2.F32 R50, -RZ, R44.H0_H0 ;  /* 0x2000002cff327230 */ /* 0x000fe20000004100 */
[----:B------:R-:W-:Y:S01]  /*9f50*/  F2FP.F16.E4M3.UNPACK_B R5, R10 ;  /* 0x0000000aff05723e */ /* 0x000fe200020006ff */
[----:B------:R-:W-:Y:S02]  /*9f60*/  HADD2.F32 R37, -RZ, R37.H1_H1 ;  /* 0x30000025ff257230 */ /* 0x000fe40000004100 */
[C---:B------:R-:W-:Y:S01]  /*9f70*/  FMUL.FTZ R56, R15.reuse, R52 ;  /* 0x000000340f387220 */ /* 0x040fe20000410000 */
[----:B------:R-:W-:Y:S02]  /*9f80*/  HADD2.F32 R31, -RZ, R41.H0_H0 ;  /* 0x20000029ff1f7230 */ /* 0x000fe40000004100 */
[-C--:B------:R-:W-:Y:S01]  /*9f90*/  FMUL.FTZ R55, R15, R50.reuse ;  /* 0x000000320f377220 */ /* 0x080fe20000410000 */
[----:B------:R-:W-:Y:S02]  /*9fa0*/  HADD2.F32 R51, -RZ, R51.H1_H1 ;  /* 0x30000033ff337230 */ /* 0x000fe40000004100 */
[C---:B------:R-:W-:Y:S01]  /*9fb0*/  FFMA.FTZ R15, R37.reuse, R43, -R54 ;  /* 0x0000002b250f7223 */ /* 0x040fe20000010836 */
[----:B------:R-:W-:Y:S01]  /*9fc0*/  F2FP.F16.E4M3.UNPACK_B R54, R53.H1 ;  /* 0x00000035ff36723e */ /* 0x000fe200030006ff */
[----:B------:R-:W-:Y:S01]  /*9fd0*/  FFMA.FTZ R38, R37, R49, R38 ;  /* 0x0000003125267223 */ /* 0x000fe20000010026 */
[----:B------:R-:W-:Y:S01]  /*9fe0*/  FFMA.FTZ R37, R31, R50, -R56 ;  /* 0x000000321f257223 */ /* 0x000fe20000010838 */
[----:B------:R-:W-:-:S02]  /*9ff0*/  HADD2.F32 R42, -RZ, R42.H1_H1 ;  /* 0x3000002aff2a7230 */ /* 0x000fc40000004100 */
[----:B------:R-:W-:Y:S01]  /*a000*/  FFMA.FTZ R31, R31, R52, R55 ;  /* 0x000000341f1f7223 */ /* 0x000fe20000010037 */
[----:B------:R-:W-:Y:S01]  /*a010*/  HADD2.F32 R49, -RZ, R44.H1_H1 ;  /* 0x3000002cff317230 */ /* 0x000fe20000004100 */
[----:B------:R-:W-:Y:S01]  /*a020*/  F2FP.F16.E4M3.UNPACK_B R10, R10.H1 ;  /* 0x0000000aff0a723e */ /* 0x000fe200030006ff */
[----:B------:R-:W-:Y:S02]  /*a030*/  HADD2.F32 R52, -RZ, R54.H0_H0 ;  /* 0x20000036ff347230 */ /* 0x000fe40000004100 */
[C---:B------:R-:W-:Y:S01]  /*a040*/  FMUL.FTZ R56, R42.reuse, R51 ;  /* 0x000000332a387220 */ /* 0x040fe20000410000 */
[----:B------:R-:W-:Y:S02]  /*a050*/  HADD2.F32 R44, -RZ, R47.H0_H0 ;  /* 0x2000002fff2c7230 */ /* 0x000fe40000004100 */
[----:B------:R-:W-:Y:S01]  /*a060*/  FMUL.FTZ R42, R42, R49 ;  /* 0x000000312a2a7220 */ /* 0x000fe20000410000 */
[----:B------:R-:W-:Y:S01]  /*a070*/  HADD2.F32 R50, -RZ, R48.H0_H0 ;  /* 0x20000030ff327230 */ /* 0x000fe20000004100 */
[----:B------:R-:W-:Y:S01]  /*a080*/  F2FP.SATFINITE.E4M3.F32.PACK_AB_MERGE_C R13, R38, R13, RZ ;  /* 0x0000000d260d723e */ /* 0x000fe200048070ff */
[----:B------:R-:W-:-:S02]  /*a090*/  HADD2.F32 R41, -RZ, R41.H1_H1 ;  /* 0x30000029ff297230 */ /* 0x000fc40000004100 */
[C---:B------:R-:W-:Y:S01]  /*a0a0*/  FMUL.FTZ R58, R44.reuse, R52 ;  /* 0x000000342c3a7220 */ /* 0x040fe20000410000 */
[----:B------:R-:W-:Y:S02]  /*a0b0*/  HADD2.F32 R43, -RZ, R46.H0_H0 ;  /* 0x2000002eff2b7230 */ /* 0x000fe40000004100 */
[-C--:B------:R-:W-:Y:S01]  /*a0c0*/  FMUL.FTZ R53, R44, R50.reuse ;  /* 0x000000322c357220 */ /* 0x080fe20000410000 */
[----:B------:R-:W-:Y:S02]  /*a0d0*/  HADD2.F32 R55, -RZ, R54.H1_H1 ;  /* 0x30000036ff377230 */ /* 0x000fe40000004100 */
[C---:B------:R-:W-:Y:S01]  /*a0e0*/  FFMA.FTZ R44, R41.reuse, R49, -R56 ;  /* 0x00000031292c7223 */ /* 0x040fe20000010838 */
[----:B------:R-:W-:Y:S01]  /*a0f0*/  FFMA.FTZ R42, R41, R51, R42 ;  /* 0x00000033292a7223 */ /* 0x000fe2000001002a */
[C---:B------:R-:W-:Y:S01]  /*a100*/  FFMA.FTZ R41, R43.reuse, R50, -R58 ;  /* 0x000000322b297223 */ /* 0x040fe2000001083a */
[----:B------:R-:W-:Y:S01]  /*a110*/  F2FP.F16.E4M3.UNPACK_B R50, R28.H1 ;  /* 0x0000001cff32723e */ /* 0x000fe200030006ff */
[----:B------:R-:W-:Y:S01]  /*a120*/  FFMA.FTZ R43, R43, R52, R53 ;  /* 0x000000342b2b7223 */ /* 0x000fe20000010035 */
[----:B------:R-:W-:Y:S01]  /*a130*/  F2FP.F16.E4M3.UNPACK_B R53, R30.H1 ;  /* 0x0000001eff35723e */ /* 0x000fe200030006ff */
[----:B------:R-:W-:Y:S01]  /*a140*/  HADD2.F32 R52, -RZ, R48.H1_H1 ;  /* 0x30000030ff347230 */ /* 0x000fe20000004100 */
[----:B------:R-:W-:Y:S01]  /*a150*/  F2FP.SATFINITE.E4M3.F32.PACK_AB_MERGE_C R9, R8, R9, R13 ;  /* 0x000000090809723e */ /* 0x000fe2000480700d */
[----:B------:R-:W-:-:S02]  /*a160*/  HADD2.F32 R48, -RZ, R46.H1_H1 ;  /* 0x3000002eff307230 */ /* 0x000fc40000004100 */
[----:B------:R-:W-:Y:S02]  /*a170*/  HADD2.F32 R49, -RZ, R47.H1_H1 ;  /* 0x3000002fff317230 */ /* 0x000fe40000004100 */
[----:B------:R-:W-:Y:S02]  /*a180*/  HADD2.F32 R46, -RZ, R45.H0_H0 ;  /* 0x2000002dff2e7230 */ /* 0x000fe40000004100 */
[----:B------:R-:W-:Y:S02]  /*a190*/  HADD2.F32 R51, -RZ, R50.H0_H0 ;  /* 0x20000032ff337230 */ /* 0x000fe40000004100 */
[C---:B------:R-:W-:Y:S01]  /*a1a0*/  FMUL.FTZ R57, R49.reuse, R55 ;  /* 0x0000003731397220 */ /* 0x040fe20000410000 */
[----:B------:R-:W-:Y:S02]  /*a1b0*/  HADD2.F32 R54, -RZ, R53.H0_H0 ;  /* 0x20000035ff367230 */ /* 0x000fe40000004100 */
[----:B------:R-:W-:Y:S01]  /*a1c0*/  FMUL.FTZ R58, R49, R52 ;  /* 0x00000034313a7220 */ /* 0x000fe20000410000 */
[----:B------:R-:W-:-:S02]  /*a1d0*/  HADD2.F32 R47, -RZ, R40.H0_H0 ;  /* 0x20000028ff2f7230 */ /* 0x000fc40000004100 */
[CC--:B------:R-:W-:Y:S01]  /*a1e0*/  FMUL.FTZ R49, R46.reuse, R51.reuse ;  /* 0x000000332e317220 */ /* 0x0c0fe20000410000 */
[----:B------:R-:W-:Y:S02]  /*a1f0*/  HADD2.F32 R45, -RZ, R45.H1_H1 ;  /* 0x3000002dff2d7230 */ /* 0x000fe40000004100 */
[-C--:B------:R-:W-:Y:S01]  /*a200*/  FMUL.FTZ R56, R46, R54.reuse ;  /* 0x000000362e387220 */ /* 0x080fe20000410000 */
[----:B------:R-:W-:Y:S02]  /*a210*/  HADD2.F32 R50, -RZ, R50.H1_H1 ;  /* 0x30000032ff327230 */ /* 0x000fe40000004100 */
[C---:B------:R-:W-:Y:S01]  /*a220*/  FFMA.FTZ R54, R47.reuse, R54, R49 ;  /* 0x000000362f367223 */ /* 0x040fe20000010031 */
[----:B------:R-:W-:Y:S01]  /*a230*/  HADD2.F32 R53, -RZ, R53.H1_H1 ;  /* 0x30000035ff357230 */ /* 0x000fe20000004100 */
[----:B------:R-:W-:Y:S01]  /*a240*/  F2FP.F16.E4M3.UNPACK_B R49, R30 ;  /* 0x0000001eff31723e */ /* 0x000fe200020006ff */
[----:B------:R-:W-:Y:S01]  /*a250*/  FFMA.FTZ R56, R47, R51, -R56 ;  /* 0x000000332f387223 */ /* 0x000fe20000010838 */
[----:B------:R-:W-:Y:S01]  /*a260*/  F2FP.F16.E4M3.UNPACK_B R47, R28 ;  /* 0x0000001cff2f723e */ /* 0x000fe200020006ff */
[----:B------:R-:W-:Y:S01]  /*a270*/  FFMA.FTZ R46, R48, R52, -R57 ;  /* 0x00000034302e7223 */ /* 0x000fe20000010839 */
[----:B------:R-:W-:-:S02]  /*a280*/  HADD2.F32 R40, -RZ, R40.H1_H1 ;  /* 0x30000028ff287230 */ /* 0x000fc40000004100 */
[----:B------:R-:W-:Y:S01]  /*a290*/  FFMA.FTZ R48, R48, R55, R58 ;  /* 0x0000003730307223 */ /* 0x000fe2000001003a */
[CC--:B------:R-:W-:Y:S01]  /*a2a0*/  FMUL.FTZ R28, R45.reuse, R50.reuse ;  /* 0x000000322d1c7220 */ /* 0x0c0fe20000410000 */
[-C--:B------:R-:W-:Y:S01]  /*a2b0*/  FMUL.FTZ R55, R45, R53.reuse ;  /* 0x000000352d377220 */ /* 0x080fe20000410000 */
[----:B------:R-:W-:Y:S02]  /*a2c0*/  HADD2.F32 R51, -RZ, R49.H0_H0 ;  /* 0x20000031ff337230 */ /* 0x000fe40000004100 */
[----:B------:R-:W-:Y:S02]  /*a2d0*/  HADD2.F32 R30, -RZ, R39.H0_H0 ;  /* 0x20000027ff1e7230 */ /* 0x000fe40000004100 */
[C---:B------:R-:W-:Y:S01]  /*a2e0*/  FFMA.FTZ R57, R40.reuse, R53, R28 ;  /* 0x0000003528397223 */ /* 0x040fe2000001001c */
[----:B------:R-:W-:Y:S02]  /*a2f0*/  HADD2.F32 R45, -RZ, R47.H0_H0 ;  /* 0x2000002fff2d7230 */ /* 0x000fe40000004100 */
[----:B------:R-:W-:Y:S01]  /*a300*/  FFMA.FTZ R55, R40, R50, -R55 ;  /* 0x0000003228377223 */ /* 0x000fe20000010837 */
[----:B------:R-:W-:-:S02]  /*a310*/  HADD2.F32 R28, -RZ, R29.H0_H0 ;  /* 0x2000001dff1c7230 */ /* 0x000fc40000004100 */
[C---:B------:R-:W-:Y:S01]  /*a320*/  FMUL.FTZ R53, R30.reuse, R51 ;  /* 0x000000331e357220 */ /* 0x040fe20000410000 */
[----:B------:R-:W-:Y:S02]  /*a330*/  HADD2.F32 R40, -RZ, R49.H1_H1 ;  /* 0x30000031ff287230 */ /* 0x000fe40000004100 */
[-C--:B------:R-:W-:Y:S01]  /*a340*/  FMUL.FTZ R49, R30, R45.reuse ;  /* 0x0000002d1e317220 */ /* 0x080fe20000410000 */
[----:B------:R-:W-:Y:S02]  /*a350*/  HADD2.F32 R39, -RZ, R39.H1_H1 ;  /* 0x30000027ff277230 */ /* 0x000fe40000004100 */
        /* <DEDUP_REMOVED lines=25> */
[--C-:B------:R-:W-:Y:S02]  /*a4f0*/  HADD2.F32 R28, -RZ, R4.reuse.H1_H1 ;  /* 0x30000004ff1c7230 */ /* 0x100fe40000004100 */
[C---:B------:R-:W-:Y:S01]  /*a500*/  FMUL.FTZ R29, R14.reuse, R45 ;  /* 0x0000002d0e1d7220 */ /* 0x040fe20000410000 */
[-C--:B------:R-:W-:Y:S01]  /*a510*/  FMUL.FTZ R14, R14, R39.reuse ;  /* 0x000000270e0e7220 */ /* 0x080fe20000410000 */
[----:B------:R-:W-:Y:S02]  /*a520*/  F2FP.SATFINITE.E4M3.F32.PACK_AB_MERGE_C R54, R57, R54, RZ ;  /* 0x000000363936723e */ /* 0x000fe400048070ff */
[C---:B------:R-:W-:Y:S01]  /*a530*/  FFMA.FTZ R52, R10.reuse, R39, -R29 ;  /* 0x000000270a347223 */ /* 0x040fe2000001081d */
[----:B------:R-:W-:Y:S01]  /*a540*/  FFMA.FTZ R58, R10, R45, R14 ;  /* 0x0000002d0a3a7223 */ /* 0x000fe2000001000e */
[--C-:B------:R-:W-:Y:S01]  /*a550*/  HADD2.F32 R29, -RZ, R21.reuse.H0_H0 ;  /* 0x20000015ff1d7230 */ /* 0x100fe20000004100 */
[----:B------:R-:W-:Y:S01]  /*a560*/  F2FP.SATFINITE.E4M3.F32.PACK_AB_MERGE_C R8, R40, R49, R54 ;  /* 0x000000312808723e */ /* 0x000fe20004807036 */
        /* <DEDUP_REMOVED lines=27> */
.L_x_1943:
[----:B------:R-:W-:Y:S05]  /*a720*/  BSYNC B1 ;  /* 0x0000000000017941 */ /* 0x000fea0003800000 */
.L_x_1942:
[----:B------:R-:W-:Y:S05]  /*a730*/  @P1 BRA `(.L_x_1929) ;  /* 0x0000001000081947 */ /* 0x000fea0003800000 */
[----:B------:R-:W2:Y:S01]  /*a740*/  LDL R51, [R1+0x60] ;  /* 0x0000600001337983 */ /* 0x000ea20000100800 */
[C---:B------:R-:W-:Y:S01]  /*a750*/  VIADD R13, R157.reuse, 0x20 ;  /* 0x000000209d0d7836 */ /* 0x040fe20000000000 */
[----:B-1---5:R-:W-:Y:S01]  /*a760*/  SHF.R.U32.HI R4, RZ, 0x8, R32 ;  /* 0x00000008ff047819 */ /* 0x022fe20000011620 */
[----:B------:R-:W-:Y:S01]  /*a770*/  VIADD R15, R157, 0x20 ;  /* 0x000000209d0f7836 */ /* 0x000fe20000000000 */
[----:B------:R-:W-:Y:S02]  /*a780*/  LOP3.LUT R3, R32, 0xff, RZ, 0xc0, !PT ;  /* 0x000000ff20037812 */ /* 0x000fe400078ec0ff */
[----:B------:R-:W-:Y:S02]  /*a790*/  SHF.R.S32.HI R13, RZ, 0x1f, R13 ;  /* 0x0000001fff0d7819 */ /* 0x000fe4000001140d */
[----:B------:R-:W-:Y:S02]  /*a7a0*/  LOP3.LUT R4, R4, 0xff, RZ, 0xc0, !PT ;  /* 0x000000ff04047812 */ /* 0x000fe400078ec0ff */
[----:B------:R-:W-:-:S02]  /*a7b0*/  LEA.HI R13, R13, R15, RZ, 0x4 ;  /* 0x0000000f0d0d7211 */ /* 0x000fc400078f20ff */
[----:B------:R-:W-:Y:S02]  /*a7c0*/  SHF.R.U32.HI R6, RZ, 0x8, R34 ;  /* 0x00000008ff067819 */ /* 0x000fe40000011622 */
[----:B------:R-:W-:Y:S02]  /*a7d0*/  SHF.R.S32.HI R13, RZ, 0x4, R13 ;  /* 0x00000004ff0d7819 */ /* 0x000fe4000001140d */
[----:B------:R-:W-:Y:S02]  /*a7e0*/  PRMT R12, R4, 0x7604, R3 ;  /* 0x00007604040c7816 */ /* 0x000fe40000000003 */
[----:B------:R-:W-:Y:S02]  /*a7f0*/  LOP3.LUT R3, R34, 0xff, RZ, 0xc0, !PT ;  /* 0x000000ff22037812 */ /* 0x000fe400078ec0ff */
[----:B------:R-:W-:Y:S02]  /*a800*/  LOP3.LUT R6, R6, 0xff, RZ, 0xc0, !PT ;  /* 0x000000ff06067812 */ /* 0x000fe400078ec0ff */
[----:B------:R-:W-:-:S02]  /*a810*/  LEA.HI R0, R0, R13, RZ, 0x1c ;  /* 0x0000000d00007211 */ /* 0x000fc400078fe0ff */
[----:B------:R-:W-:Y:S02]  /*a820*/  PRMT R21, R6, 0x7604, R3 ;  /* 0x0000760406157816 */ /* 0x000fe40000000003 */
[----:B------:R-:W-:Y:S02]  /*a830*/  SHF.R.U32.HI R10, RZ, 0x8, R24 ;  /* 0x00000008ff0a7819 */ /* 0x000fe40000011618 */
[C---:B------:R-:W-:Y:S01]  /*a840*/  LEA.HI R3, R0.reuse, R0, RZ, 0x1 ;  /* 0x0000000000037211 */ /* 0x040fe200078f08ff */
[----:B------:R-:W-:Y:S01]  /*a850*/  IMAD.SHL.U32 R0, R0, 0x10, RZ ;  /* 0x0000001000007824 */ /* 0x000fe200078e00ff */
[----:B------:R-:W-:Y:S02]  /*a860*/  SHF.R.U32.HI R11, RZ, 0x8, R33 ;  /* 0x00000008ff0b7819 */ /* 0x000fe40000011621 */
[----:B------:R-:W-:Y:S02]  /*a870*/  SHF.R.U32.HI R8, RZ, 0x8, R35 ;  /* 0x00000008ff087819 */ /* 0x000fe40000011623 */
[----:B0-----:R-:W-:-:S02]  /*a880*/  LOP3.LUT R9, R24, 0xff, RZ, 0xc0, !PT ;  /* 0x000000ff18097812 */ /* 0x001fc400078ec0ff */
[----:B------:R-:W-:Y:S02]  /*a890*/  LOP3.LUT R10, R10, 0xff, RZ, 0xc0, !PT ;  /* 0x000000ff0a0a7812 */ /* 0x000fe400078ec0ff */
[----:B------:R-:W-:Y:S02]  /*a8a0*/  SHF.R.S32.HI R3, RZ, 0x1, R3 ;  /* 0x00000001ff037819 */ /* 0x000fe40000011403 */
[----:B------:R-:W-:Y:S02]  /*a8b0*/  LOP3.LUT R0, R62, 0x10, R0, 0xf8, !PT ;  /* 0x000000103e007812 */ /* 0x000fe400078ef800 */
[----:B------:R-:W-:Y:S01]  /*a8c0*/  LOP3.LUT R7, R35, 0xff, RZ, 0xc0, !PT ;  /* 0x000000ff23077812 */ /* 0x000fe200078ec0ff */
[----:B------:R-:W-:Y:S01]  /*a8d0*/  IMAD R3, R3, 0x1800, R61 ;  /* 0x0000180003037824 */ /* 0x000fe200078e023d */
[----:B------:R-:W-:Y:S02]  /*a8e0*/  LOP3.LUT R4, R11, 0xff, RZ, 0xc0, !PT ;  /* 0x000000ff0b047812 */ /* 0x000fe400078ec0ff */
[----:B------:R-:W-:-:S02]  /*a8f0*/  LOP3.LUT R8, R8, 0xff, RZ, 0xc0, !PT ;  /* 0x000000ff08087812 */ /* 0x000fc400078ec0ff */
[----:B------:R-:W-:Y:S02]  /*a900*/  PRMT R31, R10, 0x7604, R9 ;  /* 0x000076040a1f7816 */ /* 0x000fe40000000009 */
[----:B------:R-:W-:Y:S02]  /*a910*/  SHF.R.U32.HI R9, RZ, 0x8, R25 ;  /* 0x00000008ff097819 */ /* 0x000fe40000011619 */
[----:B------:R-:W-:Y:S02]  /*a920*/  SHF.R.U32.HI R11, RZ, 0x8, R26 ;  /* 0x00000008ff0b7819 */ /* 0x000fe4000001161a */
[----:B------:R-:W-:Y:S02]  /*a930*/  LOP3.LUT R0, R0, R60, RZ, 0x3c, !PT ;  /* 0x0000003c00007212 */ /* 0x000fe400078e3cff */
[----:B------:R-:W-:Y:S02]  /*a940*/  PRMT R29, R8, 0x7604, R7 ;  /* 0x00007604081d7816 */ /* 0x000fe40000000007 */
[----:B------:R-:W-:-:S02]  /*a950*/  LOP3.LUT R8, R25, 0xff, RZ, 0xc0, !PT ;  /* 0x000000ff19087812 */ /* 0x000fc400078ec0ff */
[----:B------:R-:W-:Y:S02]  /*a960*/  LOP3.LUT R10, R26, 0xff, RZ, 0xc0, !PT ;  /* 0x000000ff1a0a7812 */ /* 0x000fe400078ec0ff */
[----:B------:R-:W-:Y:S02]  /*a970*/  LOP3.LUT R9, R9, 0xff, RZ, 0xc0, !PT ;  /* 0x000000ff09097812 */ /* 0x000fe400078ec0ff */
[----:B------:R-:W-:Y:S02]  /*a980*/  LOP3.LUT R11, R11, 0xff, RZ, 0xc0, !PT ;  /* 0x000000ff0b0b7812 */ /* 0x000fe400078ec0ff */
[----:B------:R-:W-:Y:S02]  /*a990*/  IADD3 R0, R16, R3, R0 ;  /* 0x0000000310007210 */ /* 0x000fe40007ffe000 */
[----:B------:R-:W-:Y:S02]  /*a9a0*/  LOP3.LUT R5, R33, 0xff, RZ, 0xc0, !PT ;  /* 0x000000ff21057812 */ /* 0x000fe400078ec0ff */
[----:B------:R-:W-:-:S02]  /*a9b0*/  PRMT R30, R9, 0x7604, R8 ;  /* 0x00007604091e7816 */ /* 0x000fc40000000008 */
[----:B------:R-:W-:Y:S02]  /*a9c0*/  PRMT R39, R11, 0x7604, R10 ;  /* 0x000076040b277816 */ /* 0x000fe4000000000a */
[----:B------:R-:W0:Y:S01]  /*a9d0*/  LDS.128 R8, [R0+0xf000] ;  /* 0x00f0000000087984 */ /* 0x000e220000000c00 */
[----:B------:R-:W-:Y:S02]  /*a9e0*/  PRMT R14, R4, 0x7604, R5 ;  /* 0x00007604040e7816 */ /* 0x000fe40000000005 */
[----:B------:R-:W-:Y:S02]  /*a9f0*/  SHF.R.U32.HI R20, RZ, 0x8, R27 ;  /* 0x00000008ff147819 */ /* 0x000fe4000001161b */
[----:B------:R-:W-:Y:S02]  /*aa00*/  LOP3.LUT R13, R27, 0xff, RZ, 0xc0, !PT ;  /* 0x000000ff1b0d7812 */ /* 0x000fe400078ec0ff */
[----:B------:R-:W-:Y:S02]  /*aa10*/  LOP3.LUT R20, R20, 0xff, RZ, 0xc0, !PT ;  /* 0x000000ff14147812 */ /* 0x000fe400078ec0ff */
[----:B------:R-:W-:-:S02]  /*aa20*/  SHF.R.U32.HI R15, RZ, 0x10, R34 ;  /* 0x00000010ff0f7819 */ /* 0x000fc40000011622 */
[----:B------:R-:W-:Y:S02]  /*aa30*/  PRMT R43, R20, 0x7604, R13 ;  /* 0x00007604142b7816 */ /* 0x000fe4000000000d */
[----:B------:R-:W-:Y:S02]  /*aa40*/  SHF.R.U32.HI R13, RZ, 0x10, R33 ;  /* 0x00000010ff0d7819 */ /* 0x000fe40000011621 */
[----:B------:R-:W-:Y:S02]  /*aa50*/  SHF.R.U32.HI R3, RZ, 0x10, R32 ;  /* 0x00000010ff037819 */ /* 0x000fe40000011620 */
[----:B------:R-:W-:Y:S02]  /*aa60*/  LOP3.LUT R13, R13, 0xff, RZ, 0xc0, !PT ;  /* 0x000000ff0d0d7812 */ /* 0x000fe400078ec0ff */
[----:B------:R-:W-:Y:S02]  /*aa70*/  LOP3.LUT R20, R15, 0xff, RZ, 0xc0, !PT ;  /* 0x000000ff0f147812 */ /* 0x000fe400078ec0ff */
[----:B------:R-:W-:-:S02]  /*aa80*/  PRMT R15, R13, 0x7054, R14 ;  /* 0x000070540d0f7816 */ /* 0x000fc4000000000e */
[----:B------:R-:W-:Y:S02]  /*aa90*/  SHF.R.U32.HI R13, RZ, 0x10, R25 ;  /* 0x00000010ff0d7819 */ /* 0x000fe40000011619 */
[----:B------:R-:W-:Y:S02]  /*aaa0*/  LOP3.LUT R3, R3, 0xff, RZ, 0xc0, !PT ;  /* 0x000000ff03037812 */ /* 0x000fe400078ec0ff */
[----:B------:R-:W-:Y:S02]  /*aab0*/  SHF.R.U32.HI R14, RZ, 0x10, R26 ;  /* 0x00000010ff0e7819 */ /* 0x000fe4000001161a */
[----:B------:R-:W-:Y:S02]  /*aac0*/  LOP3.LUT R13, R13, 0xff, RZ, 0xc0, !PT ;  /* 0x000000ff0d0d7812 */ /* 0x000fe400078ec0ff */
[----:B------:R-:W-:Y:S02]  /*aad0*/  PRMT R3, R3, 0x7054, R12 ;  /* 0x0000705403037816 */ /* 0x000fe4000000000c */
[----:B------:R-:W-:-:S02]  /*aae0*/  SHF.R.U32.HI R12, RZ, 0x10, R24 ;  /* 0x00000010ff0c7819 */ /* 0x000fc40000011618 */
[----:B------:R-:W-:Y:S02]  /*aaf0*/  LOP3.LUT R14, R14, 0xff, RZ, 0xc0, !PT ;  /* 0x000000ff0e0e7812 */ /* 0x000fe400078ec0ff */
[----:B------:R-:W-:Y:S02]  /*ab00*/  PRMT R37, R13, 0x7054, R30 ;  /* 0x000070540d257816 */ /* 0x000fe4000000001e */
[----:B------:R-:W-:Y:S02]  /*ab10*/  SHF.R.U32.HI R28, RZ, 0x10, R35 ;  /* 0x00000010ff1c7819 */ /* 0x000fe40000011623 */
[----:B------:R-:W-:Y:S02]  /*ab20*/  LOP3.LUT R12, R12, 0xff, RZ, 0xc0, !PT ;  /* 0x000000ff0c0c7812 */ /* 0x000fe400078ec0ff */
[----:B------:R-:W-:Y:S02]  /*ab30*/  PRMT R41, R14, 0x7054, R39 ;  /* 0x000070540e297816 */ /* 0x000fe40000000027 */
[----:B------:R-:W-:-:S02]  /*ab40*/  PRMT R21, R20, 0x7054, R21 ;  /* 0x0000705414157816 */ /* 0x000fc40000000015 */
[----:B------:R-:W-:Y:S02]  /*ab50*/  LOP3.LUT R39, R37, 0xff000000, R25, 0xf8, !PT ;  /* 0xff00000025277812 */ /* 0x000fe400078ef819 */
[----:B------:R-:W-:Y:S02]  /*ab60*/  SHF.R.U32.HI R20, RZ, 0x10, R27 ;  /* 0x00000010ff147819 */ /* 0x000fe4000001161b */
[----:B------:R-:W-:Y:S02]  /*ab70*/  LOP3.LUT R28, R28, 0xff, RZ, 0xc0, !PT ;  /* 0x000000ff1c1c7812 */ /* 0x000fe400078ec0ff */
[----:B------:R-:W-:Y:S02]  /*ab80*/  PRMT R31, R12, 0x7054, R31 ;  /* 0x000070540c1f7816 */ /* 0x000fe4000000001f */
[----:B------:R-:W-:Y:S02]  /*ab90*/  LOP3.LUT R13, R3, 0xff000000, R32, 0xf8, !PT ;  /* 0xff000000030d7812 */ /* 0x000fe400078ef820 */
[----:B------:R-:W-:-:S02]  /*aba0*/  LOP3.LUT R32, R15, 0xff000000, R33, 0xf8, !PT ;  /* 0xff0000000f207812 */ /* 0x000fc400078ef821 */
[----:B------:R-:W-:Y:S02]  /*abb0*/  LOP3.LUT R12, R41, 0xff000000, R26, 0xf8, !PT ;  /* 0xff000000290c7812 */ /* 0x000fe400078ef81a */
[----:B------:R-:W-:Y:S02]  /*abc0*/  F2FP.F16.E4M3.UNPACK_B R41, R39 ;  /* 0x00000027ff29723e */ /* 0x000fe400020006ff */
[----:B0-----:R-:W-:Y:S02]  /*abd0*/  F2FP.F16.E4M3.UNPACK_B R26, R9 ;  /* 0x00000009ff1a723e */ /* 0x001fe400020006ff */
[----:B------:R-:W-:Y:S01]  /*abe0*/  LOP3.LUT R20, R20, 0xff, RZ, 0xc0, !PT ;  /* 0x000000ff14147812 */ /* 0x000fe200078ec0ff */
[--C-:B------:R-:W-:Y:S01]  /*abf0*/  HADD2.F32 R42, -RZ, R41.reuse.H0_H0 ;  /* 0x20000029ff2a7230 */ /* 0x100fe20000004100 */
[----:B------:R-:W-:Y:S01]  /*ac00*/  PRMT R29, R28, 0x7054, R29 ;  /* 0x000070541c1d7816 */ /* 0x000fe2000000001d */
[----:B------:R-:W-:Y:S01]  /*ac10*/  HADD2.F32 R41, -RZ, R41.H1_H1 ;  /* 0x30000029ff297230 */ /* 0x000fe20000004100 */
[----:B------:R-:W-:-:S02]  /*ac20*/  F2FP.F16.E4M3.UNPACK_B R28, R32 ;  /* 0x00000020ff1c723e */ /* 0x000fc400020006ff */
[----:B------:R-:W-:Y:S02]  /*ac30*/  PRMT R43, R20, 0x7054, R43 ;  /* 0x00007054142b7816 */ /* 0x000fe4000000002b */
[----:B------:R-:W-:Y:S01]  /*ac40*/  LOP3.LUT R3, R21, 0xff000000, R34, 0xf8, !PT ;  /* 0xff00000015037812 */ /* 0x000fe200078ef822 */
[--C-:B------:R-:W-:Y:S01]  /*ac50*/  HADD2.F32 R40, -RZ, R28.reuse.H0_H0 ;  /* 0x2000001cff287230 */ /* 0x100fe20000004100 */
[----:B------:R-:W-:Y:S01]  /*ac60*/  LOP3.LUT R43, R43, 0xff000000, R27, 0xf8, !PT ;  /* 0xff0000002b2b7812 */ /* 0x000fe200078ef81b */
[----:B------:R-:W-:Y:S01]  /*ac70*/  HADD2.F32 R33, -RZ, R28.H1_H1 ;  /* 0x3000001cff217230 */ /* 0x000fe20000004100 */
[-C--:B------:R-:W-:Y:S02]  /*ac80*/  F2FP.F16.E4M3.UNPACK_B R21, R8.reuse ;  /* 0x00000008ff15723e */ /* 0x080fe400020006ff */
[----:B------:R-:W-:Y:S02]  /*ac90*/  F2FP.F16.E4M3.UNPACK_B R37, R8.H1 ;  /* 0x00000008ff25723e */ /* 0x000fe400030006ff */
[----:B------:R-:W-:-:S02]  /*aca0*/  F2FP.F16.E4M3.UNPACK_B R27, R9.H1 ;  /* 0x00000009ff1b723e */ /* 0x000fc400030006ff */
[----:B------:R-:W-:Y:S02]  /*acb0*/  F2FP.F16.E4M3.UNPACK_B R39, R39.H1 ;  /* 0x00000027ff27723e */ /* 0x000fe400030006ff */
[----:B------:R-:W-:Y:S02]  /*acc0*/  F2FP.F16.E4M3.UNPACK_B R32, R32.H1 ;  /* 0x00000020ff20723e */ /* 0x000fe400030006ff */
[----:B------:R-:W-:Y:S02]  /*acd0*/  LOP3.LUT R35, R29, 0xff000000, R35, 0xf8, !PT ;  /* 0xff0000001d237812 */ /* 0x000fe400078ef823 */
[----:B------:R-:W-:Y:S01]  /*ace0*/  LOP3.LUT R24, R31, 0xff000000, R24, 0xf8, !PT ;  /* 0xff0000001f187812 */ /* 0x000fe200078ef818 */
[--C-:B------:R-:W-:Y:S01]  /*acf0*/  HADD2.F32 R28, -RZ, R32.reuse.H0_H0 ;  /* 0x20000020ff1c7230 */ /* 0x100fe20000004100 */
[-C--:B------:R-:W-:Y:S01]  /*ad00*/  F2FP.F16.E4M3.UNPACK_B R30, R11.reuse ;  /* 0x0000000bff1e723e */ /* 0x080fe200020006ff */
[----:B------:R-:W-:Y:S01]  /*ad10*/  HADD2.F32 R32, -RZ, R32.H1_H1 ;  /* 0x30000020ff207230 */ /* 0x000fe20000004100 */
[----:B------:R-:W-:-:S02]  /*ad20*/  F2FP.F16.E4M3.UNPACK_B R38, R11.H1 ;  /* 0x0000000bff26723e */ /* 0x000fc400030006ff */
[----:B------:R-:W-:Y:S02]  /*ad30*/  F2FP.F16.E4M3.UNPACK_B R11, R10.H1 ;  /* 0x0000000aff0b723e */ /* 0x000fe400030006ff */
[----:B------:R-:W-:Y:S01]  /*ad40*/  F2FP.F16.E4M3.UNPACK_B R44, R43.H1 ;  /* 0x0000002bff2c723e */ /* 0x000fe200030006ff */
[----:B--2---:R-:W0:Y:S02]  /*ad50*/  LDS.128 R4, [R51+0xf000] ;  /* 0x00f0000033047984 */ /* 0x004e240000000c00 */
[-C--:B0-----:R-:W-:Y:S02]  /*ad60*/  F2FP.F16.E4M3.UNPACK_B R14, R5.reuse ;  /* 0x00000005ff0e723e */ /* 0x081fe400020006ff */
[----:B------:R-:W-:Y:S01]  /*ad70*/  F2FP.F16.E4M3.UNPACK_B R25, R5.H1 ;  /* 0x00000005ff19723e */ /* 0x000fe200030006ff */
[----:B------:R-:W-:Y:S01]  /*ad80*/  HADD2.F32 R5, -RZ, R26.H0_H0 ;  /* 0x2000001aff057230 */ /* 0x000fe20000004100 */
[-C--:B------:R-:W-:Y:S01]  /*ad90*/  F2FP.F16.E4M3.UNPACK_B R29, R7.reuse ;  /* 0x00000007ff1d723e */ /* 0x080fe200020006ff */
[----:B------:R-:W-:Y:S01]  /*ada0*/  HADD2.F32 R15, -RZ, R14.H0_H0 ;  /* 0x2000000eff0f7230 */ /* 0x000fe20000004100 */
[----:B------:R-:W-:Y:S01]  /*adb0*/  F2FP.F16.E4M3.UNPACK_B R34, R7.H1 ;  /* 0x00000007ff22723e */ /* 0x000fe200030006ff */
[----:B------:R-:W-:-:S02]  /*adc0*/  HADD2.F32 R26, -RZ, R26.H1_H1 ;  /* 0x3000001aff1a7230 */ /* 0x000fc40000004100 */
[C---:B------:R-:W-:Y:S01]  /*add0*/  FMUL.FTZ R8, R5.reuse, R42 ;  /* 0x0000002a05087220 */ /* 0x040fe20000410000 */
[----:B------:R-:W-:Y:S01]  /*ade0*/  FMUL.FTZ R9, R5, R40 ;  /* 0x0000002805097220 */ /* 0x000fe20000410000 */
[----:B------:R-:W-:Y:S01]  /*adf0*/  HADD2.F32 R14, -RZ, R14.H1_H1 ;  /* 0x3000000eff0e7230 */ /* 0x000fe20000004100 */
[----:B------:R-:W-:Y:S01]  /*ae00*/  F2FP.F16.E4M3.UNPACK_B R20, R4 ;  /* 0x00000004ff14723e */ /* 0x000fe200020006ff */
[C---:B------:R-:W-:Y:S01]  /*ae10*/  FFMA.FTZ R5, R15.reuse, R40, -R8 ;  /* 0x000000280f057223 */ /* 0x040fe20000010808 */
[----:B------:R-:W-:Y:S02]  /*ae20*/  HADD2.F32 R40, -RZ, R39.H0_H0 ;  /* 0x20000027ff287230 */ /* 0x000fe40000004100 */
[C---:B------:R-:W-:Y:S01]  /*ae30*/  FMUL.FTZ R45, R26.reuse, R41 ;  /* 0x000000291a2d7220 */ /* 0x040fe20000410000 */
[----:B------:R-:W-:Y:S02]  /*ae40*/  HADD2.F32 R8, -RZ, R27.H0_H0 ;  /* 0x2000001bff087230 */ /* 0x000fe40000004100 */
[----:B------:R-:W-:Y:S01]  /*ae50*/  FFMA.FTZ R9, R15, R42, R9 ;  /* 0x0000002a0f097223 */ /* 0x000fe20000010009 */
[----:B------:R-:W-:Y:S01]  /*ae60*/  FMUL.FTZ R26, R26, R33 ;  /* 0x000000211a1a7220 */ /* 0x000fe20000410000 */
[----:B------:R-:W-:Y:S01]  /*ae70*/  HADD2.F32 R15, -RZ, R25.H0_H0 ;  /* 0x20000019ff0f7230 */ /* 0x000fe20000004100 */
[----:B------:R-:W-:Y:S01]  /*ae80*/  F2FP.F16.E4M3.UNPACK_B R31, R4.H1 ;  /* 0x00000004ff1f723e */ /* 0x000fe200030006ff */
[C---:B------:R-:W-:Y:S01]  /*ae90*/  FMUL.FTZ R42, R8.reuse, R40 ;  /* 0x00000028082a7220 */ /* 0x040fe20000410000 */
[----:B------:R-:W-:Y:S01]  /*aea0*/  F2FP.F16.E4M3.UNPACK_B R4, R6 ;  /* 0x00000006ff04723e */ /* 0x000fe200020006ff */
[----:B------:R-:W-:Y:S01]  /*aeb0*/  FMUL.FTZ R47, R8, R28 ;  /* 0x0000001c082f7220 */ /* 0x000fe20000410000 */
[----:B------:R-:W-:Y:S01]  /*aec0*/  F2FP.F16.E4M3.UNPACK_B R7, R6.H1 ;  /* 0x00000006ff07723e */ /* 0x000fe200030006ff */
[C---:B------:R-:W-:Y:S01]  /*aed0*/  FFMA.FTZ R8, R14.reuse, R41, R26 ;  /* 0x000000290e087223 */ /* 0x040fe2000001001a */
[----:B------:R-:W-:Y:S01]  /*aee0*/  F2FP.F16.E4M3.UNPACK_B R6, R10 ;  /* 0x0000000aff06723e */ /* 0x000fe200020006ff */
[----:B------:R-:W-:Y:S01]  /*aef0*/  FFMA.FTZ R10, R14, R33, -R45 ;  /* 0x000000210e0a7223 */ /* 0x000fe2000001082d */
[----:B------:R-:W-:Y:S01]  /*af00*/  F2FP.F16.E4M3.UNPACK_B R41, R43 ;  /* 0x0000002bff29723e */ /* 0x000fe200020006ff */
[C---:B------:R-:W-:Y:S01]  /*af10*/  FFMA.FTZ R14, R15.reuse, R28, -R42 ;  /* 0x0000001c0f0e7223 */ /* 0x040fe2000001082a */
[-C--:B------:R-:W-:Y:S01]  /*af20*/  F2FP.F16.E4M3.UNPACK_B R33, R35.reuse ;  /* 0x00000023ff21723e */ /* 0x080fe200020006ff */
[----:B------:R-:W-:Y:S01]  /*af30*/  FFMA.FTZ R15, R15, R40, R47 ;  /* 0x000000280f0f7223 */ /* 0x000fe2000001002f */
[----:B------:R-:W-:Y:S01]  /*af40*/  HADD2.F32 R40, -RZ, R39.H1_H1 ;  /* 0x30000027ff287230 */ /* 0x000fe20000004100 */
[----:B------:R-:W-:Y:S01]  /*af50*/  F2FP.F16.E4M3.UNPACK_B R35, R35.H1 ;  /* 0x00000023ff23723e */ /* 0x000fe200030006ff */
[----:B------:R-:W-:-:S02]  /*af60*/  HADD2.F32 R27, -RZ, R27.H1_H1 ;  /* 0x3000001bff1b7230 */ /* 0x000fc40000004100 */
[----:B------:R-:W-:Y:S02]  /*af70*/  HADD2.F32 R28, -RZ, R25.H1_H1 ;  /* 0x30000019ff1c7230 */ /* 0x000fe40000004100 */
[----:B------:R-:W-:Y:S02]  /*af80*/  HADD2.F32 R42, -RZ, R41.H0_H0 ;  /* 0x20000029ff2a7230 */ /* 0x000fe40000004100 */
[C---:B------:R-:W-:Y:S01]  /*af90*/  FMUL.FTZ R45, R27.reuse, R40 ;  /* 0x000000281b2d7220 */ /* 0x040fe20000410000 */
[----:B------:R-:W-:Y:S02]  /*afa0*/  HADD2.F32 R25, -RZ, R30.H0_H0 ;  /* 0x2000001eff197230 */ /* 0x000fe40000004100 */
[----:B------:R-:W-:Y:S01]  /*afb0*/  FMUL.FTZ R27, R27, R32 ;  /* 0x000000201b1b7220 */ /* 0x000fe20000410000 */
[----:B------:R-:W-:Y:S02]  /*afc0*/  HADD2.F32 R39, -RZ, R33.H0_H0 ;  /* 0x20000021ff277230 */ /* 0x000fe40000004100 */
[----:B------:R-:W-:-:S02]  /*afd0*/  HADD2.F32 R26, -RZ, R29.H0_H0 ;  /* 0x2000001dff1a7230 */ /* 0x000fc40000004100 */
[C---:B------:R-:W-:Y:S01]  /*afe0*/  FMUL.FTZ R47, R25.reuse, R42 ;  /* 0x0000002a192f7220 */ /* 0x040fe20000410000 */
[----:B------:R-:W-:Y:S02]  /*aff0*/  HADD2.F32 R41, -RZ, R41.H1_H1 ;  /* 0x30000029ff297230 */ /* 0x000fe40000004100 */
[-C--:B------:R-:W-:Y:S01]  /*b000*/  FMUL.FTZ R49, R25, R39.reuse ;  /* 0x0000002719317220 */ /* 0x080fe20000410000 */
[C---:B------:R-:W-:Y:S01]  /*b010*/  FFMA.FTZ R25, R28.reuse, R32, -R45 ;  /* 0x000000201c197223 */ /* 0x040fe2000001082d */
[----:B------:R-:W-:Y:S01]  /*b020*/  FFMA.FTZ R28, R28, R40, R27 ;  /* 0x000000281c1c7223 */ /* 0x000fe2000001001b */
[C---:B------:R-:W-:Y:S01]  /*b030*/  FFMA.FTZ R27, R26.reuse, R39, -R47 ;  /* 0x000000271a1b7223 */ /* 0x040fe2000001082f */
[----:B------:R-:W-:Y:S01]  /*b040*/  FFMA.FTZ R26, R26, R42, R49 ;  /* 0x0000002a1a1a7223 */ /* 0x000fe20000010031 */
[----:B------:R-:W-:Y:S01]  /*b050*/  HADD2.F32 R42, -RZ, R44.H0_H0 ;  /* 0x2000002cff2a7230 */ /* 0x000fe20000004100 */
[----:B------:R-:W-:Y:S01]  /*b060*/  F2FP.SATFINITE.E4M3.F32.PACK_AB_MERGE_C R14, R25, R14, RZ ;  /* 0x0000000e190e723e */ /* 0x000fe200048070ff */
[----:B------:R-:W-:Y:S01]  /*b070*/  HADD2.F32 R32, -RZ, R38.H0_H0 ;  /* 0x20000026ff207230 */ /* 0x000fe20000004100 */
[----:B------:R-:W-:Y:S01]  /*b080*/  F2FP.SATFINITE.E4M3.F32.PACK_AB_MERGE_C R15, R28, R15, RZ ;  /* 0x0000000f1c0f723e */ /* 0x000fe200048070ff */
[----:B------:R-:W-:Y:S01]  /*b090*/  HADD2.F32 R40, -RZ, R35.H0_H0 ;  /* 0x20000023ff287230 */ /* 0x000fe20000004100 */
[----:B------:R-:W-:Y:S01]  /*b0a0*/  F2FP.SATFINITE.E4M3.F32.PACK_AB_MERGE_C R5, R10, R5, R14 ;  /* 0x000000050a05723e */ /* 0x000fe2000480700e */
[----:B------:R-:W-:-:S02]  /*b0b0*/  HADD2.F32 R39, -RZ, R33.H1_H1 ;  /* 0x30000021ff277230 */ /* 0x000fc40000004100 */
[C---:B------:R-:W-:Y:S01]  /*b0c0*/  FMUL.FTZ R50, R32.reuse, R42 ;  /* 0x0000002a20327220 */ /* 0x040fe20000410000 */
[----:B------:R-:W-:Y:S02]  /*b0d0*/  HADD2.F32 R33, -RZ, R34.H0_H0 ;  /* 0x20000022ff217230 */ /* 0x000fe40000004100 */
[-C--:B------:R-:W-:Y:S01]  /*b0e0*/  FMUL.FTZ R43, R32, R40.reuse ;  /* 0x00000028202b7220 */ /* 0x080fe20000410000 */
[----:B------:R-:W-:Y:S01]  /*b0f0*/  HADD2.F32 R30, -RZ, R30.H1_H1 ;  /* 0x3000001eff1e7230 */ /* 0x000fe20000004100 */
[----:B------:R-:W-:Y:S01]  /*b100*/  F2FP.SATFINITE.E4M3.F32.PACK_AB_MERGE_C R9, R8, R9, R15 ;  /* 0x000000090809723e */ /* 0x000fe2000480700f */
[----:B------:R-:W-:Y:S02]  /*b110*/  HADD2.F32 R29, -RZ, R29.H1_H1 ;  /* 0x3000001dff1d7230 */ /* 0x000fe40000004100 */
[C---:B------:R-:W-:Y:S01]  /*b120*/  FFMA.FTZ R32, R33.reuse, R40, -R50 ;  /* 0x0000002821207223 */ /* 0x040fe20000010832 */
[----:B------:R-:W-:Y:S01]  /*b130*/  FFMA.FTZ R33, R33, R42, R43 ;  /* 0x0000002a21217223 */ /* 0x000fe2000001002b */
[C---:B------:R-:W-:Y:S01]  /*b140*/  FMUL.FTZ R46, R30.reuse, R41 ;  /* 0x000000291e2e7220 */ /* 0x040fe20000410000 */
[----:B------:R-:W-:Y:S01]  /*b150*/  F2FP.F16.E4M3.UNPACK_B R43, R24.H1 ;  /* 0x00000018ff2b723e */ /* 0x000fe200030006ff */
[----:B------:R-:W-:Y:S01]  /*b160*/  FMUL.FTZ R48, R30, R39 ;  /* 0x000000271e307220 */ /* 0x000fe20000410000 */
[----:B------:R-:W-:Y:S01]  /*b170*/  F2FP.F16.E4M3.UNPACK_B R40, R13.H1 ;  /* 0x0000000dff28723e */ /* 0x000fe200030006ff */
[----:B------:R-:W-:Y:S01]  /*b180*/  FFMA.FTZ R30, R29, R39, -R46 ;  /* 0x000000271d1e7223 */ /* 0x000fe2000001082e */
[----:B------:R-:W-:-:S02]  /*b190*/  HADD2.F32 R42, -RZ, R35.H1_H1 ;  /* 0x30000023ff2a7230 */ /* 0x000fc40000004100 */
[----:B------:R-:W-:Y:S01]  /*b1a0*/  FFMA.FTZ R29, R29, R41, R48 ;  /* 0x000000291d1d7223 */ /* 0x000fe20000010030 */
[----:B------:R-:W-:Y:S02]  /*b1b0*/  HADD2.F32 R44, -RZ, R44.H1_H1 ;  /* 0x3000002cff2c7230 */ /* 0x000fe40000004100 */
[----:B------:R-:W-:Y:S02]  /*b1c0*/  HADD2.F32 R39, -RZ, R38.H1_H1 ;  /* 0x30000026ff277230 */ /* 0x000fe40000004100 */
[----:B------:R-:W-:Y:S02]  /*b1d0*/  HADD2.F32 R45, -RZ, R43.H0_H0 ;  /* 0x2000002bff2d7230 */ /* 0x000fe40000004100 */
[----:B------:R-:W-:Y:S02]  /*b1e0*/  HADD2.F32 R38, -RZ, R37.H0_H0 ;  /* 0x20000025ff267230 */ /* 0x000fe40000004100 */
[----:B------:R-:W-:Y:S01]  /*b1f0*/  FMUL.FTZ R46, R39, R44 ;  /* 0x0000002c272e7220 */ /* 0x000fe20000410000 */
[----:B------:R-:W-:-:S02]  /*b200*/  HADD2.F32 R41, -RZ, R40.H0_H0 ;  /* 0x20000028ff297230 */ /* 0x000fc40000004100 */
[----:B------:R-:W-:Y:S01]  /*b210*/  FMUL.FTZ R49, R39, R42 ;  /* 0x0000002a27317220 */ /* 0x000fe20000410000 */
[----:B------:R-:W-:Y:S02]  /*b220*/  HADD2.F32 R35, -RZ, R34.H1_H1 ;  /* 0x30000022ff237230 */ /* 0x000fe40000004100 */
[C---:B------:R-:W-:Y:S01]  /*b230*/  FMUL.FTZ R39, R38.reuse, R45 ;  /* 0x0000002d26277220 */ /* 0x040fe20000410000 */
[----:B------:R-:W-:Y:S02]  /*b240*/  HADD2.F32 R34, -RZ, R31.H0_H0 ;  /* 0x2000001fff227230 */ /* 0x000fe40000004100 */
[----:B------:R-:W-:Y:S01]  /*b250*/  FMUL.FTZ R38, R38, R41 ;  /* 0x0000002926267220 */ /* 0x000fe20000410000 */
[----:B------:R-:W-:Y:S02]  /*b260*/  HADD2.F32 R37, -RZ, R37.H1_H1 ;  /* 0x30000025ff257230 */ /* 0x000fe40000004100 */
[----:B------:R-:W-:Y:S01]  /*b270*/  FFMA.FTZ R52, R35, R44, R49 ;  /* 0x0000002c23347223 */ /* 0x000fe20000010031 */
[----:B------:R-:W-:-:S02]  /*b280*/  HADD2.F32 R40, -RZ, R40.H1_H1 ;  /* 0x30000028ff287230 */ /* 0x000fc40000004100 */
[C---:B------:R-:W-:Y:S01]  /*b290*/  FFMA.FTZ R45, R34.reuse, R45, R38 ;  /* 0x0000002d222d7223 */ /* 0x040fe20000010026 */
[----:B------:R-:W-:Y:S02]  /*b2a0*/  HADD2.F32 R38, -RZ, R43.H1_H1 ;  /* 0x3000002bff267230 */ /* 0x000fe40000004100 */
[----:B------:R-:W-:Y:S01]  /*b2b0*/  FFMA.FTZ R47, R35, R42, -R46 ;  /* 0x0000002a232f7223 */ /* 0x000fe2000001082e */
[----:B------:R-:W-:Y:S01]  /*b2c0*/  FFMA.FTZ R44, R34, R41, -R39 ;  /* 0x00000029222c7223 */ /* 0x000fe20000010827 */
        /* <DEDUP_REMOVED lines=73> */
.L_x_1929:
[----:B------:R-:W-:Y:S05]  /*b760*/  BSYNC B0 ;  /* 0x0000000000007941 */ /* 0x000fea0003800000 */
.L_x_1919:
        /* <DEDUP_REMOVED lines=8> */
.L_x_1916:
[----:B------:R-:W-:-:S13]  /*b7f0*/  ISETP.NE.AND P1, PT, R23, 0x3, PT ;  /* 0x000000031700780c */ /* 0x000fda0003f25270 */
[----:B------:R-:W-:Y:S05]  /*b800*/  @!P1 BRA `(.L_x_1944) ;  /* 0x0000000000049947 */ /* 0x000fea0003800000 */
[----:B------:R-:W-:Y:S01]  /*b810*/  BPT.TRAP 0x1 ;  /* 0x000000040000795c */ /* 0x000fe20000300000 */
.L_x_1944:
[----:B-12---:R-:W-:Y:S01]  /*b820*/  IMAD R10, R18, 0x8, R16 ;  /* 0x00000008120a7824 */ /* 0x006fe200078e0210 */
[----:B0-----:R-:W-:-:S04]  /*b830*/  SHF.L.U32 R3, R22, 0x1f, RZ ;  /* 0x0000001f16037819 */ /* 0x001fc800000006ff */
[----:B------:R0:W1:Y:S01]  /*b840*/  SYNCS.PHASECHK.TRANS64.TRYWAIT P0, [R10+URZ+0x19c30], R3 ;  /* 0x019c30030a0075a7 */ /* 0x000062000800017f */
[----:B------:R-:W-:Y:S05]  /*b850*/  @!P1 BRA `(.L_x_1945) ;  /* 0x0000000000049947 */ /* 0x000fea0003800000 */
[----:B------:R-:W-:Y:S01]  /*b860*/  BPT.TRAP 0x1 ;  /* 0x000000040000795c */ /* 0x000fe20000300000 */
.L_x_1945:
[----:B------:R-:W-:Y:S01]  /*b870*/  VIADD R0, R16, 0x13800 ;  /* 0x0001380010007836 */ /* 0x000fe20000000000 */
[----:B---3-5:R-:W-:Y:S01]  /*b880*/  LOP3.LUT R6, R36, 0x10000, RZ, 0xfc, !PT ;  /* 0x0001000024067812 */ /* 0x028fe200078efcff */
        /* <DEDUP_REMOVED lines=8> */
.L_x_1946:
[----:B--2---:R-:W2:Y:S01]  /*b910*/  LDL R0, [R1+0xc] ;  /* 0x00000c0001007983 */ /* 0x004ea20000100800 */
[----:B------:R-:W-:Y:S01]  /*b920*/  IMAD.MOV.U32 R5, RZ, RZ, -0x3ffffff0 ;  /* 0xc0000010ff057424 */ /* 0x000fe200078e00ff */
[----:B------:R-:W-:Y:S05]  /*b930*/  WARPSYNC.ALL ;  /* 0x0000000000007948 */ /* 0x000fea0003800000 */
[C---:B------:R-:W-:Y:S01]  /*b940*/  R2UR UR4, R6.reuse ;  /* 0x00000000060472ca */ /* 0x040fe200000e0000 */
[----:B------:R-:W3:Y:S01]  /*b950*/  LDL R96, [R1+0x20] ;  /* 0x0000200001607983 */ /* 0x000ee20000100800 */
[----:B------:R-:W-:Y:S02]  /*b960*/  R2UR UR5, R7 ;  /* 0x00000000070572ca */ /* 0x000fe400000e0000 */
[----:B------:R-:W-:Y:S01]  /*b970*/  R2UR UR7, R5 ;  /* 0x00000000050772ca */ /* 0x000fe200000e0000 */
[----:B------:R-:W-:Y:S01]  /*b980*/  WARPGROUP.ARRIVE ;  /* 0x00000000000079c5 */ /* 0x000fe20000000000 */
[----:B------:R-:W4:Y:S04]  /*b990*/  LDL R98, [R1+0x1c] ;  /* 0x00001c0001627983 */ /* 0x000f280000100800 */
[----:B------:R-:W5:Y:S04]  /*b9a0*/  LDL R12, [R1+0x2c] ;  /* 0x00002c00010c7983 */ /* 0x000f680000100800 */
[----:B------:R-:W5:Y:S01]  /*b9b0*/  LDL R11, [R1+0x28] ;  /* 0x00002800010b7983 */ /* 0x000f620000100800 */
[----:B------:R-:W-:-:S02]  /*b9c0*/  VIADD R154, R6, 0x180 ;  /* 0x00000180069a7836 */ /* 0x000fc40000000000 */
[----:B------:R-:W-:Y:S02]  /*b9d0*/  IMAD.MOV.U32 R155, RZ, RZ, -0x3ffffff0 ;  /* 0xc0000010ff9b7424 */ /* 0x000fe400078e00ff */
[----:B------:R-:W-:Y:S02]  /*b9e0*/  IMAD.MOV.U32 R9, RZ, RZ, -0x3ffffff0 ;  /* 0xc0000010ff097424 */ /* 0x000fe400078e00ff */
[----:B------:R-:W-:Y:S02]  /*b9f0*/  IMAD.MOV.U32 R5, RZ, RZ, -0x3ffffff0 ;  /* 0xc0000010ff057424 */ /* 0x000fe400078e00ff */
[----:B--2---:R-:W-:-:S05]  /*ba00*/  IMAD R4, R18, 0x300, R0 ;  /* 0x0000030012047824 */ /* 0x004fca00078e0200 */
[----:B------:R-:W-:-:S13]  /*ba10*/  R2UR UR6, R4 ;  /* 0x00000000040672ca */ /* 0x000fda00000e0000 */
[----:B------:R-:W-:Y:S01]  /*ba20*/  QGMMA.64x128x32.F32.E4M3.E4M3 R24, gdesc[UR4], RZ, !UPT, gsb0 ;  /* 0x01e00000041879f3 */ /* 0x000fe2000c0008ff */
[----:B------:R-:W-:Y:S01]  /*ba30*/  VIADD R8, R4, 0x100 ;  /* 0x0000010004087836 */ /* 0x000fe20000000000 */
[----:B------:R-:W-:Y:S02]  /*ba40*/  R2UR UR4, R154 ;  /* 0x000000009a0472ca */ /* 0x000fe400000e0000 */
[----:B------:R-:W-:Y:S02]  /*ba50*/  R2UR UR5, R155 ;  /* 0x000000009b0572ca */ /* 0x000fe400000e0000 */
[----:B------:R-:W-:Y:S02]  /*ba60*/  R2UR UR6, R8 ;  /* 0x00000000080672ca */ /* 0x000fe400000e0000 */
[----:B------:R-:W-:Y:S01]  /*ba70*/  R2UR UR7, R9 ;  /* 0x00000000090772ca */ /* 0x000fe200000e0000 */
[----:B------:R-:W-:Y:S02]  /*ba80*/  VIADD R8, R6, 0x300 ;  /* 0x0000030006087836 */ /* 0x000fe40000000000 */
[----:B------:R-:W-:-:S02]  /*ba90*/  VIADD R4, R4, 0x200 ;  /* 0x0000020004047836 */ /* 0x000fc40000000000 */
        /* <DEDUP_REMOVED lines=8> */
[----:B01----:R-:W-:-:S04]  /*bb20*/  IMAD.MOV.U32 R3, RZ, RZ, -0x80 ;  /* 0xffffff80ff037424 */ /* 0x003fc800078e00ff */
[----:B------:R-:W-:-:S04]  /*bb30*/  IMAD R0, R90, R3, 0x80 ;  /* 0x000000805a007424 */ /* 0x000fc800078e0203 */
[----:B---3--:R-:W-:-:S05]  /*bb40*/  IMAD.IADD R0, R96, 0x1, R0 ;  /* 0x0000000160007824 */ /* 0x008fca00078e0200 */
[----:B----4-:R-:W-:Y:S01]  /*bb50*/  IADD3 R97, -R98, 0x1, R0 ;  /* 0x0000000162617810 */ /* 0x010fe20007ffe100 */
[----:B-----5:R-:W-:-:S04]  /*bb60*/  IMAD R14, R153, 0xc0, R12 ;  /* 0x000000c0990e7824 */ /* 0x020fc800078e020c */
[C---:B------:R-:W-:Y:S02]  /*bb70*/  IMAD R97, R11.reuse, -0x2, R97 ;  /* 0xfffffffe0b617824 */ /* 0x040fe400078e0261 */
[----:B------:R-:W-:-:S03]  /*bb80*/  IMAD R4, R11, -0x2, R0 ;  /* 0xfffffffe0b047824 */ /* 0x000fc600078e0200 */
[----:B------:R-:W-:Y:S01]  /*bb90*/  IADD3 R3, R97, 0x8, R14 ;  /* 0x0000000861037810 */ /* 0x000fe20007ffe00e */
[----:B------:R-:W-:Y:S02]  /*bba0*/  WARPGROUP.DEPBAR.LE gsb0, 0x0 ;  /* 0x00008000000079c5 */ /* 0x000fe40000010000 */
[----:B------:R-:W-:-:S06]  /*bbb0*/  WARPGROUP.ARRIVE ;  /* 0x00000000000079c5 */ /* 0x000fcc0000000000 */
[----:B------:R-:W-:Y:S01]  /*bbc0*/  QGMMA.64x128x32.F32.E4M3.E4M3 R24, gdesc[UR4], R24, gsb0 ;  /* 0x01e00000041879f3 */ /* 0x000fe20008000818 */
[----:B------:R-:W-:-:S04]  /*bbd0*/  VIMNMX R0, R4, R3, PT ;  /* 0x0000000304007248 */ /* 0x000fc80003fe0100 */
[C---:B------:R-:W-:Y:S02]  /*bbe0*/  ISETP.GT.AND P0, PT, R0.reuse, RZ, PT ;  /* 0x000000ff0000720c */ /* 0x040fe40003f04270 */
[C---:B------:R-:W-:Y:S02]  /*bbf0*/  ISETP.GT.AND P2, PT, R0.reuse, 0x1, PT ;  /* 0x000000010000780c */ /* 0x040fe40003f44270 */
[----:B------:R-:W-:Y:S01]  /*bc00*/  ISETP.GT.AND P3, PT, R0, 0x8, PT ;  /* 0x000000080000780c */ /* 0x000fe20003f64270 */
[----:B------:R-:W-:Y:S02]  /*bc10*/  WARPGROUP.DEPBAR.LE gsb0, 0x0 ;  /* 0x00008000000079c5 */ /* 0x000fe40000010000 */
[----:B------:R-:W-:Y:S02]  /*bc20*/  FSEL R88, R26, -INF , P0 ;  /* 0xff8000001a587808 */ /* 0x000fe40000000000 */
[----:B------:R-:W-:Y:S02]  /*bc30*/  FSEL R92, R27, -INF , P2 ;  /* 0xff8000001b5c7808 */ /* 0x000fe40001000000 */
        /* <DEDUP_REMOVED lines=18> */
[----:B------:R-:W-:-:S02]  /*bd60*/  FSEL R11, R42, -INF , P2 ;  /* 0xff8000002a0b7808 */ /* 0x000fc40001000000 */
[----:B------:R-:W-:Y:S02]  /*bd70*/  ISETP.GT.AND P0, PT, R0, 0x21, PT ;  /* 0x000000210000780c */ /* 0x000fe40003f04270 */
[----:B------:R-:W-:Y:S02]  /*bd80*/  FMNMX.FTZ R42, R26, R3, !PT ;  /* 0x000000031a2a7209 */ /* 0x000fe40007810000 */
[C---:B------:R-:W-:Y:S02]  /*bd90*/  ISETP.GT.AND P2, PT, R0.reuse, 0x28, PT ;  /* 0x000000280000780c */ /* 0x040fe40003f44270 */
[----:B------:R-:W-:Y:S02]  /*bda0*/  FSEL R43, R43, -INF , P0 ;  /* 0xff8000002b2b7808 */ /* 0x000fe40000000000 */
[----:B------:R-:W-:Y:S02]  /*bdb0*/  FMNMX.FTZ R42, R11, R42, !PT ;  /* 0x0000002a0b2a7209 */ /* 0x000fe40007810000 */
[----:B------:R-:W-:-:S02]  /*bdc0*/  ISETP.GT.AND P0, PT, R0, 0x29, PT ;  /* 0x000000290000780c */ /* 0x000fc40003f04270 */
[----:B------:R-:W-:Y:S02]  /*bdd0*/  FSEL R3, R46, -INF , P2 ;  /* 0xff8000002e037808 */ /* 0x000fe40001000000 */
        /* <DEDUP_REMOVED lines=61> */
[----:B------:R-:W-:Y:S02]  /*c1b0*/  FSEL R93, R87, -INF , P0 ;  /* 0xff800000575d7808 */ /* 0x000fe40000000000 */
[----:B------:R-:W-:-:S04]  /*c1c0*/  FMNMX.FTZ R42, R83, R42, !PT ;  /* 0x0000002a532a7209 */ /* 0x000fc80007810000 */
[----:B------:R-:W-:-:S05]  /*c1d0*/  FMNMX.FTZ R42, R93, R42, !PT ;  /* 0x0000002a5d2a7209 */ /* 0x000fca0007810000 */
[----:B------:R-:W0:Y:S02]  /*c1e0*/  SHFL.BFLY PT, R87, R42, 0x2, 0x1f ;  /* 0x0c401f002a577f89 */ /* 0x000e2400000e0000 */
[----:B0-----:R-:W-:-:S05]  /*c1f0*/  FMNMX.FTZ R46, R42, R87, !PT ;  /* 0x000000572a2e7209 */ /* 0x001fca0007810000 */
[----:B------:R-:W0:Y:S01]  /*c200*/  SHFL.BFLY PT, R87, R46, 0x1, 0x1f ;  /* 0x0c201f002e577f89 */ /* 0x000e2200000e0000 */
[----:B------:R-:W-:-:S04]  /*c210*/  VIADDMNMX R14, R14, R97, R4, PT ;  /* 0x000000610e0e7246 */ /* 0x000fc80003800104 */
[C---:B------:R-:W-:Y:S02]  /*c220*/  ISETP.GT.AND P2, PT, R14.reuse, 0x1, PT ;  /* 0x000000010e00780c */ /* 0x040fe40003f44270 */
[----:B------:R-:W-:Y:S02]  /*c230*/  ISETP.GT.AND P3, PT, R14, 0x8, PT ;  /* 0x000000080e00780c */ /* 0x000fe40003f64270 */
[----:B------:R-:W-:Y:S02]  /*c240*/  FSEL R25, R25, -INF , P2 ;  /* 0xff80000019197808 */ /* 0x000fe40001000000 */
[----:B0-----:R-:W-:-:S04]  /*c250*/  FMNMX.FTZ R0, R46, R87, !PT ;  /* 0x000000572e007209 */ /* 0x001fc80007810000 */
[----:B------:R-:W-:Y:S01]  /*c260*/  FSETP.NEU.FTZ.AND P0, PT, R0, -INF , PT ;  /* 0xff8000000000780b */ /* 0x000fe20003f1d000 */
[----:B------:R-:W-:-:S05]  /*c270*/  FFMA.FTZ R95, R2, R0, -8 ;  /* 0xc1000000025f7423 */ /* 0x000fca0000010000 */
[----:B------:R-:W-:Y:S02]  /*c280*/  FSEL R95, R95, RZ, P0 ;  /* 0x000000ff5f5f7208 */ /* 0x000fe40000000000 */
[----:B------:R-:W-:Y:S02]  /*c290*/  ISETP.GT.AND P0, PT, R14, RZ, PT ;  /* 0x000000ff0e00720c */ /* 0x000fe40003f04270 */
[----:B------:R-:W-:Y:S02]  /*c2a0*/  FSEL R99, R28, -INF , P3 ;  /* 0xff8000001c637808 */ /* 0x000fe40001800000 */
[----:B------:R-:W-:Y:S01]  /*c2b0*/  FSEL R97, R24, -INF , P0 ;  /* 0xff80000018617808 */ /* 0x000fe20000000000 */
[----:B------:R-:W-:Y:S01]  /*c2c0*/  FFMA.FTZ R28, R2, R20, -R95 ;  /* 0x00000014021c7223 */ /* 0x000fe2000001085f */
[----:B------:R-:W-:Y:S02]  /*c2d0*/  ISETP.GT.AND P0, PT, R14, 0x9, PT ;  /* 0x000000090e00780c */ /* 0x000fe40003f04270 */
[----:B------:R-:W-:-:S02]  /*c2e0*/  FMNMX.FTZ R20, R97, R25, !PT ;  /* 0x0000001961147209 */ /* 0x000fc40007810000 */
[C---:B------:R-:W-:Y:S02]  /*c2f0*/  ISETP.GT.AND P2, PT, R14.reuse, 0x10, PT ;  /* 0x000000100e00780c */ /* 0x040fe40003f44270 */
[----:B------:R-:W-:Y:S02]  /*c300*/  FSEL R101, R29, -INF , P0 ;  /* 0xff8000001d657808 */ /* 0x000fe40000000000 */
[----:B------:R-:W-:Y:S02]  /*c310*/  FMNMX.FTZ R20, R99, R20, !PT ;  /* 0x0000001463147209 */ /* 0x000fe40007810000 */
[----:B------:R-:W-:Y:S02]  /*c320*/  ISETP.GT.AND P0, PT, R14, 0x11, PT ;  /* 0x000000110e00780c */ /* 0x000fe40003f04270 */
[----:B------:R-:W-:Y:S02]  /*c330*/  FSEL R103, R32, -INF , P2 ;  /* 0xff80000020677808 */ /* 0x000fe40001000000 */
        /* <DEDUP_REMOVED lines=9> */
[----:B------:R-:W-:Y:S01]  /*c3d0*/  FMNMX.FTZ R24, R105, R24, !PT ;  /* 0x0000001869187209 */ /* 0x000fe20007810000 */
[----:B------:R0:W-:Y:S01]  /*c3e0*/  MUFU.EX2 R29, R28 ;  /* 0x0000001c001d7308 */ /* 0x0001e20000000800 */
[----:B------:R-:W-:Y:S02]  /*c3f0*/  ISETP.GT.AND P0, PT, R14, 0x21, PT ;  /* 0x000000210e00780c */ /* 0x000fe40003f04270 */
[----:B------:R-:W-:Y:S02]  /*c400*/  FSEL R109, R40, -INF , P2 ;  /* 0xff800000286d7808 */ /* 0x000fe40001000000 */
[----:B------:R-:W-:-:S02]  /*c410*/  ISETP.GT.AND P2, PT, R14, 0x28, PT ;  /* 0x000000280e00780c */ /* 0x000fc40003f44270 */
[----:B0-----:R-:W-:Y:S02]  /*c420*/  FMNMX.FTZ R28, R107, R24, !PT ;  /* 0x000000186b1c7209 */ /* 0x001fe40007810000 */
        /* <DEDUP_REMOVED lines=16> */
[----:B------:R-:W-:Y:S01]  /*c530*/  FMNMX.FTZ R28, R49, R28, !PT ;  /* 0x0000001c311c7209 */ /* 0x000fe20007810000 */
[C-C-:B------:R-:W-:Y:S01]  /*c540*/  FFMA.FTZ R26, R2.reuse, R26, -R95.reuse ;  /* 0x0000001a021a7223 */ /* 0x140fe2000001085f */
[----:B------:R-:W-:-:S01]  /*c550*/  FFMA.FTZ R30, R2, R30, -R95 ;  /* 0x0000001e021e7223 */ /* 0x000fc2000001085f */
[----:B------:R-:W-:-:S02]  /*c560*/  ISETP.GT.AND P2, PT, R14, 0x40, PT ;  /* 0x000000400e00780c */ /* 0x000fc40003f44270 */
[----:B------:R-:W-:Y:S02]  /*c570*/  FSEL R53, R53, -INF , P0 ;  /* 0xff80000035357808 */ /* 0x000fe40000000000 */
[----:B------:R-:W-:Y:S01]  /*c580*/  FMNMX.FTZ R28, R117, R28, !PT ;  /* 0x0000001c751c7209 */ /* 0x000fe20007810000 */
[----:B------:R0:W-:Y:S01]  /*c590*/  MUFU.EX2 R45, R26 ;  /* 0x0000001a002d7308 */ /* 0x0001e20000000800 */
[----:B------:R-:W-:-:S07]  /*c5a0*/  ISETP.GT.AND P0, PT, R14, 0x41, PT ;  /* 0x000000410e00780c */ /* 0x000fce0003f04270 */
[----:B------:R1:W-:Y:S01]  /*c5b0*/  MUFU.EX2 R37, R30 ;  /* 0x0000001e00257308 */ /* 0x0003e20000000800 */
[----:B0-----:R-:W-:-:S01]  /*c5c0*/  FFMA.FTZ R26, R2, R43, -R95 ;  /* 0x0000002b021a7223 */ /* 0x001fc2000001085f */
[----:B------:R-:W-:Y:S02]  /*c5d0*/  FSEL R43, R56, -INF , P2 ;  /* 0xff800000382b7808 */ /* 0x000fe40001000000 */
[----:B------:R-:W-:Y:S02]  /*c5e0*/  ISETP.GT.AND P2, PT, R14, 0x48, PT ;  /* 0x000000480e00780c */ /* 0x000fe40003f44270 */
[----:B-1----:R-:W-:Y:S02]  /*c5f0*/  FMNMX.FTZ R30, R53, R28, !PT ;  /* 0x0000001c351e7209 */ /* 0x002fe40007810000 */
        /* <DEDUP_REMOVED lines=16> */
[----:B------:R-:W-:Y:S01]  /*c700*/  FMNMX.FTZ R32, R65, R30, !PT ;  /* 0x0000001e41207209 */ /* 0x000fe20007810000 */
[C-C-:B------:R-:W-:Y:S01]  /*c710*/  FFMA.FTZ R3, R2.reuse, R3, -R95.reuse ;  /* 0x0000000302037223 */ /* 0x140fe2000001085f */
[----:B------:R-:W-:-:S01]  /*c720*/  FFMA.FTZ R34, R2, R34, -R95 ;  /* 0x0000002202227223 */ /* 0x000fc2000001085f */
[C---:B------:R-:W-:Y:S02]  /*c730*/  ISETP.GT.AND P2, PT, R14.reuse, 0x60, PT ;  /* 0x000000600e00780c */ /* 0x040fe40003f44270 */
        /* <DEDUP_REMOVED lines=26> */
[----:B------:R-:W-:Y:S02]  /*c8e0*/  FSEL R85, R85, -INF , P0 ;  /* 0xff80000055557808 */ /* 0x000fe40000000000 */
[----:B------:R-:W-:Y:S01]  /*c8f0*/  FMNMX.FTZ R34, R129, R34, !PT ;  /* 0x0000002281227209 */ /* 0x000fe20007810000 */
[----:B------:R0:W-:Y:S03]  /*c900*/  MUFU.EX2 R30, R3 ;  /* 0x00000003001e7308 */ /* 0x0001e60000000800 */
[----:B0-----:R-:W-:-:S05]  /*c910*/  FMNMX.FTZ R3, R85, R34, !PT ;  /* 0x0000002255037209 */ /* 0x001fca0007810000 */
[----:B------:R-:W0:Y:S01]  /*c920*/  SHFL.BFLY PT, R40, R3, 0x2, 0x1f ;  /* 0x0c401f0003287f89 */ /* 0x000e2200000e0000 */
[----:B------:R-:W-:-:S04]  /*c930*/  FFMA.FTZ R13, R2, R13, -R95 ;  /* 0x0000000d020d7223 */ /* 0x000fc8000001085f */
[----:B------:R0:W-:Y:S02]  /*c940*/  MUFU.EX2 R32, R13 ;  /* 0x0000000d00207308 */ /* 0x0001e40000000800 */
[----:B0-----:R-:W-:-:S05]  /*c950*/  FMNMX.FTZ R13, R3, R40, !PT ;  /* 0x00000028030d7209 */ /* 0x001fca0007810000 */
[----:B------:R-:W0:Y:S01]  /*c960*/  SHFL.BFLY PT, R46, R13, 0x1, 0x1f ;  /* 0x0c201f000d2e7f89 */ /* 0x000e2200000e0000 */
[----:B------:R-:W1:Y:S01]  /*c970*/  S2R R94, SR_TID.X ;  /* 0x00000000005e7919 */ /* 0x000e620000002100 */
[----:B------:R-:W-:-:S01]  /*c980*/  FFMA.FTZ R87, R2, R88, -R95 ;  /* 0x0000005802577223 */ /* 0x000fc2000001085f */
[C-C-:B------:R-:W-:Y:S01]  /*c990*/  FFMA.FTZ R92, R2.reuse, R92, -R95.reuse ;  /* 0x0000005c025c7223 */ /* 0x140fe2000001085f */
[----:B------:R-:W-:-:S01]  /*c9a0*/  FFMA.FTZ R12, R2, R12, -R95 ;  /* 0x0000000c020c7223 */ /* 0x000fc2000001085f */
[----:B0-----:R-:W-:-:S04]  /*c9b0*/  FMNMX.FTZ R3, R13, R46, !PT ;  /* 0x0000002e0d037209 */ /* 0x001fc80007810000 */
[----:B------:R-:W-:Y:S01]  /*c9c0*/  FSETP.NEU.FTZ.AND P0, PT, R3, -INF , PT ;  /* 0xff8000000300780b */ /* 0x000fe20003f1d000 */
[----:B------:R-:W-:-:S05]  /*c9d0*/  FFMA.FTZ R52, R2, R3, -8 ;  /* 0xc100000002347423 */ /* 0x000fca0000010003 */
[----:B------:R-:W-:Y:S01]  /*c9e0*/  FSEL R52, R52, RZ, P0 ;  /* 0x000000ff34347208 */ /* 0x000fe20000000000 */
[----:B------:R-:W-:Y:S04]  /*c9f0*/  MUFU.EX2 R87, R87 ;  /* 0x0000005700577308 */ /* 0x000fe80000000800 */
[----:B------:R-:W-:-:S01]  /*ca00*/  FFMA.FTZ R48, R2, R97, -R52 ;  /* 0x0000006102307223 */ /* 0x000fc20000010834 */
[C-C-:B------:R-:W-:Y:S01]  /*ca10*/  FFMA.FTZ R25, R2.reuse, R25, -R52.reuse ;  /* 0x0000001902197223 */ /* 0x140fe20000010834 */
[----:B------:R-:W-:-:S02]  /*ca20*/  FFMA.FTZ R54, R2, R99, -R52 ;  /* 0x0000006302367223 */ /* 0x000fc40000010834 */
[----:B------:R-:W0:Y:S01]  /*ca30*/  MUFU.EX2 R4, R92 ;  /* 0x0000005c00047308 */ /* 0x000e220000000800 */
[----:B------:R-:W-:-:S01]  /*ca40*/  FFMA.FTZ R34, R2, R67, -R95 ;  /* 0x0000004302227223 */ /* 0x000fc2000001085f */
[----:B------:R-:W-:-:S06]  /*ca50*/  FFMA.FTZ R67, R2, R101, -R52 ;  /* 0x0000006502437223 */ /* 0x000fcc0000010834 */
[----:B------:R-:W-:Y:S01]  /*ca60*/  MUFU.EX2 R48, R48 ;  /* 0x0000003000307308 */ /* 0x000fe20000000800 */
[----:B------:R-:W-:-:S07]  /*ca70*/  FFMA.FTZ R50, R2, R103, -R52 ;  /* 0x0000006702327223 */ /* 0x000fce0000010834 */
[----:B------:R-:W2:Y:S08]  /*ca80*/  MUFU.EX2 R25, R25 ;  /* 0x0000001900197308 */ /* 0x000eb00000000800 */
[----:B------:R-:W3:Y:S01]  /*ca90*/  MUFU.EX2 R12, R12 ;  /* 0x0000000c000c7308 */ /* 0x000ee20000000800 */
[----:B------:R-:W-:-:S07]  /*caa0*/  FFMA.FTZ R33, R2, R33, -R52 ;  /* 0x0000002102217223 */ /* 0x000fce0000010834 */
[----:B------:R-:W4:Y:S01]  /*cab0*/  MUFU.EX2 R54, R54 ;  /* 0x0000003600367308 */ /* 0x000f220000000800 */
[----:B------:R-:W-:-:S01]  /*cac0*/  FFMA.FTZ R38, R2, R38, -R95 ;  /* 0x0000002602267223 */ /* 0x000fc2000001085f */
[----:B------:R-:W-:Y:S01]  /*cad0*/  FFMA.FTZ R46, R2, R83, -R95 ;  /* 0x00000053022e7223 */ /* 0x000fe2000001085f */
[----:B-1----:R-:W-:-:S05]  /*cae0*/  LOP3.LUT R94, R94, 0x7f, RZ, 0xc0, !PT ;  /* 0x0000007f5e5e7812 */ /* 0x002fca00078ec0ff */
[----:B------:R-:W1:Y:S01]  /*caf0*/  MUFU.EX2 R67, R67 ;  /* 0x0000004300437308 */ /* 0x000e620000000800 */
[----:B------:R-:W-:-:S01]  /*cb00*/  FFMA.FTZ R58, R2, R105, -R52 ;  /* 0x00000069023a7223 */ /* 0x000fc20000010834 */
[----:B0-----:R-:W-:Y:S01]  /*cb10*/  FADD.FTZ R83, R87, R4 ;  /* 0x0000000457537221 */ /* 0x001fe20000010000 */
[----:B------:R-:W-:Y:S02]  /*cb20*/  IMAD.IADD R68, R96, 0x1, -R98 ;  /* 0x0000000160447824 */ /* 0x000fe400078e0a62 */
[----:B------:R-:W-:-:S03]  /*cb30*/  FFMA.FTZ R42, R2, R79, -R95 ;  /* 0x0000004f022a7223 */ /* 0x000fc6000001085f */
[----:B------:R-:W0:Y:S01]  /*cb40*/  MUFU.EX2 R50, R50 ;  /* 0x0000003200327308 */ /* 0x000e220000000800 */
[----:B------:R-:W-:Y:S01]  /*cb50*/  ISETP.NE.AND P0, PT, R94, RZ, PT ;  /* 0x000000ff5e00720c */ /* 0x000fe20003f05270 */
[----:B--2---:R-:W-:Y:S01]  /*cb60*/  FADD.FTZ R79, R48, R25 ;  /* 0x00000019304f7221 */ /* 0x004fe20000010000 */
[----:B---3--:R-:W-:-:S01]  /*cb70*/  FADD.FTZ R74, R12, R83 ;  /* 0x000000530c4a7221 */ /* 0x008fc20000010000 */
[----:B------:R-:W-:Y:S01]  /*cb80*/  FFMA.FTZ R11, R2, R11, -R95 ;  /* 0x0000000b020b7223 */ /* 0x000fe2000001085f */
[----:B------:R-:W-:-:S03]  /*cb90*/  IMAD R13, R153, 0xc0, R68 ;  /* 0x000000c0990d7824 */ /* 0x000fc600078e0244 */
[----:B------:R2:W-:Y:S01]  /*cba0*/  MUFU.EX2 R24, R38 ;  /* 0x0000002600187308 */ /* 0x0005e20000000800 */
[----:B----4-:R-:W-:-:S01]  /*cbb0*/  FADD.FTZ R72, R54, R79 ;  /* 0x0000004f36487221 */ /* 0x010fc20000010000 */
[----:B------:R-:W-:-:S06]  /*cbc0*/  FFMA.FTZ R56, R2, R109, -R52 ;  /* 0x0000006d02387223 */ /* 0x000fcc0000010834 */
[----:B------:R-:W3:Y:S01]  /*cbd0*/  MUFU.EX2 R33, R33 ;  /* 0x0000002100217308 */ /* 0x000ee20000000800 */
[----:B--2---:R-:W-:-:S01]  /*cbe0*/  FFMA.FTZ R38, R2, R71, -R95 ;  /* 0x0000004702267223 */ /* 0x004fc2000001085f */
[----:B------:R-:W-:Y:S01]  /*cbf0*/  FFMA.FTZ R71, R2, R107, -R52 ;  /* 0x0000006b02477223 */ /* 0x000fe20000010834 */
[----:B------:R-:W-:-:S01]  /*cc00*/  FADD.FTZ R83, R29, R74 ;  /* 0x0000004a1d537221 */ /* 0x000fc20000010000 */
[----:B------:R-:W-:-:S04]  /*cc10*/  SHF.R.S32.HI R70, RZ, 0x1f, R13 ;  /* 0x0000001fff467819 */ /* 0x000fc8000001140d */
[----:B------:R-:W2:Y:S01]  /*cc20*/  MUFU.EX2 R58, R58 ;  /* 0x0000003a003a7308 */ /* 0x000ea20000000800 */
[----:B-1----:R-:W-:-:S01]  /*cc30*/  FADD.FTZ R79, R67, R72 ;  /* 0x00000048434f7221 */ /* 0x002fc20000010000 */
[----:B------:R-:W-:Y:S01]  /*cc40*/  FFMA.FTZ R41, R2, R41, -R52 ;  /* 0x0000002902297223 */ /* 0x000fe20000010834 */
[----:B------:R-:W-:-:S01]  /*cc50*/  FADD.FTZ R74, R20, R83 ;  /* 0x00000053144a7221 */ /* 0x000fc20000010000 */
[----:B------:R-:W-:-:S04]  /*cc60*/  LEA.HI R13, R70, R13, RZ, 0x7 ;  /* 0x0000000d460d7211 */ /* 0x000fc800078f38ff */
[----:B------:R-:W1:Y:S01]  /*cc70*/  MUFU.EX2 R71, R71 ;  /* 0x0000004700477308 */ /* 0x000e620000000800 */
[----:B------:R-:W-:-:S01]  /*cc80*/  FFMA.FTZ R70, R2, R61, -R52 ;  /* 0x0000003d02467223 */ /* 0x000fc20000010834 */
[----:B0-----:R-:W-:Y:S01]  /*cc90*/  FADD.FTZ R72, R50, R79 ;  /* 0x0000004f32487221 */ /* 0x001fe20000010000 */
[----:B------:R-:W-:-:S05]  /*cca0*/  FFMA.FTZ R62, R2, R111, -R52 ;  /* 0x0000006f023e7223 */ /* 0x000fca0000010834 */
[----:B------:R-:W-:Y:S01]  /*ccb0*/  MUFU.EX2 R11, R11 ;  /* 0x0000000b000b7308 */ /* 0x000fe20000000800 */
[----:B------:R-:W-:Y:S02]  /*ccc0*/  @!P0 VIADD R61, R10, 0x19c40 ;  /* 0x00019c400a3d8836 */ /* 0x000fe40000000000 */
[----:B------:R-:W-:Y:S01]  /*ccd0*/  FADD.FTZ R83, R37, R74 ;  /* 0x0000004a25537221 */ /* 0x000fe20000010000 */
[----:B------:R-:W-:-:S04]  /*cce0*/  FFMA.FTZ R47, R2, R47, -R95 ;  /* 0x0000002f022f7223 */ /* 0x000fc8000001085f */
[----:B------:R-:W0:Y:S01]  /*ccf0*/  MUFU.EX2 R56, R56 ;  /* 0x0000003800387308 */ /* 0x000e220000000800 */
[----:B------:R-:W-:-:S01]  /*cd00*/  FFMA.FTZ R40, R2, R75, -R95 ;  /* 0x0000004b02287223 */ /* 0x000fc2000001085f */
[----:B---3--:R-:W-:Y:S01]  /*cd10*/  FADD.FTZ R79, R33, R72 ;  /* 0x00000048214f7221 */ /* 0x008fe20000010000 */
[----:B------:R-:W-:-:S05]  /*cd20*/  FFMA.FTZ R75, R2, R113, -R52 ;  /* 0x00000071024b7223 */ /* 0x000fca0000010834 */
[----:B------:R-:W3:Y:S01]  /*cd30*/  MUFU.EX2 R26, R26 ;  /* 0x0000001a001a7308 */ /* 0x000ee20000000800 */
[----:B------:R-:W-:-:S01]  /*cd40*/  FADD.FTZ R74, R24, R83 ;  /* 0x00000053184a7221 */ /* 0x000fc20000010000 */
[----:B------:R-:W-:Y:S01]  /*cd50*/  FFMA.FTZ R5, R2, R5, -R95 ;  /* 0x0000000502057223 */ /* 0x000fe2000001085f */
[----:B------:R-:W-:-:S05]  /*cd60*/  @!P0 PRMT R61, RZ, 0x654, R61 ;  /* 0x00000654ff3d8816 */ /* 0x000fca000000003d */
[----:B------:R-:W4:Y:S01]  /*cd70*/  MUFU.EX2 R41, R41 ;  /* 0x0000002900297308 */ /* 0x000f220000000800 */
[----:B------:R-:W-:-:S01]  /*cd80*/  FFMA.FTZ R65, R2, R65, -R52 ;  /* 0x0000004102417223 */ /* 0x000fc20000010834 */
[----:B--2---:R-:W-:Y:S01]  /*cd90*/  FADD.FTZ R72, R58, R79 ;  /* 0x0000004f3a487221 */ /* 0x004fe20000010000 */
[----:B------:R-:W-:-:S01]  /*cda0*/  FFMA.FTZ R60, R2, R115, -R52 ;  /* 0x00000073023c7223 */ /* 0x000fc20000010834 */
[----:B------:R-:W-:Y:S01]  /*cdb0*/  FADD.FTZ R74, R45, R74 ;  /* 0x0000004a2d4a7221 */ /* 0x000fe20000010000 */
[----:B------:R2:W-:Y:S03]  /*cdc0*/  @!P0 SYNCS.ARRIVE.TRANS64.RED.A1T0 RZ, [R61+URZ], RZ ;  /* 0x000000ff3dff89a7 */ /* 0x0005e6000810043f */
[----:B------:R-:W5:Y:S01]  /*cdd0*/  MUFU.EX2 R62, R62 ;  /* 0x0000003e003e7308 */ /* 0x000f620000000800 */
[----:B-1----:R-:W-:-:S01]  /*cde0*/  FADD.FTZ R79, R71, R72 ;  /* 0x00000048474f7221 */ /* 0x002fc20000010000 */
[----:B------:R-:W-:-:S06]  /*cdf0*/  FFMA.FTZ R49, R2, R49, -R52 ;  /* 0x0000003102317223 */ /* 0x000fcc0000010834 */
[----:B------:R-:W1:Y:S01]  /*ce00*/  MUFU.EX2 R47, R47 ;  /* 0x0000002f002f7308 */ /* 0x000e620000000800 */
[----:B0-----:R-:W-:-:S01]  /*ce10*/  FADD.FTZ R72, R56, R79 ;  /* 0x0000004f38487221 */ /* 0x001fc20000010000 */
[----:B------:R-:W-:-:S06]  /*ce20*/  FFMA.FTZ R55, R2, R55, -R95 ;  /* 0x0000003702377223 */ /* 0x000fcc000001085f */
[----:B------:R-:W0:Y:S01]  /*ce30*/  MUFU.EX2 R75, R75 ;  /* 0x0000004b004b7308 */ /* 0x000e220000000800 */
[----:B------:R-:W-:-:S07]  /*ce40*/  FFMA.FTZ R66, R2, R117, -R52 ;  /* 0x0000007502427223 */ /* 0x000fce0000010834 */
[----:B------:R-:W0:Y:S08]  /*ce50*/  MUFU.EX2 R5, R5 ;  /* 0x0000000500057308 */ /* 0x000e300000000800 */
[----:B--2---:R2:W-:Y:S01]  /*ce60*/  MUFU.EX2 R61, R65 ;  /* 0x00000041003d7308 */ /* 0x0045e20000000800 */
[----:B------:R-:W-:-:S01]  /*ce70*/  FFMA.FTZ R53, R2, R53, -R52 ;  /* 0x0000003502357223 */ /* 0x000fc20000010834 */
[----:B--2---:R-:W-:-:S06]  /*ce80*/  FADD.FTZ R65, R11, R74 ;  /* 0x0000004a0b417221 */ /* 0x004fcc0000010000 */
[----:B------:R-:W2:Y:S01]  /*ce90*/  MUFU.EX2 R60, R60 ;  /* 0x0000003c003c7308 */ /* 0x000ea20000000800 */
[----:B---3--:R-:W-:-:S01]  /*cea0*/  FADD.FTZ R79, R26, R65 ;  /* 0x000000411a4f7221 */ /* 0x008fc20000010000 */
[----:B----4-:R-:W-:Y:S01]  /*ceb0*/  FADD.FTZ R65, R41, R72 ;  /* 0x0000004829417221 */ /* 0x010fe20000010000 */
[----:B------:R-:W-:-:S05]  /*cec0*/  FFMA.FTZ R15, R2, R15, -R95 ;  /* 0x0000000f020f7223 */ /* 0x000fca000001085f */
[----:B------:R-:W3:Y:S01]  /*ced0*/  MUFU.EX2 R49, R49 ;  /* 0x0000003100317308 */ /* 0x000ee20000000800 */
[----:B------:R-:W-:-:S01]  /*cee0*/  FADD.FTZ R74, R28, R79 ;  /* 0x0000004f1c4a7221 */ /* 0x000fc20000010000 */
[----:B-----5:R-:W-:Y:S01]  /*cef0*/  FADD.FTZ R72, R62, R65 ;  /* 0x000000413e487221 */ /* 0x020fe20000010000 */
[----:B------:R-:W-:-:S01]  /*cf00*/  FFMA.FTZ R43, R2, R43, -R52 ;  /* 0x0000002b022b7223 */ /* 0x000fc20000010834 */
[----:B------:R-:W-:Y:S01]  /*cf10*/  FFMA.FTZ R14, R2, R59, -R95 ;  /* 0x0000003b020e7223 */ /* 0x000fe2000001085f */
[----:B-1----:R-:W-:-:S03]  /*cf20*/  FADD.FTZ R74, R47, R74 ;  /* 0x0000004a2f4a7221 */ /* 0x002fc60000010000 */
[----:B------:R-:W-:Y:S01]  /*cf30*/  MUFU.EX2 R55, R55 ;  /* 0x0000003700377308 */ /* 0x000fe20000000800 */
[----:B0-----:R-:W-:-:S01]  /*cf40*/  FADD.FTZ R79, R75, R72 ;  /* 0x000000484b4f7221 */ /* 0x001fc20000010000 */
[----:B------:R-:W-:-:S06]  /*cf50*/  FFMA.FTZ R64, R2, R57, -R52 ;  /* 0x0000003902407223 */ /* 0x000fcc0000010834 */
[----:B------:R-:W0:Y:S01]  /*cf60*/  MUFU.EX2 R66, R66 ;  /* 0x0000004200427308 */ /* 0x000e220000000800 */
[----:B------:R-:W-:-:S01]  /*cf70*/  FADD.FTZ R83, R5, R74 ;  /* 0x0000004a05537221 */ /* 0x000fc20000010000 */
[----:B------:R-:W-:Y:S01]  /*cf80*/  FFMA.FTZ R21, R2, R21, -R95 ;  /* 0x0000001502157223 */ /* 0x000fe2000001085f */
[----:B------:R-:W-:-:S05]  /*cf90*/  F2FP.SATFINITE.E4M3.F32.PACK_AB_MERGE_C R151, R45, R24, RZ ;  /* 0x000000182d97723e */ /* 0x000fca00048070ff */
[----:B------:R-:W1:Y:S01]  /*cfa0*/  MUFU.EX2 R53, R53 ;  /* 0x0000003500357308 */ /* 0x000e620000000800 */
[----:B--2---:R-:W-:-:S01]  /*cfb0*/  FADD.FTZ R24, R60, R79 ;  /* 0x0000004f3c187221 */ /* 0x004fc20000010000 */
[----:B------:R-:W-:Y:S01]  /*cfc0*/  FFMA.FTZ R36, R2, R63, -R95 ;  /* 0x0000003f02247223 */ /* 0x000fe2000001085f */
[----:B------:R-:W-:-:S05]  /*cfd0*/  FADD.FTZ R83, R30, R83 ;  /* 0x000000531e537221 */ /* 0x000fca0000010000 */
[----:B------:R-:W2:Y:S01]  /*cfe0*/  MUFU.EX2 R15, R15 ;  /* 0x0000000f000f7308 */ /* 0x000ea20000000800 */
[----:B------:R-:W-:Y:S01]  /*cff0*/  F2FP.SATFINITE.E4M3.F32.PACK_AB_MERGE_C R149, R29, R12, RZ ;  /* 0x0000000c1d95723e */ /* 0x000fe200048070ff */
[----:B---3--:R-:W-:-:S06]  /*d000*/  FADD.FTZ R29, R49, R24 ;  /* 0x00000018311d7221 */ /* 0x008fcc0000010000 */
[----:B------:R-:W3:Y:S01]  /*d010*/  MUFU.EX2 R43, R43 ;  /* 0x0000002b002b7308 */ /* 0x000ee20000000800 */
[----:B------:R-:W-:-:S01]  /*d020*/  FADD.FTZ R24, R32, R83 ;  /* 0x0000005320187221 */ /* 0x000fc20000010000 */
[----:B------:R-:W-:-:S06]  /*d030*/  FFMA.FTZ R27, R2, R27, -R95 ;  /* 0x0000001b021b7223 */ /* 0x000fcc000001085f */
[----:B------:R-:W4:Y:S01]  /*d040*/  MUFU.EX2 R14, R14 ;  /* 0x0000000e000e7308 */ /* 0x000f220000000800 */
[----:B------:R-:W-:Y:S01]  /*d050*/  F2FP.SATFINITE.E4M3.F32.PACK_AB_MERGE_C R145, R47, R28, RZ ;  /* 0x0000001c2f91723e */ /* 0x000fe200048070ff */
[----:B0-----:R-:W-:Y:S01]  /*d060*/  FADD.FTZ R28, R66, R29 ;  /* 0x0000001d421c7221 */ /* 0x001fe20000010000 */
[----:B------:R-:W-:-:S05]  /*d070*/  F2FP.SATFINITE.E4M3.F32.PACK_AB_MERGE_C R147, R55, R32, RZ ;  /* 0x000000203793723e */ /* 0x000fca00048070ff */
[----:B------:R-:W0:Y:S01]  /*d080*/  MUFU.EX2 R64, R64 ;  /* 0x0000004000407308 */ /* 0x000e220000000800 */
[----:B------:R-:W-:-:S07]  /*d090*/  FADD.FTZ R32, R55, R24 ;  /* 0x0000001837207221 */ /* 0x000fce0000010000 */
[----:B------:R-:W5:Y:S01]  /*d0a0*/  MUFU.EX2 R21, R21 ;  /* 0x0000001500157308 */ /* 0x000f620000000800 */
[----:B------:R-:W-:-:S01]  /*d0b0*/  FFMA.FTZ R57, R2, R119, -R52 ;  /* 0x0000007702397223 */ /* 0x000fc20000010834 */
[----:B-1----:R-:W-:-:S06]  /*d0c0*/  FADD.FTZ R28, R53, R28 ;  /* 0x0000001c351c7221 */ /* 0x002fcc0000010000 */
[----:B------:R-:W1:Y:S01]  /*d0d0*/  MUFU.EX2 R36, R36 ;  /* 0x0000002400247308 */ /* 0x000e620000000800 */
[----:B------:R-:W-:-:S01]  /*d0e0*/  FFMA.FTZ R31, R2, R31, -R95 ;  /* 0x0000001f021f7223 */ /* 0x000fc2000001085f */
[----:B--2---:R-:W-:Y:S01]  /*d0f0*/  FADD.FTZ R45, R15, R32 ;  /* 0x000000200f2d7221 */ /* 0x004fe20000010000 */
[----:B------:R-:W-:-:S01]  /*d100*/  FFMA.FTZ R68, R2, R121, -R52 ;  /* 0x0000007902447223 */ /* 0x000fc20000010834 */
[----:B---3--:R-:W-:-:S04]  /*d110*/  FADD.FTZ R29, R43, R28 ;  /* 0x0000001c2b1d7221 */ /* 0x008fc80000010000 */
[----:B------:R-:W2:Y:S01]  /*d120*/  MUFU.EX2 R27, R27 ;  /* 0x0000001b001b7308 */ /* 0x000ea20000000800 */
[----:B----4-:R-:W-:-:S01]  /*d130*/  FADD.FTZ R28, R14, R45 ;  /* 0x0000002d0e1c7221 */ /* 0x010fc20000010000 */
[----:B------:R-:W-:Y:S01]  /*d140*/  F2FP.SATFINITE.E4M3.F32.PACK_AB_MERGE_C R149, R4, R87, R149 ;  /* 0x000000570495723e */ /* 0x000fe20004807095 */
[----:B0-----:R-:W-:-:S05]  /*d150*/  FADD.FTZ R4, R64, R29 ;  /* 0x0000001d40047221 */ /* 0x001fca0000010000 */
[----:B------:R-:W0:Y:S01]  /*d160*/  MUFU.EX2 R34, R34 ;  /* 0x0000002200227308 */ /* 0x000e220000000800 */
[----:B------:R-:W-:-:S01]  /*d170*/  FFMA.FTZ R39, R2, R39, -R95 ;  /* 0x0000002702277223 */ /* 0x000fc2000001085f */
[----:B-----5:R-:W-:Y:S01]  /*d180*/  FADD.FTZ R29, R21, R28 ;  /* 0x0000001c151d7221 */ /* 0x020fe20000010000 */
[----:B------:R-:W-:-:S05]  /*d190*/  FFMA.FTZ R35, R2, R35, -R95 ;  /* 0x0000002302237223 */ /* 0x000fca000001085f */
[----:B------:R-:W3:Y:S01]  /*d1a0*/  MUFU.EX2 R57, R57 ;  /* 0x0000003900397308 */ /* 0x000ee20000000800 */
[C---:B-1----:R-:W-:Y:S01]  /*d1b0*/  F2FP.SATFINITE.E4M3.F32.PACK_AB_MERGE_C R141, R36.reuse, R21, RZ ;  /* 0x00000015248d723e */ /* 0x042fe200048070ff */
[----:B------:R-:W-:-:S06]  /*d1c0*/  FADD.FTZ R36, R36, R29 ;  /* 0x0000001d24247221 */ /* 0x000fcc0000010000 */
[----:B------:R-:W-:Y:S08]  /*d1d0*/  MUFU.EX2 R31, R31 ;  /* 0x0000001f001f7308 */ /* 0x000ff00000000800 */
[----:B------:R-:W1:Y:S08]  /*d1e0*/  MUFU.EX2 R38, R38 ;  /* 0x0000002600267308 */ /* 0x000e700000000800 */
[----:B------:R-:W4:Y:S01]  /*d1f0*/  MUFU.EX2 R68, R68 ;  /* 0x0000004400447308 */ /* 0x000f220000000800 */
[----:B------:R-:W-:-:S01]  /*d200*/  FFMA.FTZ R123, R2, R123, -R52 ;  /* 0x0000007b027b7223 */ /* 0x000fc20000010834 */
[----:B--2---:R-:W-:-:S06]  /*d210*/  FADD.FTZ R29, R27, R36 ;  /* 0x000000241b1d7221 */ /* 0x004fcc0000010000 */
[----:B------:R2:W5:Y:S01]  /*d220*/  MUFU.EX2 R10, R70 ;  /* 0x00000046000a7308 */ /* 0x0005620000000800 */
[----:B------:R-:W-:Y:S01]  /*d230*/  F2FP.SATFINITE.E4M3.F32.PACK_AB_MERGE_C R145, R26, R11, R145 ;  /* 0x0000000b1a91723e */ /* 0x000fe20004807091 */
[----:B0-----:R-:W-:-:S06]  /*d240*/  FADD.FTZ R26, R34, R29 ;  /* 0x0000001d221a7221 */ /* 0x001fcc0000010000 */
[----:B------:R-:W-:Y:S01]  /*d250*/  MUFU.EX2 R39, R39 ;  /* 0x0000002700277308 */ /* 0x000fe20000000800 */
[----:B--2---:R-:W-:-:S01]  /*d260*/  FFMA.FTZ R70, R2, R69, -R52 ;  /* 0x0000004502467223 */ /* 0x004fc20000010834 */
[----:B------:R-:W-:-:S06]  /*d270*/  FFMA.FTZ R69, R2, R51, -R52 ;  /* 0x0000003302457223 */ /* 0x000fcc0000010834 */
[----:B------:R-:W0:Y:S01]  /*d280*/  MUFU.EX2 R42, R42 ;  /* 0x0000002a002a7308 */ /* 0x000e220000000800 */
[----:B---3--:R-:W-:-:S07]  /*d290*/  FADD.FTZ R21, R57, R4 ;  /* 0x0000000439157221 */ /* 0x008fce0000010000 */
[----:B------:R-:W2:Y:S01]  /*d2a0*/  MUFU.EX2 R35, R35 ;  /* 0x0000002300237308 */ /* 0x000ea20000000800 */
[----:B-1----:R-:W-:Y:S01]  /*d2b0*/  F2FP.SATFINITE.E4M3.F32.PACK_AB_MERGE_C R143, R38, R31, RZ ;  /* 0x0000001f268f723e */ /* 0x002fe200048070ff */
[----:B------:R-:W-:-:S06]  /*d2c0*/  FFMA.FTZ R63, R2, R93, -R95 ;  /* 0x0000005d023f7223 */ /* 0x000fcc000001085f */
[----:B------:R-:W1:Y:S01]  /*d2d0*/  MUFU.EX2 R40, R40 ;  /* 0x0000002800287308 */ /* 0x000e620000000800 */
[----:B------:R-:W-:-:S01]  /*d2e0*/  FADD.FTZ R31, R31, R26 ;  /* 0x0000001a1f1f7221 */ /* 0x000fc20000010000 */
[----:B------:R-:W-:Y:S01]  /*d2f0*/  FFMA.FTZ R44, R2, R89, -R95 ;  /* 0x00000059022c7223 */ /* 0x000fe2000001085f */
[----:B----4-:R-:W-:-:S05]  /*d300*/  FADD.FTZ R21, R68, R21 ;  /* 0x0000001544157221 */ /* 0x010fca0000010000 */
[----:B------:R-:W3:Y:S01]  /*d310*/  MUFU.EX2 R51, R123 ;  /* 0x0000007b00337308 */ /* 0x000ee20000000800 */
[----:B------:R-:W-:-:S01]  /*d320*/  FFMA.FTZ R59, R2, R91, -R95 ;  /* 0x0000005b023b7223 */ /* 0x000fc2000001085f */
[----:B------:R-:W-:Y:S01]  /*d330*/  FFMA.FTZ R73, R2, R73, -R52 ;  /* 0x0000004902497223 */ /* 0x000fe20000010834 */
[----:B------:R-:W-:-:S05]  /*d340*/  F2FP.SATFINITE.E4M3.F32.PACK_AB_MERGE_C R151, R37, R20, R151 ;  /* 0x000000142597723e */ /* 0x000fca0004807097 */
[----:B------:R-:W4:Y:S01]  /*d350*/  MUFU.EX2 R70, R70 ;  /* 0x0000004600467308 */ /* 0x000f220000000800 */
[----:B------:R-:W-:-:S01]  /*d360*/  FADD.FTZ R38, R38, R31 ;  /* 0x0000001f26267221 */ /* 0x000fc20000010000 */
[----:B-----5:R-:W-:Y:S01]  /*d370*/  FADD.FTZ R20, R10, R21 ;  /* 0x000000150a147221 */ /* 0x020fe20000010000 */
[----:B0-----:R-:W-:Y:S01]  /*d380*/  F2FP.SATFINITE.E4M3.F32.PACK_AB_MERGE_C R137, R42, R39, RZ ;  /* 0x000000272a89723e */ /* 0x001fe200048070ff */
[----:B------:R-:W-:-:S04]  /*d390*/  FFMA.FTZ R125, R2, R125, -R52 ;  /* 0x0000007d027d7223 */ /* 0x000fc80000010834 */
[----:B------:R-:W0:Y:S01]  /*d3a0*/  MUFU.EX2 R65, R69 ;  /* 0x0000004500417308 */ /* 0x000e220000000800 */
[----:B--2---:R-:W-:-:S01]  /*d3b0*/  FADD.FTZ R11, R35, R38 ;  /* 0x00000026230b7221 */ /* 0x004fc20000010000 */
[----:B------:R-:W-:Y:S01]  /*d3c0*/  FADD.FTZ R20, R61, R20 ;  /* 0x000000143d147221 */ /* 0x000fe20000010000 */
[----:B------:R-:W-:-:S05]  /*d3d0*/  FFMA.FTZ R77, R2, R77, -R52 ;  /* 0x0000004d024d7223 */ /* 0x000fca0000010834 */
[----:B------:R-:W-:Y:S01]  /*d3e0*/  MUFU.EX2 R46, R46 ;  /* 0x0000002e002e7308 */ /* 0x000fe20000000800 */
[C---:B-1----:R-:W-:Y:S01]  /*d3f0*/  F2FP.SATFINITE.E4M3.F32.PACK_AB_MERGE_C R137, R40.reuse, R35, R137 ;  /* 0x000000232889723e */ /* 0x042fe20004807089 */
[----:B------:R-:W-:-:S06]  /*d400*/  FADD.FTZ R40, R40, R11 ;  /* 0x0000000b28287221 */ /* 0x000fcc0000010000 */
[----:B------:R-:W1:Y:S01]  /*d410*/  MUFU.EX2 R63, R63 ;  /* 0x0000003f003f7308 */ /* 0x000e620000000800 */
[----:B------:R-:W-:Y:S01]  /*d420*/  F2FP.SATFINITE.E4M3.F32.PACK_AB_MERGE_C R147, R30, R5, R147 ;  /* 0x000000051e93723e */ /* 0x000fe20004807093 */
[----:B---3--:R-:W-:-:S06]  /*d430*/  FADD.FTZ R5, R51, R20 ;  /* 0x0000001433057221 */ /* 0x008fcc0000010000 */
[----:B------:R-:W2:Y:S01]  /*d440*/  MUFU.EX2 R44, R44 ;  /* 0x0000002c002c7308 */ /* 0x000ea20000000800 */
[----:B------:R-:W-:-:S07]  /*d450*/  FFMA.FTZ R127, R2, R127, -R52 ;  /* 0x0000007f027f7223 */ /* 0x000fce0000010834 */
[----:B------:R-:W3:Y:S01]  /*d460*/  MUFU.EX2 R12, R73 ;  /* 0x00000049000c7308 */ /* 0x000ee20000000800 */
[----:B----4-:R-:W-:Y:S01]  /*d470*/  F2FP.SATFINITE.E4M3.F32.PACK_AB_MERGE_C R51, R70, R51, RZ ;  /* 0x000000334633723e */ /* 0x010fe200048070ff */
[----:B------:R-:W-:-:S06]  /*d480*/  FADD.FTZ R39, R39, R40 ;  /* 0x0000002827277221 */ /* 0x000fcc0000010000 */
[----:B------:R-:W4:Y:S01]  /*d490*/  MUFU.EX2 R59, R59 ;  /* 0x0000003b003b7308 */ /* 0x000f220000000800 */
[----:B------:R-:W-:-:S07]  /*d4a0*/  FADD.FTZ R70, R70, R5 ;  /* 0x0000000546467221 */ /* 0x000fce0000010000 */
[----:B------:R-:W5:Y:S01]  /*d4b0*/  MUFU.EX2 R24, R125 ;  /* 0x0000007d00187308 */ /* 0x000f620000000800 */
[----:B------:R-:W-:-:S01]  /*d4c0*/  FFMA.FTZ R81, R2, R81, -R52 ;  /* 0x0000005102517223 */ /* 0x000fc20000010834 */
[----:B------:R-:W-:Y:S01]  /*d4d0*/  FFMA.FTZ R129, R2, R129, -R52 ;  /* 0x0000008102817223 */ /* 0x000fe20000010834 */
[----:B------:R-:W-:-:S01]  /*d4e0*/  FADD.FTZ R39, R42, R39 ;  /* 0x000000272a277221 */ /* 0x000fc20000010000 */
[----:B------:R-:W-:-:S04]  /*d4f0*/  SHF.R.S32.HI R13, RZ, 0x7, R13 ;  /* 0x00000007ff0d7819 */ /* 0x000fc8000001140d */
[----:B------:R-:W5:Y:S01]  /*d500*/  MUFU.EX2 R77, R77 ;  /* 0x0000004d004d7308 */ /* 0x000f620000000800 */
[----:B------:R-:W-:-:S01]  /*d510*/  FFMA.FTZ R52, R2, R85, -R52 ;  /* 0x0000005502347223 */ /* 0x000fc20000010834 */
[----:B0-----:R-:W-:Y:S01]  /*d520*/  FADD.FTZ R5, R65, R70 ;  /* 0x0000004641057221 */ /* 0x001fe20000010000 */
[----:B-1----:R-:W-:Y:S01]  /*d530*/  F2FP.SATFINITE.E4M3.F32.PACK_AB_MERGE_C R11, R63, R46, RZ ;  /* 0x0000002e3f0b723e */ /* 0x002fe200048070ff */
[----:B--2---:R-:W-:-:S04]  /*d540*/  FADD.FTZ R20, R44, R39 ;  /* 0x000000272c147221 */ /* 0x004fc80000010000 */
[----:B------:R-:W0:Y:S01]  /*d550*/  MUFU.EX2 R127, R127 ;  /* 0x0000007f007f7308 */ /* 0x000e220000000800 */
[----:B------:R-:W-:Y:S01]  /*d560*/  VIMNMX R76, RZ, R13, !PT ;  /* 0x0000000dff4c7248 */ /* 0x000fe20007fe0100 */
[----:B---3--:R-:W-:Y:S01]  /*d570*/  FADD.FTZ R5, R12, R5 ;  /* 0x000000050c057221 */ /* 0x008fe20000010000 */
[C---:B----4-:R-:W-:Y:S01]  /*d580*/  F2FP.SATFINITE.E4M3.F32.PACK_AB_MERGE_C R139, R59.reuse, R44, R11 ;  /* 0x0000002c3b8b723e */ /* 0x050fe2000480700b */
[----:B------:R-:W-:-:S04]  /*d590*/  FADD.FTZ R59, R59, R20 ;  /* 0x000000143b3b7221 */ /* 0x000fc80000010000 */
[----:B------:R-:W1:Y:S01]  /*d5a0*/  MUFU.EX2 R4, R81 ;  /* 0x0000005100047308 */ /* 0x000e620000000800 */
[----:B------:R-:W-:Y:S01]  /*d5b0*/  F2FP.SATFINITE.E4M3.F32.PACK_AB_MERGE_C R141, R14, R15, R141 ;  /* 0x0000000f0e8d723e */ /* 0x000fe2000480708d */
[----:B-----5:R-:W-:Y:S01]  /*d5c0*/  FADD.FTZ R14, R24, R5 ;  /* 0x00000005180e7221 */ /* 0x020fe20000010000 */
[----:B------:R-:W-:Y:S01]  /*d5d0*/  VIADD R20, R90, 0xfffffffe ;  /* 0xfffffffe5a147836 */ /* 0x000fe20000000000 */
[----:B------:R2:W-:Y:S04]  /*d5e0*/  STL [R1+0x14], R76 ;  /* 0x0000144c01007387 */ /* 0x0005e80000100800 */
[----:B------:R-:W3:Y:S01]  /*d5f0*/  MUFU.EX2 R129, R129 ;  /* 0x0000008100817308 */ /* 0x000ee20000000800 */
[----:B------:R-:W-:-:S07]  /*d600*/  FADD.FTZ R14, R77, R14 ;  /* 0x0000000e4d0e7221 */ /* 0x000fce0000010000 */
[----:B------:R-:W4:Y:S01]  /*d610*/  MUFU.EX2 R52, R52 ;  /* 0x0000003400347308 */ /* 0x000f220000000800 */
[----:B------:R-:W-:Y:S01]  /*d620*/  ISETP.GE.AND P0, PT, R20, R76, PT ;  /* 0x0000004c1400720c */ /* 0x000fe20003f06270 */
[----:B0-----:R-:W-:Y:S01]  /*d630*/  FADD.FTZ R5, R127, R14 ;  /* 0x0000000e7f057221 */ /* 0x001fe20000010000 */
[----:B------:R-:W-:-:S03]  /*d640*/  F2FP.SATFINITE.E4M3.F32.PACK_AB_MERGE_C R142, R61, R10, R51 ;  /* 0x0000000a3d8e723e */ /* 0x000fc60004807033 */
[----:B-1----:R-:W-:Y:S01]  /*d650*/  FADD.FTZ R10, R4, R5 ;  /* 0x00000005040a7221 */ /* 0x002fe20000010000 */
[----:B------:R-:W-:Y:S01]  /*d660*/  F2FP.SATFINITE.E4M3.F32.PACK_AB_MERGE_C R148, R67, R54, RZ ;  /* 0x000000364394723e */ /* 0x000fe200048070ff */
[----:B------:R-:W-:Y:S01]  /*d670*/  FADD.FTZ R46, R46, R59 ;  /* 0x0000003b2e2e7221 */ /* 0x000fe20000010000 */
[----:B------:R-:W-:Y:S01]  /*d680*/  F2FP.SATFINITE.E4M3.F32.PACK_AB_MERGE_C R150, R71, R58, RZ ;  /* 0x0000003a4796723e */ /* 0x000fe200048070ff */
[----:B---3--:R-:W-:Y:S01]  /*d690*/  FADD.FTZ R5, R129, R10 ;  /* 0x0000000a81057221 */ /* 0x008fe20000010000 */
[----:B------:R-:W-:Y:S01]  /*d6a0*/  F2FP.SATFINITE.E4M3.F32.PACK_AB_MERGE_C R144, R75, R62, RZ ;  /* 0x0000003e4b90723e */ /* 0x000fe200048070ff */
[----:B------:R-:W-:Y:S01]  /*d6b0*/  IMAD.MOV.U32 R135, RZ, RZ, RZ ;  /* 0x000000ffff877224 */ /* 0x000fe200078e00ff */
[----:B------:R-:W-:Y:S01]  /*d6c0*/  F2FP.SATFINITE.E4M3.F32.PACK_AB_MERGE_C R146, R53, R66, RZ ;  /* 0x000000423592723e */ /* 0x000fe200048070ff */
[----:B------:R-:W-:Y:S01]  /*d6d0*/  BSSY B0, `(.L_x_1948) ;  /* 0x00002bb000007945 */ /* 0x000fe20003800000 */
[----:B------:R-:W-:Y:S02]  /*d6e0*/  F2FP.SATFINITE.E4M3.F32.PACK_AB_MERGE_C R140, R68, R57, RZ ;  /* 0x00000039448c723e */ /* 0x000fe400048070ff */
[----:B----4-:R-:W-:-:S02]  /*d6f0*/  F2FP.SATFINITE.E4M3.F32.PACK_AB_MERGE_C R11, R52, R129, RZ ;  /* 0x00000081340b723e */ /* 0x010fc400048070ff */
[----:B------:R-:W-:Y:S01]  /*d700*/  F2FP.SATFINITE.E4M3.F32.PACK_AB_MERGE_C R24, R77, R24, RZ ;  /* 0x000000184d18723e */ /* 0x000fe200048070ff */
[----:B------:R-:W-:Y:S01]  /*d710*/  FADD.FTZ R5, R52, R5 ;  /* 0x0000000534057221 */ /* 0x000fe20000010000 */
[----:B------:R-:W-:Y:S01]  /*d720*/  F2FP.SATFINITE.E4M3.F32.PACK_AB_MERGE_C R138, R4, R127, R11 ;  /* 0x0000007f048a723e */ /* 0x000fe2000480700b */
[----:B------:R-:W-:Y:S01]  /*d730*/  FADD.FTZ R4, R63, R46 ;  /* 0x0000002e3f047221 */ /* 0x000fe20000010000 */
[----:B------:R-:W-:Y:S01]  /*d740*/  F2FP.SATFINITE.E4M3.F32.PACK_AB_MERGE_C R143, R34, R27, R143 ;  /* 0x0000001b228f723e */ /* 0x000fe2000480708f */
[--C-:B------:R-:W-:Y:S01]  /*d750*/  IMAD.MOV.U32 R134, RZ, RZ, R135.reuse ;  /* 0x000000ffff867224 */ /* 0x100fe200078e0087 */
        /* <DEDUP_REMOVED lines=52> */
[----:B--2---:R-:W-:Y:S06]  /*daa0*/  @!P0 BRA `(.L_x_1949) ;  /* 0x0000002400f48947 */ /* 0x004fec0003800000 */
        /* <DEDUP_REMOVED lines=28> */
[----:B------:R-:W-:-:S07]  /*dc70*/  CS2R R88, SRZ ;  /* 0x0000000000587805 */ /* 0x000fce000001ff00 */
.L_x_1961:
[----:B------:R-:W-:-:S04]  /*dc80*/  ISETP.NE.AND P0, PT, R10, 0x1, PT ;  /* 0x000000010a00780c */ /* 0x000fc80003f05270 */
[----:B------:R-:W-:-:S04]  /*dc90*/  SEL R22, RZ, 0x1, P0 ;  /* 0x00000001ff167807 */ /* 0x000fc80000000000 */
[----:B------:R-:W-:Y:S01]  /*dca0*/  LOP3.LUT R22, R11, R22, RZ, 0x3c, !PT ;  /* 0x000000160b167212 */ /* 0x000fe200078e3cff */
[----:B------:R-:W-:Y:S06]  /*dcb0*/  @!P1 BRA `(.L_x_1950) ;  /* 0x0000000000049947 */ /* 0x000fec0003800000 */
[----:B------:R-:W-:Y:S01]  /*dcc0*/  BPT.TRAP 0x1 ;  /* 0x000000040000795c */ /* 0x000fe20000300000 */
.L_x_1950:
        /* <DEDUP_REMOVED lines=8> */
.L_x_1951:
[----:B------:R-:W2:Y:S01]  /*dd50*/  LDL R3, [R1+0xc] ;  /* 0x00000c0001037983 */ /* 0x000ea20000100800 */
[----:B------:R-:W-:Y:S01]  /*dd60*/  BSSY B2, `(.L_x_1952) ;  /* 0x0000006000027945 */ /* 0x000fe20003800000 */
[----:B------:R-:W-:Y:S02]  /*dd70*/  IMAD.MOV.U32 R25, RZ, RZ, -0x3ffffff0 ;  /* 0xc0000010ff197424 */ /* 0x000fe400078e00ff */
[----:B--2---:R-:W-:Y:S01]  /*dd80*/  IMAD R24, R18, 0x300, R3 ;  /* 0x0000030012187824 */ /* 0x004fe200078e0203 */
[----:B-1----:R-:W-:Y:S06]  /*dd90*/  @P0 BRA `(.L_x_1953) ;  /* 0x0000000000080947 */ /* 0x002fec0003800000 */
[----:B------:R-:W1:Y:S02]  /*dda0*/  SYNCS.PHASECHK.TRANS64.TRYWAIT P0, [R21+URZ+0x19c30], R0 ;  /* 0x019c3000150075a7 */ /* 0x000e64000800017f */
[----:B-1----:R-:W-:Y:S05]  /*ddb0*/  @!P0 BRA `(.L_x_1954) ;  /* 0x000000d400bc8947 */ /* 0x002fea0003800000 */
.L_x_1953:
[----:B------:R-:W-:Y:S05]  /*ddc0*/  BSYNC B2 ;  /* 0x0000000000027941 */ /* 0x000fea0003800000 */
.L_x_1952:
        /* <DEDUP_REMOVED lines=27> */
.L_x_1955:
[----:B01----:R-:W-:Y:S01]  /*df80*/  SHF.L.U32 R0, R11, 0x1f, RZ ;  /* 0x0000001f0b007819 */ /* 0x003fe200000006ff */
[----:B------:R-:W-:-:S04]  /*df90*/  IMAD R152, R10, 0x8, R16 ;  /* 0x000000080a987824 */ /* 0x000fc800078e0210 */
[----:B------:R0:W1:Y:S01]  /*dfa0*/  SYNCS.PHASECHK.TRANS64.TRYWAIT P0, [R152+URZ+0x19c50], R0 ;  /* 0x019c5000980075a7 */ /* 0x000062000800017f */
[----:B------:R-:W-:Y:S05]  /*dfb0*/  @!P1 BRA `(.L_x_1956) ;  /* 0x0000000000049947 */ /* 0x000fea0003800000 */
[----:B------:R-:W-:Y:S01]  /*dfc0*/  BPT.TRAP 0x1 ;  /* 0x000000040000795c */ /* 0x000fe20000300000 */
.L_x_1956:
[----:B------:R-:W-:Y:S04]  /*dfd0*/  BSSY B2, `(.L_x_1957) ;  /* 0x0000004000027945 */ /* 0x000fe80003800000 */
[----:B-1----:R-:W-:Y:S05]  /*dfe0*/  @P0 BRA `(.L_x_1958) ;  /* 0x0000000000080947 */ /* 0x002fea0003800000 */
[----:B------:R-:W1:Y:S02]  /*dff0*/  SYNCS.PHASECHK.TRANS64.TRYWAIT P0, [R152+URZ+0x19c50], R0 ;  /* 0x019c5000980075a7 */ /* 0x000e64000800017f */
[----:B-1----:R-:W-:Y:S05]  /*e000*/  @!P0 BRA `(.L_x_1959) ;  /* 0x000000d4003c8947 */ /* 0x002fea0003800000 */
.L_x_1958:
[----:B------:R-:W-:Y:S05]  /*e010*/  BSYNC B2 ;  /* 0x0000000000027941 */ /* 0x000fea0003800000 */
.L_x_1957:
[----:B01----:R-:W-:Y:S01]  /*e020*/  VIADD R0, R16, 0x3000 ;  /* 0x0000300010007836 */ /* 0x003fe20000000000 */
[----:B------:R-:W2:Y:S01]  /*e030*/  LDL R3, [R1+0x2c] ;  /* 0x00002c0001037983 */ /* 0x000ea20000100800 */
[----:B------:R-:W-:Y:S01]  /*e040*/  IMAD.MOV.U32 R11, RZ, RZ, 0x40000040 ;  /* 0x40000040ff0b7424 */ /* 0x000fe200078e00ff */
[----:B------:R-:W-:Y:S02]  /*e050*/  WARPGROUP.ARRIVE ;  /* 0x00000000000079c5 */ /* 0x000fe40000000000 */
[----:B------:R-:W-:Y:S02]  /*e060*/  SHF.R.U32.HI R0, RZ, 0x4, R0 ;  /* 0x00000004ff007819 */ /* 0x000fe40000011600 */
[----:B------:R-:W-:Y:S02]  /*e070*/  R2UR UR7, R11 ;  /* 0x000000000b0772ca */ /* 0x000fe400000e0000 */
[----:B------:R-:W-:-:S04]  /*e080*/  LOP3.LUT R0, R0, 0x3fff, RZ, 0xc0, !PT ;  /* 0x00003fff00007812 */ /* 0x000fc800078ec0ff */
[----:B------:R-:W-:-:S05]  /*e090*/  LOP3.LUT R0, R0, 0x10000, RZ, 0xfc, !PT ;  /* 0x0001000000007812 */ /* 0x000fca00078efcff */
[----:B------:R-:W-:-:S05]  /*e0a0*/  IMAD R10, R10, 0x300, R0 ;  /* 0x000003000a0a7824 */ /* 0x000fca00078e0200 */
[----:B------:R-:W-:-:S13]  /*e0b0*/  R2UR UR6, R10 ;  /* 0x000000000a0672ca */ /* 0x000fda00000e0000 */
[----:B------:R-:W-:Y:S03]  /*e0c0*/  QGMMA.64x96x32.F32.E4M3.E4M3 R88, R148, gdesc[UR4], R88, gsb0 ;  /* 0x0160000494587df3 */ /* 0x000fe60008000858 */
[----:B------:R-:W-:Y:S02]  /*e0d0*/  WARPGROUP.DEPBAR.LE gsb0, 0x0 ;  /* 0x00008000000079c5 */ /* 0x000fe40000010000 */
[----:B------:R-:W3:Y:S04]  /*e0e0*/  LDL R149, [R1+0x20] ;  /* 0x0000200001957983 */ /* 0x000ee80000100800 */
[----:B------:R-:W3:Y:S04]  /*e0f0*/  LDL R150, [R1+0x1c] ;  /* 0x00001c0001967983 */ /* 0x000ee80000100800 */
[----:B------:R-:W4:Y:S01]  /*e100*/  LDL R151, [R1+0x28] ;  /* 0x0000280001977983 */ /* 0x000f220000100800 */
[----:B------:R-:W-:Y:S01]  /*e110*/  IMAD.MOV.U32 R0, RZ, RZ, -0x80 ;  /* 0xffffff80ff007424 */ /* 0x000fe200078e00ff */
[----:B------:R-:W-:Y:S01]  /*e120*/  WARPGROUP.ARRIVE ;  /* 0x00000000000079c5 */ /* 0x000fe20000000000 */
[----:B------:R-:W-:-:S02]  /*e130*/  VIADD R14, R10, 0x2 ;  /* 0x000000020a0e7836 */ /* 0x000fc40000000000 */
[----:B------:R-:W-:Y:S02]  /*e140*/  IMAD R0, R20, R0, 0x1 ;  /* 0x0000000114007424 */ /* 0x000fe400078e0200 */
[----:B------:R-:W-:Y:S01]  /*e150*/  IMAD.MOV.U32 R15, RZ, RZ, 0x40000040 ;  /* 0x40000040ff0f7424 */ /* 0x000fe200078e00ff */
[----:B------:R-:W-:Y:S01]  /*e160*/  R2UR UR6, R14 ;  /* 0x000000000e0672ca */ /* 0x000fe200000e0000 */
[----:B------:R-:W-:Y:S02]  /*e170*/  IMAD R0, R153, 0xc0, R0 ;  /* 0x000000c099007824 */ /* 0x000fe400078e0200 */
[C---:B------:R-:W-:Y:S01]  /*e180*/  VIADD R14, R10.reuse, 0x4 ;  /* 0x000000040a0e7836 */ /* 0x040fe20000000000 */
[----:B------:R-:W-:Y:S01]  /*e190*/  R2UR UR7, R15 ;  /* 0x000000000f0772ca */ /* 0x000fe200000e0000 */
[----:B------:R-:W-:Y:S02]  /*e1a0*/  IMAD.MOV.U32 R15, RZ, RZ, 0x40000040 ;  /* 0x40000040ff0f7424 */ /* 0x000fe400078e00ff */
[----:B------:R-:W-:-:S10]  /*e1b0*/  VIADD R10, R10, 0x6 ;  /* 0x000000060a0a7836 */ /* 0x000fd40000000000 */
[----:B------:R-:W-:Y:S01]  /*e1c0*/  QGMMA.64x96x32.F32.E4M3.E4M3 R88, R144, gdesc[UR4], R88, gsb0 ;  /* 0x0160000490587df3 */ /* 0x000fe20008000858 */
[----:B------:R-:W-:Y:S02]  /*e1d0*/  R2UR UR6, R14 ;  /* 0x000000000e0672ca */ /* 0x000fe400000e0000 */
[----:B------:R-:W-:Y:S01]  /*e1e0*/  R2UR UR7, R15 ;  /* 0x000000000f0772ca */ /* 0x000fe200000e0000 */
[----:B------:R-:W-:Y:S02]  /*e1f0*/  WARPGROUP.DEPBAR.LE gsb0, 0x0 ;  /* 0x00008000000079c5 */ /* 0x000fe40000010000 */
[----:B------:R-:W-:-:S10]  /*e200*/  WARPGROUP.ARRIVE ;  /* 0x00000000000079c5 */ /* 0x000fd40000000000 */
[----:B------:R-:W-:Y:S01]  /*e210*/  QGMMA.64x96x32.F32.E4M3.E4M3 R88, R140, gdesc[UR4], R88, gsb0 ;  /* 0x016000048c587df3 */ /* 0x000fe20008000858 */
[----:B------:R-:W-:Y:S02]  /*e220*/  R2UR UR6, R10 ;  /* 0x000000000a0672ca */ /* 0x000fe400000e0000 */
[----:B------:R-:W-:Y:S02]  /*e230*/  WARPGROUP.DEPBAR.LE gsb0, 0x0 ;  /* 0x00008000000079c5 */ /* 0x000fe40000010000 */
[----:B------:R-:W-:Y:S01]  /*e240*/  WARPGROUP.ARRIVE ;  /* 0x00000000000079c5 */ /* 0x000fe20000000000 */
[----:B---3--:R-:W-:-:S05]  /*e250*/  IADD3 R0, -R150, R0, R149 ;  /* 0x0000000096007210 */ /* 0x008fca0007ffe195 */
[----:B----4-:R-:W-:Y:S02]  /*e260*/  IMAD R0, R151, -0x2, R0 ;  /* 0xfffffffe97007824 */ /* 0x010fe400078e0200 */
[----:B------:R-:W0:Y:S02]  /*e270*/  S2R R151, SR_TID.X ;  /* 0x0000000000977919 */ /* 0x000e240000002100 */
[----:B--2---:R-:W-:-:S05]  /*e280*/  IMAD.IADD R0, R3, 0x1, R0 ;  /* 0x0000000103007824 */ /* 0x004fca00078e0200 */
        /* <DEDUP_REMOVED lines=90> */
[C---:B------:R-:W-:Y:S01]  /*e830*/  ISETP.GT.AND P2, PT, R0.reuse, 0x79, PT ;  /* 0x000000790000780c */ /* 0x040fe20003f44270 */
[----:B------:R-:W-:Y:S01]  /*e840*/  VIADD R0, R0, 0x8 ;  /* 0x0000000800007836 */ /* 0x000fe20000000000 */
[----:B------:R-:W-:Y:S02]  /*e850*/  FSEL R84, R84, -INF , P0 ;  /* 0xff80000054547808 */ /* 0x000fe40000000000 */
[----:B------:R-:W-:Y:S02]  /*e860*/  FMNMX.FTZ R3, R81, R3, !PT ;  /* 0x0000000351037209 */ /* 0x000fe40007810000 */
[----:B------:R-:W-:Y:S02]  /*e870*/  FSEL R85, R85, -INF , P2 ;  /* 0xff80000055557808 */ /* 0x000fe40001000000 */
[----:B------:R-:W-:Y:S02]  /*e880*/  FMNMX.FTZ R3, R84, R3, !PT ;  /* 0x0000000354037209 */ /* 0x000fe40007810000 */
[----:B------:R-:W-:-:S02]  /*e890*/  ISETP.GT.AND P2, PT, R0, RZ, PT ;  /* 0x000000ff0000720c */ /* 0x000fc40003f44270 */
[----:B------:R-:W-:Y:S02]  /*e8a0*/  FMNMX.FTZ R3, R85, R3, !PT ;  /* 0x0000000355037209 */ /* 0x000fe40007810000 */
[----:B------:R-:W-:Y:S02]  /*e8b0*/  ISETP.GT.AND P3, PT, R0, 0x1, PT ;  /* 0x000000010000780c */ /* 0x000fe40003f64270 */
[----:B------:R-:W-:Y:S01]  /*e8c0*/  FSEL R26, R26, -INF , P2 ;  /* 0xff8000001a1a7808 */ /* 0x000fe20001000000 */
[----:B------:R-:W1:Y:S01]  /*e8d0*/  SHFL.BFLY PT, R11, R3, 0x2, 0x1f ;  /* 0x0c401f00030b7f89 */ /* 0x000e6200000e0000 */
[C---:B------:R-:W-:Y:S02]  /*e8e0*/  ISETP.GT.AND P2, PT, R0.reuse, 0x8, PT ;  /* 0x000000080000780c */ /* 0x040fe40003f44270 */
[----:B------:R-:W-:Y:S02]  /*e8f0*/  FSEL R27, R27, -INF , P3 ;  /* 0xff8000001b1b7808 */ /* 0x000fe40001800000 */
[----:B------:R-:W-:-:S02]  /*e900*/  ISETP.GT.AND P3, PT, R0, 0x9, PT ;  /* 0x000000090000780c */ /* 0x000fc40003f64270 */
[----:B------:R-:W-:Y:S02]  /*e910*/  FSEL R30, R30, -INF , P2 ;  /* 0xff8000001e1e7808 */ /* 0x000fe40001000000 */
[C---:B------:R-:W-:Y:S02]  /*e920*/  ISETP.GT.AND P2, PT, R0.reuse, 0x10, PT ;  /* 0x000000100000780c */ /* 0x040fe40003f44270 */
[----:B------:R-:W-:Y:S02]  /*e930*/  FSEL R31, R31, -INF , P3 ;  /* 0xff8000001f1f7808 */ /* 0x000fe40001800000 */
[----:B------:R-:W-:Y:S02]  /*e940*/  ISETP.GT.AND P3, PT, R0, 0x11, PT ;  /* 0x000000110000780c */ /* 0x000fe40003f64270 */
[----:B------:R-:W-:Y:S02]  /*e950*/  FSEL R34, R34, -INF , P2 ;  /* 0xff80000022227808 */ /* 0x000fe40001000000 */
[----:B------:R-:W-:-:S02]  /*e960*/  ISETP.GT.AND P2, PT, R0, 0x18, PT ;  /* 0x000000180000780c */ /* 0x000fc40003f44270 */
[----:B------:R-:W-:Y:S02]  /*e970*/  FSEL R35, R35, -INF , P3 ;  /* 0xff80000023237808 */ /* 0x000fe40001800000 */
[----:B------:R-:W-:Y:S02]  /*e980*/  ISETP.GT.AND P3, PT, R0, 0x19, PT ;  /* 0x000000190000780c */ /* 0x000fe40003f64270 */
[----:B------:R-:W-:Y:S02]  /*e990*/  FSEL R38, R38, -INF , P2 ;  /* 0xff80000026267808 */ /* 0x000fe40001000000 */
[----:B-1----:R-:W-:Y:S01]  /*e9a0*/  FMNMX.FTZ R3, R3, R11, !PT ;  /* 0x0000000b03037209 */ /* 0x002fe20007810000 */
[----:B------:R-:W-:Y:S01]  /*e9b0*/  IMAD.MOV.U32 R11, RZ, RZ, 0x40000040 ;  /* 0x40000040ff0b7424 */ /* 0x000fe200078e00ff */
[----:B------:R-:W-:Y:S02]  /*e9c0*/  ISETP.GT.AND P2, PT, R0, 0x20, PT ;  /* 0x000000200000780c */ /* 0x000fe40003f44270 */
[----:B------:R-:W-:Y:S01]  /*e9d0*/  FSEL R39, R39, -INF , P3 ;  /* 0xff80000027277808 */ /* 0x000fe20001800000 */
[----:B------:R-:W1:Y:S01]  /*e9e0*/  SHFL.BFLY PT, R14, R3, 0x1, 0x1f ;  /* 0x0c201f00030e7f89 */ /* 0x000e6200000e0000 */
[----:B------:R-:W-:-:S02]  /*e9f0*/  R2UR UR7, R11 ;  /* 0x000000000b0772ca */ /* 0x000fc400000e0000 */
[----:B------:R-:W-:Y:S02]  /*ea00*/  ISETP.GT.AND P3, PT, R0, 0x21, PT ;  /* 0x000000210000780c */ /* 0x000fe40003f64270 */
[----:B------:R-:W-:Y:S02]  /*ea10*/  FSEL R42, R42, -INF , P2 ;  /* 0xff8000002a2a7808 */ /* 0x000fe40001000000 */
[C---:B------:R-:W-:Y:S02]  /*ea20*/  ISETP.GT.AND P2, PT, R0.reuse, 0x28, PT ;  /* 0x000000280000780c */ /* 0x040fe40003f44270 */
[----:B------:R-:W-:Y:S02]  /*ea30*/  FSEL R43, R43, -INF , P3 ;  /* 0xff8000002b2b7808 */ /* 0x000fe40001800000 */
[----:B------:R-:W-:Y:S02]  /*ea40*/  ISETP.GT.AND P3, PT, R0, 0x29, PT ;  /* 0x000000290000780c */ /* 0x000fe40003f64270 */
[----:B------:R-:W-:Y:S01]  /*ea50*/  FSEL R46, R46, -INF , P2 ;  /* 0xff8000002e2e7808 */ /* 0x000fe20001000000 */
[----:B------:R-:W-:Y:S01]  /*ea60*/  QGMMA.64x96x32.F32.E4M3.E4M3 R88, R136, gdesc[UR4], R88, gsb0 ;  /* 0x0160000488587df3 */ /* 0x000fe20008000858 */
[----:B------:R-:W-:-:S02]  /*ea70*/  ISETP.GT.AND P2, PT, R0, 0x30, PT ;  /* 0x000000300000780c */ /* 0x000fc40003f44270 */
[----:B------:R-:W-:Y:S02]  /*ea80*/  FSEL R47, R47, -INF , P3 ;  /* 0xff8000002f2f7808 */ /* 0x000fe40001800000 */
[----:B------:R-:W-:Y:S02]  /*ea90*/  ISETP.GT.AND P3, PT, R0, 0x31, PT ;  /* 0x000000310000780c */ /* 0x000fe40003f64270 */
[----:B------:R-:W-:Y:S02]  /*eaa0*/  FSEL R50, R50, -INF , P2 ;  /* 0xff80000032327808 */ /* 0x000fe40001000000 */
[----:B------:R-:W-:Y:S02]  /*eab0*/  ISETP.GT.AND P2, PT, R0, 0x38, PT ;  /* 0x000000380000780c */ /* 0x000fe40003f44270 */
[----:B-1----:R-:W-:Y:S02]  /*eac0*/  FMNMX.FTZ R3, R3, R14, !PT ;  /* 0x0000000e03037209 */ /* 0x002fe40007810000 */
[----:B------:R-:W-:-:S02]  /*ead0*/  FSEL R51, R51, -INF , P3 ;  /* 0xff80000033337808 */ /* 0x000fc40001800000 */
[----:B------:R-:W-:Y:S01]  /*eae0*/  FSETP.NEU.FTZ.AND P0, PT, R3, -INF , PT ;  /* 0xff8000000300780b */ /* 0x000fe20003f1d000 */
[----:B------:R-:W-:-:S01]  /*eaf0*/  FFMA.FTZ R11, R2, R3, -8 ;  /* 0xc1000000020b7423 */ /* 0x000fc20000010003 */
[----:B------:R-:W-:Y:S02]  /*eb00*/  ISETP.GT.AND P3, PT, R0, 0x39, PT ;  /* 0x000000390000780c */ /* 0x000fe40003f64270 */
[----:B------:R-:W-:Y:S02]  /*eb10*/  FSEL R54, R54, -INF , P2 ;  /* 0xff80000036367808 */ /* 0x000fe40001000000 */
[----:B------:R-:W-:Y:S02]  /*eb20*/  FSEL R11, R11, RZ, P0 ;  /* 0x000000ff0b0b7208 */ /* 0x000fe40000000000 */
[----:B------:R-:W-:Y:S02]  /*eb30*/  ISETP.GT.AND P2, PT, R0, 0x40, PT ;  /* 0x000000400000780c */ /* 0x000fe40003f44270 */
        /* <DEDUP_REMOVED lines=51> */
[----:B------:R-:W-:Y:S01]  /*ee70*/  MUFU.EX2 R10, R10 ;  /* 0x0000000a000a7308 */ /* 0x000fe20000000800 */
[----:B------:R-:W-:-:S02]  /*ee80*/  ISETP.GT.AND P3, PT, R0, 0x59, PT ;  /* 0x000000590000780c */ /* 0x000fc40003f64270 */
[----:B------:R-:W-:Y:S02]  /*ee90*/  FMNMX.FTZ R25, R51, R25, !PT ;  /* 0x0000001933197209 */ /* 0x000fe40007810000 */
[----:B------:R-:W-:Y:S02]  /*eea0*/  FSEL R70, R70, -INF , P2 ;  /* 0xff80000046467808 */ /* 0x000fe40001000000 */
[----:B------:R-:W-:Y:S01]  /*eeb0*/  FMNMX.FTZ R25, R54, R25, !PT ;  /* 0x0000001936197209 */ /* 0x000fe20007810000 */
[----:B------:R-:W-:Y:S01]  /*eec0*/  MUFU.EX2 R14, R14 ;  /* 0x0000000e000e7308 */ /* 0x000fe20000000800 */
[----:B------:R-:W-:Y:S02]  /*eed0*/  ISETP.GT.AND P2, PT, R0, 0x60, PT ;  /* 0x000000600000780c */ /* 0x000fe40003f44270 */
[----:B------:R-:W-:Y:S02]  /*eee0*/  FMNMX.FTZ R25, R55, R25, !PT ;  /* 0x0000001937197209 */ /* 0x000fe40007810000 */
[----:B------:R-:W-:-:S02]  /*eef0*/  FSEL R71, R71, -INF , P3 ;  /* 0xff80000047477808 */ /* 0x000fc40001800000 */
[----:B------:R-:W-:Y:S01]  /*ef00*/  FMNMX.FTZ R25, R58, R25, !PT ;  /* 0x000000193a197209 */ /* 0x000fe20007810000 */
[----:B------:R-:W-:Y:S01]  /*ef10*/  MUFU.EX2 R15, R15 ;  /* 0x0000000f000f7308 */ /* 0x000fe20000000800 */
[----:B------:R-:W-:Y:S02]  /*ef20*/  ISETP.GT.AND P3, PT, R0, 0x61, PT ;  /* 0x000000610000780c */ /* 0x000fe40003f64270 */
[----:B------:R-:W-:Y:S02]  /*ef30*/  FMNMX.FTZ R25, R59, R25, !PT ;  /* 0x000000193b197209 */ /* 0x000fe40007810000 */
[----:B------:R-:W-:Y:S02]  /*ef40*/  FSEL R74, R74, -INF , P2 ;  /* 0xff8000004a4a7808 */ /* 0x000fe40001000000 */
[----:B------:R-:W-:Y:S01]  /*ef50*/  FMNMX.FTZ R25, R62, R25, !PT ;  /* 0x000000193e197209 */ /* 0x000fe20007810000 */
[----:B------:R-:W-:Y:S01]  /*ef60*/  MUFU.EX2 R24, R24 ;  /* 0x0000001800187308 */ /* 0x000fe20000000800 */
[----:B------:R-:W-:-:S02]  /*ef70*/  ISETP.GT.AND P2, PT, R0, 0x68, PT ;  /* 0x000000680000780c */ /* 0x000fc40003f44270 */
[----:B------:R-:W-:Y:S02]  /*ef80*/  FMNMX.FTZ R25, R63, R25, !PT ;  /* 0x000000193f197209 */ /* 0x000fe40007810000 */
[----:B------:R-:W-:Y:S02]  /*ef90*/  FSEL R75, R75, -INF , P3 ;  /* 0xff8000004b4b7808 */ /* 0x000fe40001800000 */
[----:B------:R-:W-:Y:S01]  /*efa0*/  FMNMX.FTZ R25, R66, R25, !PT ;  /* 0x0000001942197209 */ /* 0x000fe20007810000 */
[----:B------:R-:W-:Y:S01]  /*efb0*/  MUFU.EX2 R32, R32 ;  /* 0x0000002000207308 */ /* 0x000fe20000000800 */
[----:B------:R-:W-:Y:S01]  /*efc0*/  ISETP.GT.AND P3, PT, R0, 0x69, PT ;  /* 0x000000690000780c */ /* 0x000fe20003f64270 */
[----:B------:R-:W-:Y:S02]  /*efd0*/  WARPGROUP.DEPBAR.LE gsb0, 0x0 ;  /* 0x00008000000079c5 */ /* 0x000fe40000010000 */
        /* <DEDUP_REMOVED lines=20> */
[----:B------:R-:W-:Y:S02]  /*f120*/  FSEL R86, R86, -INF , P2 ;  /* 0xff80000056567808 */ /* 0x000fe40001000000 */
[----:B------:R-:W-:Y:S02]  /*f130*/  FMNMX.FTZ R0, R83, R25, !PT ;  /* 0x0000001953007209 */ /* 0x000fe40007810000 */
[----:B------:R-:W-:Y:S01]  /*f140*/  FSEL R87, R87, -INF , P3 ;  /* 0xff80000057577808 */ /* 0x000fe20001800000 */
[----:B------:R1:W-:Y:S01]  /*f150*/  MUFU.EX2 R25, R60 ;  /* 0x0000003c00197308 */ /* 0x0003e20000000800 */
[----:B------:R-:W-:-:S02]  /*f160*/  FMNMX.FTZ R0, R86, R0, !PT ;  /* 0x0000000056007209 */ /* 0x000fc40007810000 */
[----:B0-----:R-:W-:Y:S02]  /*f170*/  LOP3.LUT R140, R151, 0x7f, RZ, 0xc0, !PT ;  /* 0x0000007f978c7812 */ /* 0x001fe400078ec0ff */
[----:B------:R-:W-:-:S03]  /*f180*/  FMNMX.FTZ R0, R87, R0, !PT ;  /* 0x0000000057007209 */ /* 0x000fc60007810000 */
[----:B------:R-:W-:Y:S01]  /*f190*/  MUFU.EX2 R41, R41 ;  /* 0x0000002900297308 */ /* 0x000fe20000000800 */
[----:B-1----:R-:W-:-:S01]  /*f1a0*/  FFMA.FTZ R60, R2, R65, -R11 ;  /* 0x00000041023c7223 */ /* 0x002fc2000001080b */
[----:B------:R-:W0:Y:S01]  /*f1b0*/  SHFL.BFLY PT, R61, R0, 0x2, 0x1f ;  /* 0x0c401f00003d7f89 */ /* 0x000e2200000e0000 */
[----:B------:R-:W-:-:S01]  /*f1c0*/  FFMA.FTZ R65, R2, R69, -R11 ;  /* 0x0000004502417223 */ /* 0x000fc2000001080b */
[C-C-:B------:R-:W-:Y:S01]  /*f1d0*/  FFMA.FTZ R69, R2.reuse, R76, -R11.reuse ;  /* 0x0000004c02457223 */ /* 0x140fe2000001080b */
[----:B------:R-:W-:-:S03]  /*f1e0*/  FFMA.FTZ R76, R2, R80, -R11 ;  /* 0x00000050024c7223 */ /* 0x000fc6000001080b */
[----:B------:R-:W-:Y:S08]  /*f1f0*/  MUFU.EX2 R44, R44 ;  /* 0x0000002c002c7308 */ /* 0x000ff00000000800 */
[----:B------:R-:W-:Y:S08]  /*f200*/  MUFU.EX2 R45, R45 ;  /* 0x0000002d002d7308 */ /* 0x000ff00000000800 */
[----:B------:R-:W-:Y:S01]  /*f210*/  MUFU.EX2 R48, R48 ;  /* 0x0000003000307308 */ /* 0x000fe20000000800 */
[----:B0-----:R-:W-:Y:S01]  /*f220*/  FMNMX.FTZ R0, R0, R61, !PT ;  /* 0x0000003d00007209 */ /* 0x001fe20007810000 */
[C-C-:B------:R-:W-:Y:S01]  /*f230*/  FFMA.FTZ R61, R2.reuse, R73, -R11.reuse ;  /* 0x00000049023d7223 */ /* 0x140fe2000001080b */
[----:B------:R-:W-:-:S01]  /*f240*/  FFMA.FTZ R73, R2, R77, -R11 ;  /* 0x0000004d02497223 */ /* 0x000fc2000001080b */
[----:B------:R-:W-:-:S02]  /*f250*/  FFMA.FTZ R77, R2, R81, -R11 ;  /* 0x00000051024d7223 */ /* 0x000fc4000001080b */
[----:B------:R-:W0:Y:S02]  /*f260*/  SHFL.BFLY PT, R72, R0, 0x1, 0x1f ;  /* 0x0c201f0000487f89 */ /* 0x000e2400000e0000 */
[----:B------:R-:W-:Y:S08]  /*f270*/  MUFU.EX2 R49, R49 ;  /* 0x0000003100317308 */ /* 0x000ff00000000800 */
[----:B------:R-:W-:Y:S08]  /*f280*/  MUFU.EX2 R52, R52 ;  /* 0x0000003400347308 */ /* 0x000ff00000000800 */
[----:B------:R-:W-:Y:S01]  /*f290*/  MUFU.EX2 R53, R53 ;  /* 0x0000003500357308 */ /* 0x000fe20000000800 */
[----:B0-----:R-:W-:-:S07]  /*f2a0*/  FMNMX.FTZ R0, R0, R72, !PT ;  /* 0x0000004800007209 */ /* 0x001fce0007810000 */
[----:B------:R-:W-:Y:S01]  /*f2b0*/  MUFU.EX2 R56, R56 ;  /* 0x0000003800387308 */ /* 0x000fe20000000800 */
[----:B------:R-:W-:Y:S02]  /*f2c0*/  FSEL R72, R3, RZ, P0 ;  /* 0x000000ff03487208 */ /* 0x000fe40000000000 */
[----:B------:R-:W-:Y:S01]  /*f2d0*/  FSETP.NEU.FTZ.AND P0, PT, R0, -INF , PT ;  /* 0xff8000000000780b */ /* 0x000fe20003f1d000 */
[----:B------:R-:W-:-:S02]  /*f2e0*/  FFMA.FTZ R11, R2, R0, -8 ;  /* 0xc1000000020b7423 */ /* 0x000fc40000010000 */
[----:B------:R-:W-:Y:S02]  /*f2f0*/  FADD.FTZ R72, -R72, R13 ;  /* 0x0000000d48487221 */ /* 0x000fe40000010100 */
[----:B------:R-:W-:Y:S01]  /*f300*/  MUFU.EX2 R57, R57 ;  /* 0x0000003900397308 */ /* 0x000fe20000000800 */
[----:B------:R-:W-:Y:S01]  /*f310*/  FSEL R11, R11, RZ, P0 ;  /* 0x000000ff0b0b7208 */ /* 0x000fe20000000000 */
[----:B------:R-:W-:Y:S01]  /*f320*/  FMUL.FTZ R13, R2, R72 ;  /* 0x00000048020d7220 */ /* 0x000fe20000410000 */
[----:B------:R-:W-:-:S02]  /*f330*/  FSEL R72, R0, RZ, P0 ;  /* 0x000000ff00487208 */ /* 0x000fc40000000000 */
[----:B------:R-:W-:Y:S01]  /*f340*/  ISETP.NE.AND P0, PT, R140, RZ, PT ;  /* 0x000000ff8c00720c */ /* 0x000fe20003f05270 */
[----:B------:R-:W-:-:S01]  /*f350*/  FFMA.FTZ R26, R2, R26, -R11 ;  /* 0x0000001a021a7223 */ /* 0x000fc2000001080b */
[----:B------:R-:W-:Y:S01]  /*f360*/  FFMA.FTZ R27, R2, R27, -R11 ;  /* 0x0000001b021b7223 */ /* 0x000fe2000001080b */
[----:B------:R-:W-:-:S01]  /*f370*/  FADD.FTZ R72, -R72, R12 ;  /* 0x0000000c48487221 */ /* 0x000fc20000010100 */
[----:B------:R-:W0:Y:S01]  /*f380*/  MUFU.EX2 R13, R13 ;  /* 0x0000000d000d7308 */ /* 0x000e220000000800 */
[----:B------:R-:W-:-:S01]  /*f390*/  FFMA.FTZ R30, R2, R30, -R11 ;  /* 0x0000001e021e7223 */ /* 0x000fc2000001080b */
[C-C-:B------:R-:W-:Y:S01]  /*f3a0*/  FFMA.FTZ R31, R2.reuse, R31, -R11.reuse ;  /* 0x0000001f021f7223 */ /* 0x140fe2000001080b */
[C---:B------:R-:W-:Y:S01]  /*f3b0*/  FMUL.FTZ R12, R2.reuse, R72 ;  /* 0x00000048020c7220 */ /* 0x040fe20000410000 */
        /* <DEDUP_REMOVED lines=13> */
[----:B0-----:R-:W-:-:S01]  /*f490*/  FFMA.FTZ R5, R13, R5, R10 ;  /* 0x000000050d057223 */ /* 0x001fc2000001000a */
[C-C-:B------:R-:W-:Y:S01]  /*f4a0*/  FFMA.FTZ R55, R2.reuse, R55, -R11.reuse ;  /* 0x0000003702377223 */ /* 0x140fe2000001080b */
[----:B------:R-:W-:-:S01]  /*f4b0*/  FFMA.FTZ R58, R2, R58, -R11 ;  /* 0x0000003a023a7223 */ /* 0x000fc2000001080b */
[----:B------:R-:W-:Y:S01]  /*f4c0*/  FFMA.FTZ R59, R2, R59, -R11 ;  /* 0x0000003b023b7223 */ /* 0x000fe2000001080b */
[----:B------:R-:W-:-:S01]  /*f4d0*/  FADD.FTZ R5, R14, R5 ;  /* 0x000000050e057221 */ /* 0x000fc20000010000 */
[C-C-:B------:R-:W-:Y:S01]  /*f4e0*/  FFMA.FTZ R62, R2.reuse, R62, -R11.reuse ;  /* 0x0000003e023e7223 */ /* 0x140fe2000001080b */
[----:B------:R-:W-:-:S01]  /*f4f0*/  FFMA.FTZ R63, R2, R63, -R11 ;  /* 0x0000003f023f7223 */ /* 0x000fc2000001080b */
[----:B------:R-:W0:Y:S01]  /*f500*/  MUFU.EX2 R27, R27 ;  /* 0x0000001b001b7308 */ /* 0x000e220000000800 */
[----:B------:R-:W-:-:S01]  /*f510*/  FADD.FTZ R5, R15, R5 ;  /* 0x000000050f057221 */ /* 0x000fc20000010000 */
[C-C-:B------:R-:W-:Y:S01]  /*f520*/  FFMA.FTZ R66, R2.reuse, R66, -R11.reuse ;  /* 0x0000004202427223 */ /* 0x140fe2000001080b */
[----:B------:R-:W-:-:S01]  /*f530*/  FFMA.FTZ R67, R2, R67, -R11 ;  /* 0x0000004302437223 */ /* 0x000fc2000001080b */
[----:B------:R-:W-:Y:S01]  /*f540*/  FFMA.FTZ R70, R2, R70, -R11 ;  /* 0x0000004602467223 */ /* 0x000fe2000001080b */
[----:B------:R-:W-:-:S01]  /*f550*/  FADD.FTZ R5, R24, R5 ;  /* 0x0000000518057221 */ /* 0x000fc20000010000 */
[C-C-:B------:R-:W-:Y:S01]  /*f560*/  FFMA.FTZ R71, R2.reuse, R71, -R11.reuse ;  /* 0x0000004702477223 */ /* 0x140fe2000001080b */
[----:B------:R-:W-:-:S01]  /*f570*/  FFMA.FTZ R72, R2, R74, -R11 ;  /* 0x0000004a02487223 */ /* 0x000fc2000001080b */
[----:B------:R-:W2:Y:S01]  /*f580*/  MUFU.EX2 R30, R30 ;  /* 0x0000001e001e7308 */ /* 0x000ea20000000800 */
[----:B-1----:R-:W-:-:S01]  /*f590*/  FFMA.FTZ R4, R12, R4, R26 ;  /* 0x000000040c047223 */ /* 0x002fc2000001001a */
[----:B------:R-:W-:Y:S01]  /*f5a0*/  FADD.FTZ R5, R32, R5 ;  /* 0x0000000520057221 */ /* 0x000fe20000010000 */
[----:B------:R-:W-:-:S01]  /*f5b0*/  FFMA.FTZ R74, R2, R75, -R11 ;  /* 0x0000004b024a7223 */ /* 0x000fc2000001080b */
[C-C-:B------:R-:W-:Y:S01]  /*f5c0*/  FFMA.FTZ R75, R2.reuse, R78, -R11.reuse ;  /* 0x0000004e024b7223 */ /* 0x140fe2000001080b */
[----:B------:R-:W-:-:S01]  /*f5d0*/  FFMA.FTZ R78, R2, R79, -R11 ;  /* 0x0000004f024e7223 */ /* 0x000fc2000001080b */
[----:B------:R-:W-:Y:S01]  /*f5e0*/  FADD.FTZ R5, R33, R5 ;  /* 0x0000000521057221 */ /* 0x000fe20000010000 */
[----:B------:R-:W-:-:S01]  /*f5f0*/  FFMA.FTZ R79, R2, R82, -R11 ;  /* 0x00000052024f7223 */ /* 0x000fc2000001080b */
[----:B------:R-:W1:Y:S01]  /*f600*/  MUFU.EX2 R31, R31 ;  /* 0x0000001f001f7308 */ /* 0x000e620000000800 */
[----:B0-----:R-:W-:-:S01]  /*f610*/  FADD.FTZ R4, R27, R4 ;  /* 0x000000041b047221 */ /* 0x001fc20000010000 */
[----:B------:R-:W-:Y:S01]  /*f620*/  FADD.FTZ R5, R36, R5 ;  /* 0x0000000524057221 */ /* 0x000fe20000010000 */
[----:B------:R-:W-:-:S01]  /*f630*/  FFMA.FTZ R80, R2, R83, -R11 ;  /* 0x0000005302507223 */ /* 0x000fc2000001080b */
[C-C-:B------:R-:W-:Y:S01]  /*f640*/  FFMA.FTZ R86, R2.reuse, R86, -R11.reuse ;  /* 0x0000005602567223 */ /* 0x140fe2000001080b */
[----:B------:R-:W-:-:S01]  /*f650*/  FFMA.FTZ R11, R2, R87, -R11 ;  /* 0x00000057020b7223 */ /* 0x000fc2000001080b */
[----:B------:R-:W-:Y:S01]  /*f660*/  FADD.FTZ R5, R37, R5 ;  /* 0x0000000525057221 */ /* 0x000fe20000010000 */
[----:B------:R-:W-:Y:S01]  /*f670*/  @!P0 VIADD R21, R21, 0x19c40 ;  /* 0x00019c4015158836 */ /* 0x000fe20000000000 */
[----:B------:R-:W0:Y:S01]  /*f680*/  MUFU.EX2 R34, R34 ;  /* 0x0000002200227308 */ /* 0x000e220000000800 */
[----:B--2---:R-:W-:-:S01]  /*f690*/  FADD.FTZ R4, R30, R4 ;  /* 0x000000041e047221 */ /* 0x004fc20000010000 */
[----:B------:R-:W-:-:S02]  /*f6a0*/  FADD.FTZ R5, R40, R5 ;  /* 0x0000000528057221 */ /* 0x000fc40000010000 */
[----:B------:R-:W-:Y:S02]  /*f6b0*/  @!P0 PRMT R21, RZ, 0x654, R21 ;  /* 0x00000654ff158816 */ /* 0x000fe40000000015 */
[----:B------:R-:W-:Y:S02]  /*f6c0*/  FADD.FTZ R5, R41, R5 ;  /* 0x0000000529057221 */ /* 0x000fe40000010000 */
[----:B------:R-:W2:Y:S01]  /*f6d0*/  MUFU.EX2 R35, R35 ;  /* 0x0000002300237308 */ /* 0x000ea20000000800 */
[----:B-1----:R-:W-:-:S01]  /*f6e0*/  FADD.FTZ R4, R31, R4 ;  /* 0x000000041f047221 */ /* 0x002fc20000010000 */
[----:B------:R-:W-:Y:S01]  /*f6f0*/  FADD.FTZ R5, R44, R5 ;  /* 0x000000052c057221 */ /* 0x000fe20000010000 */
[----:B------:R1:W-:Y:S03]  /*f700*/  @!P0 SYNCS.ARRIVE.TRANS64.RED.A1T0 RZ, [R21+URZ], RZ ;  /* 0x000000ff15ff89a7 */ /* 0x0003e6000810043f */
[----:B------:R-:W-:-:S02]  /*f710*/  FADD.FTZ R5, R45, R5 ;  /* 0x000000052d057221 */ /* 0x000fc40000010000 */
[----:B------:R-:W3:Y:S01]  /*f720*/  MUFU.EX2 R38, R38 ;  /* 0x0000002600267308 */ /* 0x000ee20000000800 */
[----:B0-----:R-:W-:-:S01]  /*f730*/  FADD.FTZ R4, R34, R4 ;  /* 0x0000000422047221 */ /* 0x001fc20000010000 */
[----:B------:R-:W-:-:S04]  /*f740*/  FADD.FTZ R5, R48, R5 ;  /* 0x0000000530057221 */ /* 0x000fc80000010000 */
[----:B------:R-:W-:Y:S02]  /*f750*/  FADD.FTZ R5, R49, R5 ;  /* 0x0000000531057221 */ /* 0x000fe40000010000 */
[----:B------:R-:W0:Y:S01]  /*f760*/  MUFU.EX2 R39, R39 ;  /* 0x0000002700277308 */ /* 0x000e220000000800 */
        /* <DEDUP_REMOVED lines=8> */
[----:B0-----:R-:W-:-:S01]  /*f7f0*/  FADD.FTZ R4, R39, R4 ;  /* 0x0000000427047221 */ /* 0x001fc20000010000 */
[----:B------:R-:W-:-:S06]  /*f800*/  FADD.FTZ R5, R25, R5 ;  /* 0x0000000519057221 */ /* 0x000fcc0000010000 */
[----:B------:R-:W0:Y:S01]  /*f810*/  MUFU.EX2 R46, R46 ;  /* 0x0000002e002e7308 */ /* 0x000e220000000800 */
[----:B--2---:R-:W-:-:S07]  /*f820*/  FADD.FTZ R4, R42, R4 ;  /* 0x000000042a047221 */ /* 0x004fce0000010000 */
[----:B------:R-:W2:Y:S01]  /*f830*/  MUFU.EX2 R47, R47 ;  /* 0x0000002f002f7308 */ /* 0x000ea20000000800 */
[----:B---3--:R-:W-:-:S07]  /*f840*/  FADD.FTZ R4, R43, R4 ;  /* 0x000000042b047221 */ /* 0x008fce0000010000 */
[----:B------:R-:W3:Y:S01]  /*f850*/  MUFU.EX2 R50, R50 ;  /* 0x0000003200327308 */ /* 0x000ee20000000800 */
[----:B0-----:R-:W-:-:S07]  /*f860*/  FADD.FTZ R4, R46, R4 ;  /* 0x000000042e047221 */ /* 0x001fce0000010000 */
        /* <DEDUP_REMOVED lines=63> */
[----:B---3--:R-:W-:-:S01]  /*fc60*/  FADD.FTZ R4, R86, R4 ;  /* 0x0000000456047221 */ /* 0x008fc20000010000 */
[----:B0-----:R-:W-:-:S03]  /*fc70*/  FADD.FTZ R5, R85, R5 ;  /* 0x0000000555057221 */ /* 0x001fc60000010000 */
[----:B--2---:R-:W-:Y:S01]  /*fc80*/  FADD.FTZ R4, R11, R4 ;  /* 0x000000040b047221 */ /* 0x004fe20000010000 */
[----:B-1----:R-:W-:Y:S06]  /*fc90*/  @!P1 BRA `(.L_x_1960) ;  /* 0x0000000000049947 */ /* 0x002fec0003800000 */
[----:B------:R-:W-:Y:S01]  /*fca0*/  BPT.TRAP 0x1 ;  /* 0x000000040000795c */ /* 0x000fe20000300000 */
.L_x_1960:
        /* <DEDUP_REMOVED lines=89> */
[C---:B--2---:R-:W-:Y:S01]  /*10240*/  ISETP.GT.AND P0, PT, R20.reuse, R21, PT ;  /* 0x000000151400720c */ /* 0x044fe20003f04270 */
[----:B------:R-:W-:-:S12]  /*10250*/  VIADD R20, R20, 0xffffffff ;  /* 0xffffffff14147836 */ /* 0x000fd80000000000 */
[----:B0-----:R-:W-:Y:S05]  /*10260*/  @P0 BRA `(.L_x_1961) ;  /* 0xffffffd800840947 */ /* 0x001fea000383ffff */
[----:B------:R-:W-:Y:S05]  /*10270*/  BSYNC B1 ;  /* 0x0000000000017941 */ /* 0x000fea0003800000 */
.L_x_1949:
[----:B------:R-:W-:Y:S05]  /*10280*/  BSYNC B0 ;  /* 0x0000000000007941 */ /* 0x000fea0003800000 */
.L_x_1948:
[----:B------:R-:W-:Y:S01]  /*10290*/  ISETP.GE.AND P0, PT, R20, RZ, PT ;  /* 0x000000ff1400720c */ /* 0x000fe20003f06270 */
[----:B------:R-:W-:-:S12]  /*102a0*/  BSSY B0, `(.L_x_1962) ;  /* 0x00001d3000007945 */ /* 0x000fd80003800000 */
[----:B------:R-:W-:Y:S05]  /*102b0*/  @!P0 BRA `(.L_x_1963) ;  /* 0x0000001c00448947 */ /* 0x000fea0003800000 */
[----:B------:R-:W-:Y:S02]  /*102c0*/  IMAD.MOV.U32 R15, RZ, RZ, R0 ;  /* 0x000000ffff0f7224 */ /* 0x000fe400078e0000 */
[----:B------:R-:W-:Y:S02]  /*102d0*/  IMAD.MOV.U32 R14, RZ, RZ, R3 ;  /* 0x000000ffff0e7224 */ /* 0x000fe400078e0003 */
[----:B------:R-:W-:Y:S02]  /*102e0*/  IMAD.MOV.U32 R11, RZ, RZ, R22 ;  /* 0x000000ffff0b7224 */ /* 0x000fe400078e0016 */
[----:B------:R-:W-:-:S07]  /*102f0*/  IMAD.MOV.U32 R10, RZ, RZ, R18 ;  /* 0x000000ffff0a7224 */ /* 0x000fce00078e0012 */
.L_x_1975:
[----:B------:R-:W-:-:S05]  /*10300*/  VIADD R18, R10, 0x1 ;  /* 0x000000010a127836 */ /* 0x000fca0000000000 */
[----:B------:R-:W-:-:S04]  /*10310*/  ISETP.NE.AND P0, PT, R18, 0x2, PT ;  /* 0x000000021200780c */ /* 0x000fc80003f05270 */
[----:B------:R-:W-:Y:S02]  /*10320*/  SEL R22, RZ, 0x1, P0 ;  /* 0x00000001ff167807 */ /* 0x000fe40000000000 */
[----:B------:R-:W-:Y:S02]  /*10330*/  SEL R18, R18, RZ, P0 ;  /* 0x000000ff12127207 */ /* 0x000fe40000000000 */
[----:B------:R-:W-:Y:S01]  /*10340*/  LOP3.LUT R22, R11, R22, RZ, 0x3c, !PT ;  /* 0x000000160b167212 */ /* 0x000fe200078e3cff */
[----:B0-----:R-:W-:Y:S06]  /*10350*/  @!P1 BRA `(.L_x_1964) ;  /* 0x0000000000049947 */ /* 0x001fec0003800000 */
[----:B------:R-:W-:Y:S01]  /*10360*/  BPT.TRAP 0x1 ;  /* 0x000000040000795c */ /* 0x000fe20000300000 */
.L_x_1964:
[----:B------:R-:W-:Y:S01]  /*10370*/  IMAD R0, R18, 0x8, R16 ;  /* 0x0000000812007824 */ /* 0x000fe200078e0210 */
[----:B------:R-:W-:-:S04]  /*10380*/  SHF.L.U32 R3, R22, 0x1f, RZ ;  /* 0x0000001f16037819 */ /* 0x000fc800000006ff */
[----:B------:R0:W1:Y:S01]  /*10390*/  SYNCS.PHASECHK.TRANS64.TRYWAIT P0, [R0+URZ+0x19c30], R3 ;  /* 0x019c3003000075a7 */ /* 0x000062000800017f */
[----:B------:R-:W-:Y:S05]  /*103a0*/  @!P1 BRA `(.L_x_1965) ;  /* 0x0000000000049947 */ /* 0x000fea0003800000 */
[----:B------:R-:W-:Y:S01]  /*103b0*/  BPT.TRAP 0x1 ;  /* 0x000000040000795c */ /* 0x000fe20000300000 */
.L_x_1965:
[----:B------:R-:W2:Y:S01]  /*103c0*/  LDL R12, [R1+0xc] ;  /* 0x00000c00010c7983 */ /* 0x000ea20000100800 */
[----:B------:R-:W-:Y:S01]  /*103d0*/  BSSY B1, `(.L_x_1966) ;  /* 0x0000006000017945 */ /* 0x000fe20003800000 */
[----:B------:R-:W-:Y:S02]  /*103e0*/  IMAD.MOV.U32 R25, RZ, RZ, -0x3ffffff0 ;  /* 0xc0000010ff197424 */ /* 0x000fe400078e00ff */
[----:B--2---:R-:W-:Y:S01]  /*103f0*/  IMAD R24, R18, 0x300, R12 ;  /* 0x0000030012187824 */ /* 0x004fe200078e020c */
[----:B-1----:R-:W-:Y:S06]  /*10400*/  @P0 BRA `(.L_x_1967) ;  /* 0x0000000000080947 */ /* 0x002fec0003800000 */
[----:B------:R-:W1:Y:S02]  /*10410*/  SYNCS.PHASECHK.TRANS64.TRYWAIT P0, [R0+URZ+0x19c30], R3 ;  /* 0x019c3003000075a7 */ /* 0x000e64000800017f */
[----:B-1----:R-:W-:Y:S05]  /*10420*/  @!P0 BRA `(.L_x_1968) ;  /* 0x000000b000488947 */ /* 0x002fea0003800000 */
.L_x_1967:
[----:B------:R-:W-:Y:S05]  /*10430*/  BSYNC B1 ;  /* 0x0000000000017941 */ /* 0x000fea0003800000 */
.L_x_1966:
        /* <DEDUP_REMOVED lines=27> */
.L_x_1969:
[----:B01----:R-:W-:Y:S01]  /*105f0*/  SHF.L.U32 R0, R11, 0x1f, RZ ;  /* 0x0000001f0b007819 */ /* 0x003fe200000006ff */
[----:B------:R-:W-:-:S04]  /*10600*/  IMAD R21, R10, 0x8, R16 ;  /* 0x000000080a157824 */ /* 0x000fc800078e0210 */
[----:B------:R0:W1:Y:S01]  /*10610*/  SYNCS.PHASECHK.TRANS64.TRYWAIT P0, [R21+URZ+0x19c50], R0 ;  /* 0x019c5000150075a7 */ /* 0x000062000800017f */
[----:B------:R-:W-:Y:S05]  /*10620*/  @!P1 BRA `(.L_x_1970) ;  /* 0x0000000000049947 */ /* 0x000fea0003800000 */
[----:B------:R-:W-:Y:S01]  /*10630*/  BPT.TRAP 0x1 ;  /* 0x000000040000795c */ /* 0x000fe20000300000 */
.L_x_1970:
[----:B------:R-:W-:Y:S04]  /*10640*/  BSSY B1, `(.L_x_1971) ;  /* 0x0000004000017945 */ /* 0x000fe80003800000 */
[----:B-1----:R-:W-:Y:S05]  /*10650*/  @P0 BRA `(.L_x_1972) ;  /* 0x0000000000080947 */ /* 0x002fea0003800000 */
[----:B------:R-:W1:Y:S02]  /*10660*/  SYNCS.PHASECHK.TRANS64.TRYWAIT P0, [R21+URZ+0x19c50], R0 ;  /* 0x019c5000150075a7 */ /* 0x000e64000800017f */
[----:B-1----:R-:W-:Y:S05]  /*10670*/  @!P0 BRA `(.L_x_1973) ;  /* 0x000000ac00c88947 */ /* 0x002fea0003800000 */
.L_x_1972:
[----:B------:R-:W-:Y:S05]  /*10680*/  BSYNC B1 ;  /* 0x0000000000017941 */ /* 0x000fea0003800000 */
.L_x_1971:
[----:B01----:R-:W-:Y:S01]  /*10690*/  VIADD R0, R16, 0x3000 ;  /* 0x0000300010007836 */ /* 0x003fe20000000000 */
[----:B------:R-:W-:Y:S01]  /*106a0*/  WARPGROUP.ARRIVE ;  /* 0x00000000000079c5 */ /* 0x000fe20000000000 */
[----:B------:R-:W-:Y:S01]  /*106b0*/  IMAD.MOV.U32 R11, RZ, RZ, 0x40000040 ;  /* 0x40000040ff0b7424 */ /* 0x000fe200078e00ff */
[----:B------:R-:W-:Y:S01]  /*106c0*/  FMNMX.FTZ R3, R26, R15, !PT ;  /* 0x0000000f1a037209 */ /* 0x000fe20007810000 */
[----:B------:R-:W-:Y:S01]  /*106d0*/  IMAD.MOV.U32 R13, RZ, RZ, 0x40000040 ;  /* 0x40000040ff0d7424 */ /* 0x000fe200078e00ff */
[----:B------:R-:W-:Y:S02]  /*106e0*/  SHF.R.U32.HI R0, RZ, 0x4, R0 ;  /* 0x00000004ff007819 */ /* 0x000fe40000011600 */
[----:B------:R-:W0:Y:S01]  /*106f0*/  S2R R152, SR_TID.X ;  /* 0x0000000000987919 */ /* 0x000e220000002100 */
[----:B------:R-:W-:Y:S02]  /*10700*/  R2UR UR7, R11 ;  /* 0x000000000b0772ca */ /* 0x000fe400000e0000 */
[----:B------:R-:W-:-:S02]  /*10710*/  LOP3.LUT R0, R0, 0x3fff, RZ, 0xc0, !PT ;  /* 0x00003fff00007812 */ /* 0x000fc400078ec0ff */
[----:B------:R-:W-:Y:S02]  /*10720*/  FMNMX.FTZ R3, R27, R3, !PT ;  /* 0x000000031b037209 */ /* 0x000fe40007810000 */
        /* <DEDUP_REMOVED lines=29> */
[----:B------:R-:W-:Y:S01]  /*10900*/  R2UR UR6, R12 ;  /* 0x000000000c0672ca */ /* 0x000fe200000e0000 */
[----:B------:R-:W-:Y:S01]  /*10910*/  VIADD R12, R10, 0x4 ;  /* 0x000000040a0c7836 */ /* 0x000fe20000000000 */
[----:B------:R-:W-:Y:S01]  /*10920*/  FMNMX.FTZ R0, R48, R0, !PT ;  /* 0x0000000030007209 */ /* 0x000fe20007810000 */
[----:B------:R-:W-:Y:S01]  /*10930*/  VIADD R10, R10, 0x6 ;  /* 0x000000060a0a7836 */ /* 0x000fe20000000000 */
[----:B------:R-:W-:Y:S01]  /*10940*/  R2UR UR7, R13 ;  /* 0x000000000d0772ca */ /* 0x000fe200000e0000 */
[----:B------:R-:W-:Y:S01]  /*10950*/  IMAD.MOV.U32 R13, RZ, RZ, 0x40000040 ;  /* 0x40000040ff0d7424 */ /* 0x000fe200078e00ff */
        /* <DEDUP_REMOVED lines=39> */
[----:B0-----:R-:W-:Y:S01]  /*10bd0*/  LOP3.LUT R152, R152, 0x7f, RZ, 0xc0, !PT ;  /* 0x0000007f98987812 */ /* 0x001fe200078ec0ff */
[----:B------:R-:W0:Y:S03]  /*10be0*/  SHFL.BFLY PT, R11, R0, 0x2, 0x1f ;  /* 0x0c401f00000b7f89 */ /* 0x000e2600000e0000 */
[----:B------:R-:W-:Y:S01]  /*10bf0*/  ISETP.NE.AND P0, PT, R152, RZ, PT ;  /* 0x000000ff9800720c */ /* 0x000fe20003f05270 */
        /* <DEDUP_REMOVED lines=8> */
[----:B0-----:R-:W-:-:S05]  /*10c80*/  FMNMX.FTZ R3, R0, R3, !PT ;  /* 0x0000000300037209 */ /* 0x001fca0007810000 */
[----:B------:R-:W-:Y:S01]  /*10c90*/  FFMA.FTZ R13, R2, R3, -8 ;  /* 0xc1000000020d7423 */ /* 0x000fe20000010003 */
[----:B------:R-:W-:Y:S02]  /*10ca0*/  WARPGROUP.DEPBAR.LE gsb0, 0x0 ;  /* 0x00008000000079c5 */ /* 0x000fe40000010000 */
[----:B------:R-:W-:-:S06]  /*10cb0*/  WARPGROUP.ARRIVE ;  /* 0x00000000000079c5 */ /* 0x000fcc0000000000 */
[----:B------:R-:W-:Y:S01]  /*10cc0*/  QGMMA.64x96x32.F32.E4M3.E4M3 R88, R140, gdesc[UR4], R88, gsb0 ;  /* 0x016000048c587df3 */ /* 0x000fe20008000858 */
[----:B------:R-:W-:Y:S02]  /*10cd0*/  R2UR UR6, R10 ;  /* 0x000000000a0672ca */ /* 0x000fe400000e0000 */
[----:B------:R-:W0:Y:S01]  /*10ce0*/  SHFL.BFLY PT, R10, R12, 0x1, 0x1f ;  /* 0x0c201f000c0a7f89 */ /* 0x000e2200000e0000 */
[----:B------:R-:W-:Y:S01]  /*10cf0*/  R2UR UR7, R11 ;  /* 0x000000000b0772ca */ /* 0x000fe200000e0000 */
[----:B------:R-:W-:Y:S01]  /*10d00*/  FADD.FTZ R11, -R3, R14 ;  /* 0x0000000e030b7221 */ /* 0x000fe20000010100 */
[----:B------:R-:W-:-:S01]  /*10d10*/  FFMA.FTZ R14, R2, R25, -R13 ;  /* 0x00000019020e7223 */ /* 0x000fc2000001080d */
[C-C-:B------:R-:W-:Y:S01]  /*10d20*/  FFMA.FTZ R25, R2.reuse, R32, -R13.reuse ;  /* 0x0000002002197223 */ /* 0x140fe2000001080d */
[----:B------:R-:W-:-:S01]  /*10d30*/  FFMA.FTZ R32, R2, R37, -R13 ;  /* 0x0000002502207223 */ /* 0x000fc2000001080d */
[C---:B------:R-:W-:Y:S01]  /*10d40*/  FMUL.FTZ R11, R2.reuse, R11 ;  /* 0x0000000b020b7220 */ /* 0x040fe20000410000 */
[----:B------:R-:W-:-:S01]  /*10d50*/  FFMA.FTZ R37, R2, R44, -R13 ;  /* 0x0000002c02257223 */ /* 0x000fc2000001080d */
[C-C-:B------:R-:W-:Y:S01]  /*10d60*/  FFMA.FTZ R44, R2.reuse, R49, -R13.reuse ;  /* 0x00000031022c7223 */ /* 0x140fe2000001080d */
[----:B------:R-:W-:Y:S01]  /*10d70*/  MUFU.EX2 R14, R14 ;  /* 0x0000000e000e7308 */ /* 0x000fe20000000800 */
[----:B------:R-:W-:-:S01]  /*10d80*/  FFMA.FTZ R49, R2, R56, -R13 ;  /* 0x0000003802317223 */ /* 0x000fc2000001080d */
[C-C-:B------:R-:W-:Y:S01]  /*10d90*/  FFMA.FTZ R56, R2.reuse, R61, -R13.reuse ;  /* 0x0000003d02387223 */ /* 0x140fe2000001080d */
[----:B------:R-:W-:-:S01]  /*10da0*/  FFMA.FTZ R61, R2, R68, -R13 ;  /* 0x00000044023d7223 */ /* 0x000fc2000001080d */
[C-C-:B------:R-:W-:Y:S01]  /*10db0*/  FFMA.FTZ R68, R2.reuse, R73, -R13.reuse ;  /* 0x0000004902447223 */ /* 0x140fe2000001080d */
[----:B------:R-:W-:-:S03]  /*10dc0*/  FFMA.FTZ R73, R2, R80, -R13 ;  /* 0x0000005002497223 */ /* 0x000fc6000001080d */
[----:B------:R-:W-:Y:S01]  /*10dd0*/  MUFU.EX2 R11, R11 ;  /* 0x0000000b000b7308 */ /* 0x000fe20000000800 */
[----:B0-----:R-:W-:Y:S01]  /*10de0*/  FMNMX.FTZ R0, R12, R10, !PT ;  /* 0x0000000a0c007209 */ /* 0x001fe20007810000 */
[C-C-:B------:R-:W-:Y:S01]  /*10df0*/  FFMA.FTZ R12, R2.reuse, R24, -R13.reuse ;  /* 0x00000018020c7223 */ /* 0x140fe2000001080d */
[----:B------:R-:W-:-:S05]  /*10e00*/  FFMA.FTZ R24, R2, R29, -R13 ;  /* 0x0000001d02187223 */ /* 0x000fca000001080d */
[----:B------:R-:W-:Y:S01]  /*10e10*/  MUFU.EX2 R25, R25 ;  /* 0x0000001900197308 */ /* 0x000fe20000000800 */
[----:B------:R-:W-:-:S01]  /*10e20*/  FFMA.FTZ R29, R2, R36, -R13 ;  /* 0x00000024021d7223 */ /* 0x000fc2000001080d */
[----:B------:R-:W-:Y:S01]  /*10e30*/  FADD.FTZ R10, -R0, R15 ;  /* 0x0000000f000a7221 */ /* 0x000fe20000010100 */
        /* <DEDUP_REMOVED lines=9> */
[C---:B------:R-:W-:Y:S01]  /*10ed0*/  FFMA.FTZ R76, R2.reuse, R81, -R13 ;  /* 0x00000051024c7223 */ /* 0x040fe2000001080d */
[----:B------:R-:W-:-:S01]  /*10ee0*/  FFMA.FTZ R81, R2, R0, -8 ;  /* 0xc100000002517423 */ /* 0x000fc20000010000 */
[C---:B------:R-:W-:Y:S01]  /*10ef0*/  FMUL.FTZ R10, R2.reuse, R10 ;  /* 0x0000000a020a7220 */ /* 0x040fe20000410000 */
        /* <DEDUP_REMOVED lines=16> */
[----:B------:R-:W1:Y:S01]  /*11000*/  MUFU.EX2 R26, R26 ;  /* 0x0000001a001a7308 */ /* 0x000e620000000800 */
[----:B0-----:R-:W-:-:S01]  /*11010*/  FFMA.FTZ R5, R11, R5, R12 ;  /* 0x000000050b057223 */ /* 0x001fc2000001000c */
[C-C-:B------:R-:W-:Y:S01]  /*11020*/  FFMA.FTZ R50, R2.reuse, R50, -R81.reuse ;  /* 0x0000003202327223 */ /* 0x140fe20000010851 */
        /* <DEDUP_REMOVED lines=15> */
[C-C-:B------:R-:W-:Y:S01]  /*11120*/  FFMA.FTZ R67, R2.reuse, R67, -R81.reuse ;  /* 0x0000004302437223 */ /* 0x140fe20000010851 */
[----:B------:R-:W-:-:S01]  /*11130*/  FFMA.FTZ R70, R2, R70, -R81 ;  /* 0x0000004602467223 */ /* 0x000fc20000010851 */
[C---:B------:R-:W-:Y:S01]  /*11140*/  FFMA.FTZ R71, R2.reuse, R71, -R81 ;  /* 0x0000004702477223 */ /* 0x040fe20000010851 */
[----:B------:R-:W-:-:S01]  /*11150*/  FFMA.FTZ R65, R2, R72, -R13 ;  /* 0x0000004802417223 */ /* 0x000fc2000001080d */
[C-C-:B------:R-:W-:Y:S01]  /*11160*/  FFMA.FTZ R74, R2.reuse, R74, -R81.reuse ;  /* 0x0000004a024a7223 */ /* 0x140fe20000010851 */
        /* <DEDUP_REMOVED lines=13> */
[----:B------:R-:W-:Y:S01]  /*11240*/  FFMA.FTZ R81, R2, R87, -R81 ;  /* 0x0000005702517223 */ /* 0x000fe20000010851 */
[----:B------:R-:W-:-:S03]  /*11250*/  @!P0 IMAD R83, R18, 0x8, R16 ;  /* 0x0000000812538824 */ /* 0x000fc600078e0210 */
[----:B------:R-:W2:Y:S01]  /*11260*/  MUFU.EX2 R31, R31 ;  /* 0x0000001f001f7308 */ /* 0x000ea20000000800 */
[----:B-1----:R-:W-:-:S01]  /*11270*/  FADD.FTZ R4, R30, R4 ;  /* 0x000000041e047221 */ /* 0x002fc20000010000 */
[----:B------:R-:W-:-:S05]  /*11280*/  @!P0 VIADD R83, R83, 0x19c40 ;  /* 0x00019c4053538836 */ /* 0x000fca0000000000 */
[----:B------:R-:W-:Y:S01]  /*11290*/  @!P0 PRMT R83, RZ, 0x654, R83 ;  /* 0x00000654ff538816 */ /* 0x000fe20000000053 */
[----:B------:R-:W1:Y:S01]  /*112a0*/  MUFU.EX2 R34, R34 ;  /* 0x0000002200227308 */ /* 0x000e620000000800 */
[----:B0-----:R-:W-:-:S01]  /*112b0*/  FADD.FTZ R5, R24, R5 ;  /* 0x0000000518057221 */ /* 0x001fc20000010000 */
[----:B------:R-:W-:Y:S02]  /*112c0*/  WARPGROUP.DEPBAR.LE gsb0, 0x0 ;  /* 0x00008000000079c5 */ /* 0x000fe40000010000 */
[----:B------:R-:W-:Y:S01]  /*112d0*/  WARPGROUP.ARRIVE ;  /* 0x00000000000079c5 */ /* 0x000fe20000000000 */
[----:B------:R-:W-:-:S03]  /*112e0*/  FADD.FTZ R5, R25, R5 ;  /* 0x0000000519057221 */ /* 0x000fc60000010000 */
        /* <DEDUP_REMOVED lines=111> */
[----:B--2---:R-:W-:-:S03]  /*119e0*/  FADD.FTZ R5, R13, R5 ;  /* 0x000000050d057221 */ /* 0x004fc60000010000 */
[----:B-1----:R-:W-:Y:S01]  /*119f0*/  FADD.FTZ R4, R81, R4 ;  /* 0x0000000451047221 */ /* 0x002fe20000010000 */
[----:B0-----:R-:W-:Y:S06]  /*11a00*/  @!P1 BRA `(.L_x_1974) ;  /* 0x0000000000049947 */ /* 0x001fec0003800000 */
[----:B------:R-:W-:Y:S01]  /*11a10*/  BPT.TRAP 0x1 ;  /* 0x000000040000795c */ /* 0x000fe20000300000 */
.L_x_1974:
[----:B------:R-:W2:Y:S01]  /*11a20*/  LDL R83, [R1+0x18] ;  /* 0x0000180001537983 */ /* 0x000ea20000100800 */
[----:B------:R-:W-:Y:S01]  /*11a30*/  ISETP.GT.AND P0, PT, R20, RZ, PT ;  /* 0x000000ff1400720c */ /* 0x000fe20003f04270 */
[----:B------:R-:W-:Y:S01]  /*11a40*/  VIADD R21, R21, 0x19c60 ;  /* 0x00019c6015157836 */ /* 0x000fe20000000000 */
        /* <DEDUP_REMOVED lines=88> */
.L_x_1963:
[----:B------:R-:W-:Y:S05]  /*11fd0*/  BSYNC B0 ;  /* 0x0000000000007941 */ /* 0x000fea0003800000 */
.L_x_1962:
[----:B------:R-:W-:Y:S06]  /*11fe0*/  BAR.ARV 0x8, 0x1a0 ;  /* 0x0206800000007b1d */ /* 0x000fec0000002000 */
[----:B------:R-:W-:Y:S05]  /*11ff0*/  @!P1 BRA `(.L_x_1976) ;  /* 0x0000000000049947 */ /* 0x000fea0003800000 */
[----:B------:R-:W-:Y:S01]  /*12000*/  BPT.TRAP 0x1 ;  /* 0x000000040000795c */ /* 0x000fe20000300000 */
.L_x_1976:
[----:B------:R-:W-:Y:S01]  /*12010*/  IMAD R12, R18, 0x8, R16 ;  /* 0x00000008120c7824 */ /* 0x000fe200078e0210 */
[----:B------:R-:W-:-:S04]  /*12020*/  SHF.L.U32 R7, R22, 0x1f, RZ ;  /* 0x0000001f16077819 */ /* 0x000fc800000006ff */
[----:B------:R1:W2:Y:S01]  /*12030*/  SYNCS.PHASECHK.TRANS64.TRYWAIT P0, [R12+URZ+0x19c50], R7 ;  /* 0x019c50070c0075a7 */ /* 0x0002a2000800017f */
[----:B------:R-:W-:Y:S05]  /*12040*/  @!P1 BRA `(.L_x_1977) ;  /* 0x0000000000049947 */ /* 0x000fea0003800000 */
[----:B------:R-:W-:Y:S01]  /*12050*/  BPT.TRAP 0x1 ;  /* 0x000000040000795c */ /* 0x000fe20000300000 */
.L_x_1977:
[----:B------:R-:W-:Y:S04]  /*12060*/  BSSY B0, `(.L_x_1978) ;  /* 0x0000004000007945 */ /* 0x000fe80003800000 */
[----:B--2---:R-:W-:Y:S05]  /*12070*/  @P0 BRA `(.L_x_1979) ;  /* 0x0000000000080947 */ /* 0x004fea0003800000 */
[----:B------:R-:W2:Y:S02]  /*12080*/  SYNCS.PHASECHK.TRANS64.TRYWAIT P0, [R12+URZ+0x19c50], R7 ;  /* 0x019c50070c0075a7 */ /* 0x000ea4000800017f */
[----:B--2---:R-:W-:Y:S05]  /*12090*/  @!P0 BRA `(.L_x_1980) ;  /* 0x0000009400548947 */ /* 0x004fea0003800000 */
.L_x_1979:
[----:B------:R-:W-:Y:S05]  /*120a0*/  BSYNC B0 ;  /* 0x0000000000007941 */ /* 0x000fea0003800000 */
.L_x_1978:
        /* <DEDUP_REMOVED lines=10> */
[----:B-12---:R-:W-:-:S05]  /*12150*/  LOP3.LUT R7, R16, 0x10000, RZ, 0xfc, !PT ;  /* 0x0001000010077812 */ /* 0x006fca00078efcff */
[----:B------:R-:W-:Y:S02]  /*12160*/  IMAD R6, R18, 0x300, R7 ;  /* 0x0000030012067824 */ /* 0x000fe400078e0207 */
[----:B------:R-:W-:Y:S01]  /*12170*/  IMAD.MOV.U32 R7, RZ, RZ, 0x40000040 ;  /* 0x40000040ff077424 */ /* 0x000fe200078e00ff */
[----:B------:R-:W3:Y:S02]  /*12180*/  @P0 LDC.64 R10, c[0x0][0x9c8] ;  /* 0x00027200ff0a0b82 */ /* 0x000ee40000000a00 */
[----:B------:R-:W-:Y:S02]  /*12190*/  R2UR UR6, R6 ;  /* 0x00000000060672ca */ /* 0x000fe400000e0000 */
[----:B------:R-:W-:-:S04]  /*121a0*/  R2UR UR7, R7 ;  /* 0x00000000070772ca */ /* 0x000fc800000e0000 */
[----:B------:R-:W1:Y:S09]  /*121b0*/  @P0 LDC.64 R8, c[0x0][0x9d0] ;  /* 0x00027400ff080b82 */ /* 0x000e720000000a00 */
        /* <DEDUP_REMOVED lines=8> */
[----:B------:R-:W-:Y:S02]  /*12240*/  IMAD.MOV.U32 R13, RZ, RZ, 0x3f800000 ;  /* 0x3f800000ff0d7424 */ /* 0x000fe400078e00ff */
[----:B-1----:R-:W-:-:S04]  /*12250*/  @P0 IMAD R14, R7, R8, RZ ;  /* 0x00000008070e0224 */ /* 0x002fc800078e02ff */
[C---:B------:R-:W-:Y:S02]  /*12260*/  @P0 IMAD R7, R15.reuse, R9, R14 ;  /* 0x000000090f070224 */ /* 0x040fe400078e020e */
[----:B------:R-:W-:-:S04]  /*12270*/  @P0 IMAD.WIDE.U32 R8, R15, R8, R10 ;  /* 0x000000080f080225 */ /* 0x000fc800078e000a */
[----:B------:R-:W-:Y:S01]  /*12280*/  @P0 IMAD.IADD R7, R9, 0x1, R7 ;  /* 0x0000000109070824 */ /* 0x000fe200078e0207 */
[----:B------:R-:W-:-:S04]  /*12290*/  @P0 LEA R10, P2, R8, UR4, 0x2 ;  /* 0x00000004080a0c11 */ /* 0x000fc8000f8410ff */
[----:B------:R-:W-:-:S05]  /*122a0*/  @P0 LEA.HI.X R11, R8, UR5, R7, 0x2, P2 ;  /* 0x00000005080b0c11 */ /* 0x000fca00090f1407 */
        /* <DEDUP_REMOVED lines=8> */
[----:B------:R-:W-:-:S02]  /*12330*/  VIADD R6, R6, 0x6 ;  /* 0x0000000606067836 */ /* 0x000fc40000000000 */
[----:B0-----:R-:W-:Y:S02]  /*12340*/  IMAD.MOV.U32 R21, RZ, RZ, -0x800000 ;  /* 0xff800000ff157424 */ /* 0x001fe400078e00ff */
[----:B------:R-:W-:-:S06]  /*12350*/  IMAD.MOV.U32 R20, RZ, RZ, -0x800000 ;  /* 0xff800000ff147424 */ /* 0x000fcc00078e00ff */
[----:B------:R-:W-:Y:S01]  /*12360*/  QGMMA.64x96x32.F32.E4M3.E4M3 R88, R144, gdesc[UR4], R88, gsb0 ;  /* 0x0160000490587df3 */ /* 0x000fe20008000858 */
[----:B------:R-:W-:Y:S02]  /*12370*/  R2UR UR6, R8 ;  /* 0x00000000080672ca */ /* 0x000fe400000e0000 */
[----:B------:R-:W-:Y:S01]  /*12380*/  R2UR UR7, R9 ;  /* 0x00000000090772ca */ /* 0x000fe200000e0000 */
[----:B------:R-:W0:Y:S04]  /*12390*/  SHFL.BFLY PT, R8, R5, 0x2, 0x1f ;  /* 0x0c401f0005087f89 */ /* 0x000e2800000e0000 */
[----:B------:R-:W3:Y:S01]  /*123a0*/  SHFL.BFLY PT, R9, R4, 0x2, 0x1f ;  /* 0x0c401f0004097f89 */ /* 0x000ee200000e0000 */
[----:B0-----:R-:W-:-:S01]  /*123b0*/  FADD.FTZ R8, R8, R5 ;  /* 0x0000000508087221 */ /* 0x001fc20000010000 */
[----:B---3--:R-:W-:Y:S01]  /*123c0*/  FADD.FTZ R9, R9, R4 ;  /* 0x0000000409097221 */ /* 0x008fe20000010000 */
[----:B------:R-:W-:Y:S01]  /*123d0*/  IMAD.MOV.U32 R4, RZ, RZ, RZ ;  /* 0x000000ffff047224 */ /* 0x000fe200078e00ff */
[----:B------:R-:W-:-:S02]  /*123e0*/  WARPGROUP.DEPBAR.LE gsb0, 0x0 ;  /* 0x00008000000079c5 */ /* 0x000fc40000010000 */
[----:B------:R-:W-:-:S06]  /*123f0*/  WARPGROUP.ARRIVE ;  /* 0x00000000000079c5 */ /* 0x000fcc0000000000 */
[----:B------:R-:W-:Y:S01]  /*12400*/  QGMMA.64x96x32.F32.E4M3.E4M3 R88, R140, gdesc[UR4], R88, gsb0 ;  /* 0x016000048c587df3 */ /* 0x000fe20008000858 */
[----:B------:R-:W-:Y:S02]  /*12410*/  R2UR UR6, R6 ;  /* 0x00000000060672ca */ /* 0x000fe400000e0000 */
[----:B------:R-:W-:Y:S01]  /*12420*/  R2UR UR7, R7 ;  /* 0x00000000070772ca */ /* 0x000fe200000e0000 */
[----:B------:R-:W1:Y:S04]  /*12430*/  SHFL.BFLY PT, R6, R9, 0x1, 0x1f ;  /* 0x0c201f0009067f89 */ /* 0x000e6800000e0000 */
[----:B------:R-:W0:Y:S01]  /*12440*/  SHFL.BFLY PT, R7, R8, 0x1, 0x1f ;  /* 0x0c201f0008077f89 */ /* 0x000e2200000e0000 */
[----:B-1----:R-:W-:-:S01]  /*12450*/  FADD.FTZ R11, R9, R6 ;  /* 0x00000006090b7221 */ /* 0x002fc20000010000 */
[----:B0-----:R-:W-:-:S03]  /*12460*/  FADD.FTZ R10, R8, R7 ;  /* 0x00000007080a7221 */ /* 0x001fc60000010000 */
[----:B------:R-:W-:Y:S01]  /*12470*/  FMUL.FTZ R15, R11, 0.00390625 ;  /* 0x3b8000000b0f7820 */ /* 0x000fe20000410000 */
[----:B------:R-:W-:Y:S02]  /*12480*/  IMAD.MOV.U32 R8, RZ, RZ, RZ ;  /* 0x000000ffff087224 */ /* 0x000fe400078e00ff */
[C---:B------:R-:W-:Y:S01]  /*12490*/  FMUL.FTZ R14, R10.reuse, 0.00390625 ;  /* 0x3b8000000a0e7820 */ /* 0x040fe20000410000 */
[----:B------:R-:W-:Y:S02]  /*124a0*/  FSETP.NE.FTZ.AND P0, PT, R10, RZ, PT ;  /* 0x000000ff0a00720b */ /* 0x000fe40003f15000 */
[----:B------:R-:W-:Y:S02]  /*124b0*/  FSETP.NE.FTZ.AND P3, PT, R15, RZ, PT ;  /* 0x000000ff0f00720b */ /* 0x000fe40003f75000 */
[----:B------:R-:W-:-:S09]  /*124c0*/  FSETP.NE.FTZ.AND P2, PT, R14, RZ, PT ;  /* 0x000000ff0e00720b */ /* 0x000fd20003f55000 */
[----:B------:R-:W-:Y:S01]  /*124d0*/  @P0 MUFU.RCP R4, R10 ;  /* 0x0000000a00040308 */ /* 0x000fe20000001000 */
[----:B------:R-:W-:-:S03]  /*124e0*/  FSETP.NE.FTZ.AND P0, PT, R11, RZ, PT ;  /* 0x000000ff0b00720b */ /* 0x000fc60003f15000 */
[C---:B------:R-:W-:Y:S01]  /*124f0*/  @P2 FMUL.FTZ R6, R2.reuse, 0.69314718246459960938 ;  /* 0x3f31721802062820 */ /* 0x040fe20000410000 */
[----:B------:R-:W-:-:S03]  /*12500*/  @P3 FMUL.FTZ R2, R2, 0.69314718246459960938 ;  /* 0x3f31721802023820 */ /* 0x000fc60000410000 */
[----:B------:R-:W0:Y:S08]  /*12510*/  @P3 MUFU.LG2 R7, R15 ;  /* 0x0000000f00073308 */ /* 0x000e300000000c00 */
        /* <DEDUP_REMOVED lines=14> */
.L_x_1981:
        /* <DEDUP_REMOVED lines=61> */
.L_x_1909:
        /* <DEDUP_REMOVED lines=10> */
[----:B------:R-:W0:Y:S01]  /*12a70*/  S2R R59, SR_TID.X ;  /* 0x00000000003b7919 */ /* 0x000e220000002100 */
[----:B------:R-:W-:Y:S01]  /*12a80*/  ULDC.64 UR4, c[0x4][0x38] ;  /* 0x01000e0000047ab9 */ /* 0x000fe20000000a00 */
[----:B-----5:R-:W2:Y:S04]  /*12a90*/  LDL R24, [R1+0x68] ;  /* 0x0000680001187983 */ /* 0x020ea80000100800 */
[----:B------:R-:W3:Y:S04]  /*12aa0*/  LDL.LU R64, [R1+0x48] ;  /* 0x0000480001407983 */ /* 0x000ee80000300800 */
[----:B------:R-:W4:Y:S01]  /*12ab0*/  LDL.64 R62, [R1+0x38] ;  /* 0x00003800013e7983 */ /* 0x000f220000100a00 */
[----:B0-----:R-:W-:-:S05]  /*12ac0*/  IMAD.SHL.U32 R0, R59, 0x4, RZ ;  /* 0x000000043b007824 */ /* 0x001fca00078e00ff */
[----:B------:R-:W-:-:S04]  /*12ad0*/  LOP3.LUT R0, R0, 0xc, RZ, 0xc0, !PT ;  /* 0x0000000c00007812 */ /* 0x000fc800078ec0ff */
[----:B------:R-:W-:-:S05]  /*12ae0*/  IADD3 R2, P0, R0, UR4, RZ ;  /* 0x0000000400027c10 */ /* 0x000fca000ff1e0ff */
[----:B------:R-:W-:Y:S01]  /*12af0*/  IMAD.X R3, RZ, RZ, UR5, P0 ;  /* 0x00000005ff037e24 */ /* 0x000fe200080e06ff */
[----:B------:R-:W-:Y:S01]  /*12b00*/  F2FP.BF16.F32.PACK_AB R52, R52, R13 ;  /* 0x0000000d3434723e */ /* 0x000fe200000010ff */
[----:B------:R-:W-:-:S03]  /*12b10*/  ULDC.64 UR4, c[0x0][0xbd8] ;  /* 0x0002f60000047ab9 */ /* 0x000fc60000000a00 */
[----:B------:R0:W3:Y:S01]  /*12b20*/  LDG.E.CONSTANT R0, desc[UR40][R2.64] ;  /* 0x0000002802007981 */ /* 0x0000e2000c1e9900 */
[----:B------:R-:W-:Y:S02]  /*12b30*/  F2FP.BF16.F32.PACK_AB R47, R47, R54 ;  /* 0x000000362f2f723e */ /* 0x000fe400000010ff */
[----:B------:R-:W-:Y:S01]  /*12b40*/  F2FP.BF16.F32.PACK_AB R50, R45, R50 ;  /* 0x000000322d32723e */ /* 0x000fe200000010ff */
[----:B------:R-:W1:Y:S01]  /*12b50*/  S2R R13, SR_SWINHI ;  /* 0x00000000000d7919 */ /* 0x000e620000002f00 */
[----:B------:R-:W-:Y:S02]  /*12b60*/  F2FP.BF16.F32.PACK_AB R41, R41, R46 ;  /* 0x0000002e2929723e */ /* 0x000fe400000010ff */
[----:B------:R-:W-:Y:S02]  /*12b70*/  F2FP.BF16.F32.PACK_AB R44, R37, R44 ;  /* 0x0000002c252c723e */ /* 0x000fe400000010ff */
[----:B------:R-:W-:Y:S02]  /*12b80*/  F2FP.BF16.F32.PACK_AB R35, R35, R40 ;  /* 0x000000282323723e */ /* 0x000fe400000010ff */
[----:B0-----:R-:W-:-:S02]  /*12b90*/  LOP3.LUT P1, R2, R59, 0x3, RZ, 0xc0, !PT ;  /* 0x000000033b027812 */ /* 0x001fc4000782c0ff */
[----:B------:R-:W4:Y:S01]  /*12ba0*/  LDL.LU R59, [R1+0x4c] ;  /* 0x00004c00013b7983 */ /* 0x000f220000300800 */
[----:B------:R-:W-:Y:S02]  /*12bb0*/  F2FP.BF16.F32.PACK_AB R36, R33, R36 ;  /* 0x000000242124723e */ /* 0x000fe400000010ff */
[----:B------:R-:W-:Y:S01]  /*12bc0*/  ISETP.EQ.OR P1, PT, R2, 0x3, !P1 ;  /* 0x000000030200780c */ /* 0x000fe20004f22670 */
[----:B------:R-:W4:Y:S01]  /*12bd0*/  LDL R54, [R1+0x24] ;  /* 0x0000240001367983 */ /* 0x000f220000100800 */
[----:B------:R-:W-:Y:S02]  /*12be0*/  F2FP.BF16.F32.PACK_AB R29, R29, R34 ;  /* 0x000000221d1d723e */ /* 0x000fe400000010ff */
[----:B------:R-:W-:Y:S02]  /*12bf0*/  SEL R45, R47, R50, P1 ;  /* 0x000000322f2d7207 */ /* 0x000fe40000800000 */
[----:B------:R-:W-:Y:S02]  /*12c00*/  SEL R50, R50, R47, P1 ;  /* 0x0000002f32327207 */ /* 0x000fe40000800000 */
[----:B------:R-:W-:-:S02]  /*12c10*/  F2FP.BF16.F32.PACK_AB R15, R15, R6 ;  /* 0x000000060f0f723e */ /* 0x000fc400000010ff */
[----:B------:R-:W-:Y:S02]  /*12c20*/  F2FP.BF16.F32.PACK_AB R32, R27, R32 ;  /* 0x000000201b20723e */ /* 0x000fe400000010ff */
[----:B------:R-:W-:Y:S02]  /*12c30*/  F2FP.BF16.F32.PACK_AB R26, R26, R7 ;  /* 0x000000071a1a723e */ /* 0x000fe400000010ff */
[----:B------:R-:W-:Y:S02]  /*12c40*/  SEL R47, R41, R44, P1 ;  /* 0x0000002c292f7207 */ /* 0x000fe40000800000 */
[----:B------:R-:W-:Y:S02]  /*12c50*/  SEL R44, R44, R41, P1 ;  /* 0x000000292c2c7207 */ /* 0x000fe40000800000 */
[----:B------:R-:W-:Y:S02]  /*12c60*/  SEL R41, R35, R36, P1 ;  /* 0x0000002423297207 */ /* 0x000fe40000800000 */
[----:B------:R-:W-:-:S02]  /*12c70*/  MOV R2, R16 ;  /* 0x0000001000027202 */ /* 0x000fc40000000f00 */
[----:B-1----:R-:W-:Y:S02]  /*12c80*/  MOV R3, R13 ;  /* 0x0000000d00037202 */ /* 0x002fe40000000f00 */
[----:B------:R-:W-:Y:S02]  /*12c90*/  SEL R36, R36, R35, P1 ;  /* 0x0000002324247207 */ /* 0x000fe40000800000 */
[----:B------:R-:W-:Y:S02]  /*12ca0*/  SEL R35, R29, R32, P1 ;  /* 0x000000201d237207 */ /* 0x000fe40000800000 */
[----:B------:R-:W-:Y:S02]  /*12cb0*/  SEL R32, R32, R29, P1 ;  /* 0x0000001d20207207 */ /* 0x000fe40000800000 */
[----:B------:R-:W-:Y:S02]  /*12cc0*/  F2FP.BF16.F32.PACK_AB R53, R53, R4 ;  /* 0x000000043535723e */ /* 0x000fe400000010ff */
[----:B------:R-:W-:-:S02]  /*12cd0*/  F2FP.BF16.F32.PACK_AB R43, R43, R48 ;  /* 0x000000302b2b723e */ /* 0x000fc400000010ff */
[----:B------:R-:W-:Y:S02]  /*12ce0*/  F2FP.BF16.F32.PACK_AB R12, R39, R12 ;  /* 0x0000000c270c723e */ /* 0x000fe400000010ff */
[----:B------:R-:W-:Y:S02]  /*12cf0*/  F2FP.BF16.F32.PACK_AB R58, R51, R58 ;  /* 0x0000003a333a723e */ /* 0x000fe400000010ff */
[----:B------:R-:W-:Y:S02]  /*12d00*/  F2FP.BF16.F32.PACK_AB R9, R30, R9 ;  /* 0x000000091e09723e */ /* 0x000fe400000010ff */
[----:B------:R-:W-:Y:S02]  /*12d10*/  SEL R33, R43, R12, P1 ;  /* 0x0000000c2b217207 */ /* 0x000fe40000800000 */
[----:B------:R-:W-:Y:S02]  /*12d20*/  SEL R30, R12, R43, P1 ;  /* 0x0000002b0c1e7207 */ /* 0x000fe40000800000 */
[----:B------:R-:W-:-:S02]  /*12d30*/  F2FP.BF16.F32.PACK_AB R10, R31, R10 ;  /* 0x0000000a1f0a723e */ /* 0x000fc400000010ff */
[----:B------:R-:W-:Y:S02]  /*12d40*/  F2FP.BF16.F32.PACK_AB R55, R55, R60 ;  /* 0x0000003c3737723e */ /* 0x000fe400000010ff */
[----:B------:R-:W-:Y:S01]  /*12d50*/  F2FP.BF16.F32.PACK_AB R8, R57, R8 ;  /* 0x000000083908723e */ /* 0x000fe200000010ff */
[----:B------:R0:W4:Y:S01]  /*12d60*/  LDL.64 R60, [R1+0x38] ;  /* 0x00003800013c7983 */ /* 0x0001220000100a00 */
[----:B------:R-:W-:Y:S02]  /*12d70*/  F2FP.BF16.F32.PACK_AB R49, R49, R56 ;  /* 0x000000383131723e */ /* 0x000fe400000010ff */
[----:B------:R-:W-:Y:S01]  /*12d80*/  SEL R39, R10, R15, P1 ;  /* 0x0000000f0a277207 */ /* 0x000fe20000800000 */
[----:B------:R-:W4:Y:S01]  /*12d90*/  LDL R56, [R1+0x44] ;  /* 0x0000440001387983 */ /* 0x000f220000100800 */
[----:B------:R-:W-:Y:S02]  /*12da0*/  SEL R34, R15, R10, P1 ;  /* 0x0000000a0f227207 */ /* 0x000fe40000800000 */
[----:B------:R-:W-:-:S02]  /*12db0*/  F2FP.BF16.F32.PACK_AB R25, R25, R28 ;  /* 0x0000001c1919723e */ /* 0x000fc400000010ff */
[----:B------:R-:W-:Y:S02]  /*12dc0*/  SEL R43, R55, R58, P1 ;  /* 0x0000003a372b7207 */ /* 0x000fe40000800000 */
[----:B------:R-:W-:Y:S02]  /*12dd0*/  SEL R27, R8, R53, P1 ;  /* 0x00000035081b7207 */ /* 0x000fe40000800000 */
[----:B------:R-:W-:Y:S02]  /*12de0*/  SEL R28, R53, R8, P1 ;  /* 0x00000008351c7207 */ /* 0x000fe40000800000 */
[----:B------:R-:W-:Y:S02]  /*12df0*/  SEL R31, R49, R52, P1 ;  /* 0x00000034311f7207 */ /* 0x000fe40000800000 */
[----:B------:R-:W-:Y:S02]  /*12e00*/  SEL R58, R58, R55, P1 ;  /* 0x000000373a3a7207 */ /* 0x000fe40000800000 */
[----:B------:R-:W-:-:S02]  /*12e10*/  SEL R52, R52, R49, P1 ;  /* 0x0000003134347207 */ /* 0x000fc40000800000 */
[----:B------:R-:W-:Y:S02]  /*12e20*/  F2FP.BF16.F32.PACK_AB R11, R42, R11 ;  /* 0x0000000b2a0b723e */ /* 0x000fe400000010ff */
[----:B------:R-:W-:Y:S02]  /*12e30*/  F2FP.BF16.F32.PACK_AB R38, R38, R5 ;  /* 0x000000052626723e */ /* 0x000fe400000010ff */
[----:B------:R-:W-:Y:S02]  /*12e40*/  SEL R15, R9, R26, P1 ;  /* 0x0000001a090f7207 */ /* 0x000fe40000800000 */
[----:B------:R-:W-:Y:S02]  /*12e50*/  F2FP.BF16.F32.PACK_AB R14, R135, R14 ;  /* 0x0000000e870e723e */ /* 0x000fe400000010ff */
[----:B------:R-:W-:Y:S02]  /*12e60*/  SEL R26, R26, R9, P1 ;  /* 0x000000091a1a7207 */ /* 0x000fe40000800000 */
[----:B------:R-:W-:-:S02]  /*12e70*/  SEL R37, R11, R38, P1 ;  /* 0x000000260b257207 */ /* 0x000fc40000800000 */
[----:B------:R-:W-:Y:S02]  /*12e80*/  SEL R38, R38, R11, P1 ;  /* 0x0000000b26267207 */ /* 0x000fe40000800000 */
[----:B------:R-:W-:Y:S02]  /*12e90*/  SEL R49, R25, R14, P1 ;  /* 0x0000000e19317207 */ /* 0x000fe40000800000 */
[----:B------:R-:W-:Y:S01]  /*12ea0*/  SEL R40, R14, R25, P1 ;  /* 0x000000190e287207 */ /* 0x000fe20000800000 */
[----:B--2---:R-:W-:-:S03]  /*12eb0*/  IMAD.WIDE R6, R24, 0x2, R2 ;  /* 0x0000000218067825 */ /* 0x004fc600078e0202 */
[----:B------:R-:W-:-:S04]  /*12ec0*/  IADD3 R29, P5, R6, 0x20, RZ ;  /* 0x00000020061d7810 */ /* 0x000fc80007fbe0ff */
[----:B------:R-:W-:Y:S02]  /*12ed0*/  LOP3.LUT R4, R29, 0x180, RZ, 0xc0, !PT ;  /* 0x000001801d047812 */ /* 0x000fe400078ec0ff */
[----:B------:R-:W-:Y:S02]  /*12ee0*/  IADD3 R51, P4, R6, 0x3000, RZ ;  /* 0x0000300006337810 */ /* 0x000fe40007f9e0ff */
[----:B------:R-:W-:-:S04]  /*12ef0*/  SHF.R.U64 R4, R4, 0x3, RZ ;  /* 0x0000000304047819 */ /* 0x000fc800000012ff */
[----:B------:R-:W-:Y:S02]  /*12f00*/  LOP3.LUT R12, R4, R29, RZ, 0x3c, !PT ;  /* 0x0000001d040c7212 */ /* 0x000fe400078e3cff */
[----:B------:R-:W-:Y:S01]  /*12f10*/  LOP3.LUT R4, R51, 0x180, RZ, 0xc0, !PT ;  /* 0x0000018033047812 */ /* 0x000fe200078ec0ff */
[----:B------:R-:W-:-:S03]  /*12f20*/  IMAD.X R13, RZ, RZ, R7, P5 ;  /* 0x000000ffff0d7224 */ /* 0x000fc600028e0607 */
[----:B------:R-:W-:-:S04]  /*12f30*/  SHF.R.U64 R4, R4, 0x3, RZ ;  /* 0x0000000304047819 */ /* 0x000fc800000012ff */
[----:B------:R-:W-:Y:S02]  /*12f40*/  LOP3.LUT R10, R4, R51, RZ, 0x3c, !PT ;  /* 0x00000033040a7212 */ /* 0x000fe400078e3cff */
[----:B------:R-:W-:Y:S02]  /*12f50*/  MOV R51, R12 ;  /* 0x0000000c00337202 */ /* 0x000fe40000000f00 */
[C---:B------:R-:W-:Y:S02]  /*12f60*/  IADD3 R55, P2, R6.reuse, 0x6000, RZ ;  /* 0x0000600006377810 */ /* 0x040fe40007f5e0ff */
[----:B------:R-:W-:Y:S02]  /*12f70*/  IADD3 R53, P3, R6, 0x3020, RZ ;  /* 0x0000302006357810 */ /* 0x000fe40007f7e0ff */
[----:B---3--:R-:W-:Y:S01]  /*12f80*/  LOP3.LUT R13, R0, 0x2, RZ, 0x3c, !PT ;  /* 0x00000002000d7812 */ /* 0x008fe200078e3cff */
[----:B------:R-:W-:Y:S04]  /*12f90*/  SHFL.IDX PT, R27, R27, R0, 0x1c1f ;  /* 0x001c1f001b1b7589 */ /* 0x000fe800000e0000 */
[----:B------:R-:W1:Y:S04]  /*12fa0*/  SHFL.IDX PT, R28, R28, R13, 0x1c1f ;  /* 0x001c1f0d1c1c7589 */ /* 0x000e6800000e0000 */
[----:B------:R-:W-:Y:S04]  /*12fb0*/  SHFL.IDX PT, R43, R43, R0, 0x1c1f ;  /* 0x001c1f002b2b7589 */ /* 0x000fe800000e0000 */
[----:B------:R-:W2:Y:S04]  /*12fc0*/  SHFL.IDX PT, R58, R58, R13, 0x1c1f ;  /* 0x001c1f0d3a3a7589 */ /* 0x000ea800000e0000 */
[----:B------:R-:W-:Y:S04]  /*12fd0*/  SHFL.IDX PT, R31, R31, R0, 0x1c1f ;  /* 0x001c1f001f1f7589 */ /* 0x000fe800000e0000 */
[----:B------:R-:W3:Y:S04]  /*12fe0*/  SHFL.IDX PT, R52, R52, R13, 0x1c1f ;  /* 0x001c1f0d34347589 */ /* 0x000ee800000e0000 */
[----:B------:R-:W-:Y:S04]  /*12ff0*/  SHFL.IDX PT, R45, R45, R0, 0x1c1f ;  /* 0x001c1f002d2d7589 */ /* 0x000fe800000e0000 */
[----:B------:R-:W0:Y:S04]  /*13000*/  SHFL.IDX PT, R50, R50, R13, 0x1c1f ;  /* 0x001c1f0d32327589 */ /* 0x000e2800000e0000 */
[----:B------:R-:W-:Y:S04]  /*13010*/  SHFL.IDX PT, R33, R33, R0, 0x1c1f ;  /* 0x001c1f0021217589 */ /* 0x000fe800000e0000 */
[----:B------:R-:W0:Y:S04]  /*13020*/  SHFL.IDX PT, R30, R30, R13, 0x1c1f ;  /* 0x001c1f0d1e1e7589 */ /* 0x000e2800000e0000 */
[----:B------:R-:W-:Y:S04]  /*13030*/  SHFL.IDX PT, R47, R47, R0, 0x1c1f ;  /* 0x001c1f002f2f7589 */ /* 0x000fe800000e0000 */
[----:B------:R-:W4:Y:S01]  /*13040*/  SHFL.IDX PT, R44, R44, R13, 0x1c1f ;  /* 0x001c1f0d2c2c7589 */ /* 0x000f2200000e0000 */
[----:B------:R-:W-:-:S03]  /*13050*/  LOP3.LUT R5, R6, 0x180, RZ, 0xc0, !PT ;  /* 0x0000018006057812 */ /* 0x000fc600078ec0ff */
[----:B------:R-:W-:Y:S01]  /*13060*/  SHFL.IDX PT, R29, R15, R0, 0x1c1f ;  /* 0x001c1f000f1d7589 */ /* 0x000fe200000e0000 */
[----:B------:R-:W-:-:S03]  /*13070*/  LOP3.LUT R14, R55, 0x180, RZ, 0xc0, !PT ;  /* 0x00000180370e7812 */ /* 0x000fc600078ec0ff */
[----:B------:R-:W-:Y:S01]  /*13080*/  SHFL.IDX PT, R26, R26, R13, 0x1c1f ;  /* 0x001c1f0d1a1a7589 */ /* 0x000fe200000e0000 */
[----:B------:R-:W-:-:S03]  /*13090*/  LOP3.LUT R8, R53, 0x180, RZ, 0xc0, !PT ;  /* 0x0000018035087812 */ /* 0x000fc600078ec0ff */
[----:B------:R-:W-:Y:S01]  /*130a0*/  SHFL.IDX PT, R37, R37, R0, 0x1c1f ;  /* 0x001c1f0025257589 */ /* 0x000fe200000e0000 */
[----:B------:R-:W-:-:S03]  /*130b0*/  SHF.R.U64 R5, R5, 0x3, RZ ;  /* 0x0000000305057819 */ /* 0x000fc600000012ff */
[----:B------:R-:W-:Y:S04]  /*130c0*/  SHFL.IDX PT, R41, R41, R0, 0x1c1f ;  /* 0x001c1f0029297589 */ /* 0x000fe800000e0000 */
[----:B------:R-:W4:Y:S04]  /*130d0*/  SHFL.IDX PT, R38, R38, R13, 0x1c1f ;  /* 0x001c1f0d26267589 */ /* 0x000f2800000e0000 */
[----:B------:R-:W4:Y:S04]  /*130e0*/  SHFL.IDX PT, R36, R36, R13, 0x1c1f ;  /* 0x001c1f0d24247589 */ /* 0x000f2800000e0000 */
[----:B------:R-:W-:Y:S04]  /*130f0*/  SHFL.IDX PT, R39, R39, R0, 0x1c1f ;  /* 0x001c1f0027277589 */ /* 0x000fe800000e0000 */
[----:B------:R-:W-:Y:S04]  /*13100*/  SHFL.IDX PT, R35, R35, R0, 0x1c1f ;  /* 0x001c1f0023237589 */ /* 0x000fe800000e0000 */
[----:B------:R-:W4:Y:S04]  /*13110*/  SHFL.IDX PT, R34, R34, R13, 0x1c1f ;  /* 0x001c1f0d22227589 */ /* 0x000f2800000e0000 */
[----:B------:R-:W4:Y:S01]  /*13120*/  SHFL.IDX PT, R32, R32, R13, 0x1c1f ;  /* 0x001c1f0d20207589 */ /* 0x000f2200000e0000 */
[----:B------:R-:W-:-:S03]  /*13130*/  SHF.R.U64 R14, R14, 0x3, RZ ;  /* 0x000000030e0e7819 */ /* 0x000fc600000012ff */
[----:B------:R-:W-:Y:S04]  /*13140*/  SHFL.IDX PT, R49, R49, R0, 0x1c1f ;  /* 0x001c1f0031317589 */ /* 0x000fe800000e0000 */
[----:B------:R4:W4:Y:S01]  /*13150*/  SHFL.IDX PT, R40, R40, R13, 0x1c1f ;  /* 0x001c1f0d28287589 */ /* 0x00092200000e0000 */
[----:B------:R-:W-:Y:S02]  /*13160*/  IADD3 R57, P0, R6, 0x6020, RZ ;  /* 0x0000602006397810 */ /* 0x000fe40007f1e0ff */
[----:B------:R-:W-:Y:S02]  /*13170*/  SHF.R.U64 R8, R8, 0x3, RZ ;  /* 0x0000000308087819 */ /* 0x000fe400000012ff */
[----:B------:R-:W-:Y:S01]  /*13180*/  LOP3.LUT R6, R5, R6, RZ, 0x3c, !PT ;  /* 0x0000000605067212 */ /* 0x000fe200078e3cff */
[--C-:B------:R-:W-:Y:S01]  /*13190*/  IMAD.X R5, RZ, RZ, R7.reuse, P2 ;  /* 0x000000ffff057224 */ /* 0x100fe200010e0607 */
[----:B------:R-:W-:Y:S01]  /*131a0*/  LOP3.LUT R4, R14, R55, RZ, 0x3c, !PT ;  /* 0x000000370e047212 */ /* 0x000fe200078e3cff */
[--C-:B------:R-:W-:Y:S01]  /*131b0*/  IMAD.X R11, RZ, RZ, R7.reuse, P4 ;  /* 0x000000ffff0b7224 */ /* 0x100fe200020e0607 */
[----:B------:R-:W-:Y:S01]  /*131c0*/  LOP3.LUT R8, R8, R53, RZ, 0x3c, !PT ;  /* 0x0000003508087212 */ /* 0x000fe200078e3cff */
[--C-:B------:R-:W-:Y:S01]  /*131d0*/  IMAD.X R9, RZ, RZ, R7.reuse, P3 ;  /* 0x000000ffff097224 */ /* 0x100fe200018e0607 */
[----:B------:R-:W-:Y:S01]  /*131e0*/  MOV R53, R6 ;  /* 0x0000000600357202 */ /* 0x000fe20000000f00 */
[----:B------:R-:W-:Y:S01]  /*131f0*/  IMAD.X R25, RZ, RZ, R7, P0 ;  /* 0x000000ffff197224 */ /* 0x000fe200000e0607 */
[----:B------:R-:W-:-:S02]  /*13200*/  MOV R42, R4 ;  /* 0x00000004002a7202 */ /* 0x000fc40000000f00 */
[----:B------:R-:W-:Y:S02]  /*13210*/  LOP3.LUT R24, R57, 0x180, RZ, 0xc0, !PT ;  /* 0x0000018039187812 */ /* 0x000fe400078ec0ff */
[----:B------:R-:W-:Y:S02]  /*13220*/  MOV R48, R10 ;  /* 0x0000000a00307202 */ /* 0x000fe40000000f00 */
[----:B------:R-:W-:Y:S02]  /*13230*/  MOV R46, R8 ;  /* 0x00000008002e7202 */ /* 0x000fe40000000f00 */
[----:B-1----:R-:W-:Y:S02]  /*13240*/  SEL R4, R27, R28, P1 ;  /* 0x0000001c1b047207 */ /* 0x002fe40000800000 */
[----:B------:R-:W-:Y:S02]  /*13250*/  SEL R6, R28, R27, P1 ;  /* 0x0000001b1c067207 */ /* 0x000fe40000800000 */
[----:B--2---:R-:W-:-:S02]  /*13260*/  SEL R5, R43, R58, P1 ;  /* 0x0000003a2b057207 */ /* 0x004fc40000800000 */
[----:B------:R-:W-:Y:S01]  /*13270*/  SEL R7, R58, R43, P1 ;  /* 0x0000002b3a077207 */ /* 0x000fe20000800000 */
[----:B------:R-:W-:Y:S01]  /*13280*/  BAR.SYNC.DEFER_BLOCKING 0x1, 0x180 ;  /* 0x0046000000007b1d */ /* 0x000fe20000010000 */
[----:B---3--:R-:W-:Y:S02]  /*13290*/  SEL R8, R31, R52, P1 ;  /* 0x000000341f087207 */ /* 0x008fe40000800000 */
[----:B------:R-:W-:Y:S02]  /*132a0*/  SEL R10, R52, R31, P1 ;  /* 0x0000001f340a7207 */ /* 0x000fe40000800000 */
[----:B0-----:R-:W-:Y:S02]  /*132b0*/  SEL R9, R45, R50, P1 ;  /* 0x000000322d097207 */ /* 0x001fe40000800000 */
[----:B------:R-:W-:Y:S02]  /*132c0*/  SEL R11, R50, R45, P1 ;  /* 0x0000002d320b7207 */ /* 0x000fe40000800000 */
[----:B------:R-:W-:-:S02]  /*132d0*/  SEL R12, R33, R30, P1 ;  /* 0x0000001e210c7207 */ /* 0x000fc40000800000 */
[----:B------:R-:W-:Y:S02]  /*132e0*/  SEL R14, R30, R33, P1 ;  /* 0x000000211e0e7207 */ /* 0x000fe40000800000 */
[----:B----4-:R-:W-:Y:S02]  /*132f0*/  SEL R13, R47, R44, P1 ;  /* 0x0000002c2f0d7207 */ /* 0x010fe40000800000 */
[----:B------:R-:W-:Y:S02]  /*13300*/  SEL R15, R44, R47, P1 ;  /* 0x0000002f2c0f7207 */ /* 0x000fe40000800000 */
[----:B------:R-:W-:Y:S02]  /*13310*/  SHF.R.U64 R24, R24, 0x3, RZ ;  /* 0x0000000318187819 */ /* 0x000fe400000012ff */
[----:B------:R-:W-:Y:S02]  /*13320*/  ISETP.NE.U32.AND P0, PT, RZ, UR4, PT ;  /* 0x00000004ff007c0c */ /* 0x000fe4000bf05070 */
[----:B------:R-:W-:Y:S01]  /*13330*/  LOP3.LUT R24, R24, R57, RZ, 0x3c, !PT ;  /* 0x0000003918187212 */ /* 0x000fe200078e3cff */
[----:B------:R0:W-:Y:S04]  /*13340*/  STSM.16.M88.4 [R53], R4 ;  /* 0x0000000435007844 */ /* 0x0001e80000000200 */
[----:B------:R-:W-:Y:S04]  /*13350*/  STSM.16.M88.4 [R51], R8 ;  /* 0x0000000833007844 */ /* 0x000fe80000000200 */
[----:B------:R1:W-:Y:S01]  /*13360*/  STSM.16.M88.4 [R48], R12 ;  /* 0x0000000c30007844 */ /* 0x0003e20000000200 */
[----:B------:R-:W-:-:S02]  /*13370*/  MOV R28, R24 ;  /* 0x00000018001c7202 */ /* 0x000fc40000000f00 */
[----:B------:R-:W-:Y:S02]  /*13380*/  ISETP.NE.AND.EX P0, PT, RZ, UR5, PT, P0 ;  /* 0x00000005ff007c0c */ /* 0x000fe4000bf05300 */
[----:B0-----:R-:W-:Y:S02]  /*13390*/  SEL R4, R37, R38, P1 ;  /* 0x0000002625047207 */ /* 0x001fe40000800000 */
[----:B------:R-:W-:Y:S02]  /*133a0*/  SEL R6, R38, R37, P1 ;  /* 0x0000002526067207 */ /* 0x000fe40000800000 */
[----:B------:R-:W-:Y:S02]  /*133b0*/  SEL R5, R41, R36, P1 ;  /* 0x0000002429057207 */ /* 0x000fe40000800000 */
[----:B------:R-:W-:Y:S02]  /*133c0*/  SEL R7, R36, R41, P1 ;  /* 0x0000002924077207 */ /* 0x000fe40000800000 */
[----:B-1----:R-:W-:-:S02]  /*133d0*/  SEL R12, R29, R26, P1 ;  /* 0x0000001a1d0c7207 */ /* 0x002fc40000800000 */
[----:B------:R-:W-:Y:S02]  /*133e0*/  SEL R14, R26, R29, P1 ;  /* 0x0000001d1a0e7207 */ /* 0x000fe40000800000 */
[----:B------:R-:W-:Y:S02]  /*133f0*/  IADD3 R26, P2, R64, UR4, RZ ;  /* 0x00000004401a7c10 */ /* 0x000fe4000ff5e0ff */
[----:B------:R-:W-:Y:S02]  /*13400*/  SEL R8, R39, R34, P1 ;  /* 0x0000002227087207 */ /* 0x000fe40000800000 */
[----:B------:R-:W-:Y:S02]  /*13410*/  SEL R10, R34, R39, P1 ;  /* 0x00000027220a7207 */ /* 0x000fe40000800000 */
[----:B------:R-:W-:Y:S02]  /*13420*/  SEL R9, R35, R32, P1 ;  /* 0x0000002023097207 */ /* 0x000fe40000800000 */
[----:B------:R-:W-:-:S02]  /*13430*/  SEL R11, R32, R35, P1 ;  /* 0x00000023200b7207 */ /* 0x000fc40000800000 */
[----:B------:R-:W-:Y:S02]  /*13440*/  SEL R13, R49, R40, P1 ;  /* 0x00000028310d7207 */ /* 0x000fe40000800000 */
[----:B------:R-:W-:Y:S02]  /*13450*/  SEL R15, R40, R49, P1 ;  /* 0x00000031280f7207 */ /* 0x000fe40000800000 */
[----:B------:R-:W-:Y:S01]  /*13460*/  IADD3.X R27, R59, UR5, RZ, P2, !PT ;  /* 0x000000053b1b7c10 */ /* 0x000fe200097fe4ff */
[----:B------:R-:W-:Y:S01]  /*13470*/  ULDC.64 UR4, c[0x0][0xbe0] ;  /* 0x0002f80000047ab9 */ /* 0x000fe20000000a00 */
[----:B------:R-:W-:Y:S01]  /*13480*/  STSM.16.M88.4 [R46], R4 ;  /* 0x000000042e007844 */ /* 0x000fe20000000200 */
[----:B------:R-:W-:-:S03]  /*13490*/  ISETP.NE.U32.AND P1, PT, RZ, UR4, PT ;  /* 0x00000004ff007c0c */ /* 0x000fc6000bf25070 */
[----:B------:R0:W-:Y:S01]  /*134a0*/  STSM.16.M88.4 [R42], R8 ;  /* 0x000000082a007844 */ /* 0x0001e20000000200 */
[----:B------:R-:W-:-:S03]  /*134b0*/  ISETP.NE.AND.EX P1, PT, RZ, UR5, PT, P1 ;  /* 0x00000005ff007c0c */ /* 0x000fc6000bf25310 */
[----:B------:R1:W-:Y:S01]  /*134c0*/  STSM.16.M88.4 [R28], R12 ;  /* 0x0000000c1c007844 */ /* 0x0003e20000000200 */
[----:B------:R-:W-:Y:S01]  /*134d0*/  IMAD.MOV.U32 R41, RZ, RZ, RZ ;  /* 0x000000ffff297224 */ /* 0x000fe200078e00ff */
[----:B------:R-:W-:Y:S08]  /*134e0*/  BAR.SYNC.DEFER_BLOCKING 0x1, 0x180 ;  /* 0x0046000000007b1d */ /* 0x000ff00000010000 */
[----:B------:R-:W-:Y:S01]  /*134f0*/  @P1 IADD3 R24, P2, R64, UR4, RZ ;  /* 0x0000000440181c10 */ /* 0x000fe2000ff5e0ff */
[----:B------:R-:W-:-:S02]  /*13500*/  ULDC UR4, c[0x0][0xa88] ;  /* 0x0002a20000047ab9 */ /* 0x000fc40000000800 */
[----:B------:R-:W-:Y:S01]  /*13510*/  IMAD.U32 R0, RZ, RZ, UR4 ;  /* 0x00000004ff007e24 */ /* 0x000fe2000f8e00ff */
[----:B------:R-:W-:Y:S01]  /*13520*/  @P1 IADD3.X R25, R59, UR5, RZ, P2, !PT ;  /* 0x000000053b191c10 */ /* 0x000fe200097fe4ff */
[----:B------:R1:W5:Y:S04]  /*13530*/  @P0 LDG.E R41, desc[UR40][R26.64] ;  /* 0x000000281a290981 */ /* 0x000368000c1e1900 */
[----:B------:R1:W5:Y:S01]  /*13540*/  @P1 LDG.E R0, desc[UR40][R24.64] ;  /* 0x0000002818001981 */ /* 0x000362000c1e1900 */
[----:B------:R-:W-:-:S04]  /*13550*/  IMAD.MOV.U32 R60, RZ, RZ, R62 ;  /* 0x000000ffff3c7224 */ /* 0x000fc800078e003e */
[----:B------:R-:W-:Y:S01]  /*13560*/  IMAD R29, R60, 0x20, R54 ;  /* 0x000000203c1d7824 */ /* 0x000fe200078e0236 */
[----:B0-----:R-:W-:-:S03]  /*13570*/  SHF.R.S32.HI R42, RZ, 0x1f, R56 ;  /* 0x0000001fff2a7819 */ /* 0x001fc60000011438 */
[----:B------:R-:W-:Y:S01]  /*13580*/  IMAD.WIDE R4, R29, 0x2, R2 ;  /* 0x000000021d047825 */ /* 0x000fe200078e0202 */
[----:B-1----:R-:W-:Y:S06]  /*13590*/  @P1 BRA `(.L_x_1984) ;  /* 0x0000000000101947 */ /* 0x002fec0003800000 */
[----:B------:R-:W-:Y:S05]  /*135a0*/  @!P0 BRA `(.L_x_1984) ;  /* 0x00000000000c8947 */ /* 0x000fea0003800000 */
[----:B------:R-:W2:Y:S04]  /*135b0*/  LDG.E R3, desc[UR40][R26.64] ;  /* 0x000000281a037981 */ /* 0x000ea8000c1e1900 */
[----:B-----5:R-:W2:Y:S02]  /*135c0*/  LDG.E R0, desc[UR40][R26.64+0x4] ;  /* 0x000004281a007981 */ /* 0x020ea4000c1e1900 */
[----:B--2---:R-:W-:-:S07]  /*135d0*/  IMAD.IADD R0, R0, 0x1, -R3 ;  /* 0x0000000100007824 */ /* 0x004fce00078e0a03 */
.L_x_1984:
[----:B------:R-:W2:Y:S01]  /*135e0*/  LDL.LU R6, [R1+0x54] ;  /* 0x0000540001067983 */ /* 0x000ea20000300800 */
[----:B------:R-:W-:-:S03]  /*135f0*/  ULDC.64 UR4, c[0x0][0xb70] ;  /* 0x0002dc0000047ab9 */ /* 0x000fc60000000a00 */
[----:B------:R-:W3:Y:S04]  /*13600*/  LDL.LU R3, [R1+0x40] ;  /* 0x0000400001037983 */ /* 0x000ee80000300800 */
[----:B------:R-:W4:Y:S04]  /*13610*/  LDL R15, [R1+0x2c] ;  /* 0x00002c00010f7983 */ /* 0x000f280000100800 */
[----:B------:R-:W4:Y:S01]  /*13620*/  LDL.LU R45, [R1+0x58] ;  /* 0x00005800012d7983 */ /* 0x000f220000300800 */
[----:B-----5:R-:W-:Y:S01]  /*13630*/  IMAD.MOV.U32 R2, RZ, RZ, R41 ;  /* 0x000000ffff027224 */ /* 0x020fe200078e0029 */
        /* <DEDUP_REMOVED lines=29> */
[----:B------:R-:W-:Y:S01]  /*13810*/  IMAD R6, R42, UR4, RZ ;  /* 0x000000042a067c24 */ /* 0x000fe2000f8e02ff */
[----:B------:R-:W-:-:S03]  /*13820*/  SHF.R.S32.HI R3, RZ, 0x1f, R41 ;  /* 0x0000001fff037819 */ /* 0x000fc60000011429 */
[C---:B------:R-:W-:Y:S02]  /*13830*/  IMAD R11, R56.reuse, UR5, R6 ;  /* 0x00000005380b7c24 */ /* 0x040fe4000f8e0206 */
[----:B------:R-:W-:Y:S01]  /*13840*/  IMAD.WIDE.U32 R6, R56, UR4, R2 ;  /* 0x0000000438067c25 */ /* 0x000fe2000f8e0002 */
[----:B------:R-:W-:-:S03]  /*13850*/  ULDC.64 UR4, c[0x0][0xb78] ;  /* 0x0002de0000047ab9 */ /* 0x000fc60000000a00 */
[----:B------:R-:W-:Y:S02]  /*13860*/  IMAD.IADD R7, R7, 0x1, R11 ;  /* 0x0000000107077824 */ /* 0x000fe400078e020b */
[----:B----4-:R-:W-:Y:S02]  /*13870*/  IMAD R11, R45, 0xc0, R15 ;  /* 0x000000c02d0b7824 */ /* 0x010fe400078e020f */
[----:B------:R-:W-:Y:S02]  /*13880*/  IMAD R2, R44, UR4, RZ ;  /* 0x000000042c027c24 */ /* 0x000fe4000f8e02ff */
[----:B------:R-:W-:-:S04]  /*13890*/  IMAD.WIDE.U32 R6, R43, UR4, R6 ;  /* 0x000000042b067c25 */ /* 0x000fc8000f8e0006 */
[----:B0-----:R-:W-:-:S05]  /*138a0*/  VIADD R14, R10, 0xffffff80 ;  /* 0xffffff800a0e7836 */ /* 0x001fca0000000000 */
[----:B------:R-:W-:-:S04]  /*138b0*/  SHF.R.S32.HI R10, RZ, 0x1f, R14 ;  /* 0x0000001fff0a7819 */ /* 0x000fc8000001140e */
[----:B------:R-:W-:-:S04]  /*138c0*/  LEA.HI R10, R10, R14, RZ, 0x7 ;  /* 0x0000000e0a0a7211 */ /* 0x000fc800078f38ff */
[----:B------:R-:W-:Y:S01]  /*138d0*/  LOP3.LUT R10, R10, 0xffffff80, RZ, 0xc0, !PT ;  /* 0xffffff800a0a7812 */ /* 0x000fe200078ec0ff */
[----:B------:R-:W-:Y:S01]  /*138e0*/  IMAD R2, R43, UR5, R2 ;  /* 0x000000052b027c24 */ /* 0x000fe2000f8e0202 */
[----:B------:R-:W-:Y:S01]  /*138f0*/  SHF.R.S32.HI R9, RZ, 0x1f, R11 ;  /* 0x0000001fff097819 */ /* 0x000fe2000001140b */
[----:B------:R-:W-:Y:S01]  /*13900*/  ULDC.64 UR4, c[0x0][0xb40] ;  /* 0x0002d00000047ab9 */ /* 0x000fe20000000a00 */
[----:B------:R-:W-:Y:S01]  /*13910*/  IADD3 R6, P5, R11, R6, RZ ;  /* 0x000000060b067210 */ /* 0x000fe20007fbe0ff */
[----:B------:R-:W-:-:S03]  /*13920*/  IMAD.IADD R10, R14, 0x1, -R10 ;  /* 0x000000010e0a7824 */ /* 0x000fc600078e0a0a */
[----:B------:R-:W-:Y:S02]  /*13930*/  IADD3.X R9, R9, R7, R2, P5, !PT ;  /* 0x0000000709097210 */ /* 0x000fe40002ffe402 */
[----:B------:R-:W-:Y:S02]  /*13940*/  LOP3.LUT P0, RZ, R10, 0x3, RZ, 0xc0, !PT ;  /* 0x000000030aff7812 */ /* 0x000fe4000780c0ff */
[----:B------:R-:W-:Y:S01]  /*13950*/  LEA R38, P6, R6, UR4, 0x2 ;  /* 0x0000000406267c11 */ /* 0x000fe2000f8c10ff */
[C---:B------:R-:W-:Y:S01]  /*13960*/  VIADD R7, R11.reuse, 0x8 ;  /* 0x000000080b077836 */ /* 0x040fe20000000000 */
[----:B------:R-:W-:Y:S02]  /*13970*/  ISETP.GE.OR P5, PT, R11, R0, P0 ;  /* 0x000000000b00720c */ /* 0x000fe400007a6670 */
[----:B------:R-:W-:Y:S02]  /*13980*/  LOP3.LUT R2, R4, 0x180, RZ, 0xc0, !PT ;  /* 0x0000018004027812 */ /* 0x000fe400078ec0ff */
[----:B------:R-:W-:Y:S01]  /*13990*/  LEA.HI.X R39, R6, UR5, R9, 0x2, P6 ;  /* 0x0000000506277c11 */ /* 0x000fe2000b0f1409 */
[----:B------:R-:W-:Y:S01]  /*139a0*/  ULDC.64 UR4, c[0x0][0xaa0] ;  /* 0x0002a80000047ab9 */ /* 0x000fe20000000a00 */
[----:B------:R-:W-:-:S02]  /*139b0*/  IADD3 R11, P6, R4, 0x7800, RZ ;  /* 0x00007800040b7810 */ /* 0x000fc40007fde0ff */
[----:B------:R-:W-:Y:S02]  /*139c0*/  ISETP.GE.OR P0, PT, R7, R0, P0 ;  /* 0x000000000700720c */ /* 0x000fe40000706670 */
[----:B------:R-:W-:Y:S02]  /*139d0*/  SHF.R.U64 R7, R2, 0x3, RZ ;  /* 0x0000000302077819 */ /* 0x000fe400000012ff */
[----:B------:R-:W-:-:S04]  /*139e0*/  LOP3.LUT R2, R11, 0x180, RZ, 0xc0, !PT ;  /* 0x000001800b027812 */ /* 0x000fc800078ec0ff */
[----:B------:R-:W-:Y:S01]  /*139f0*/  SHF.R.U64 R2, R2, 0x3, RZ ;  /* 0x0000000302027819 */ /* 0x000fe200000012ff */
[--C-:B------:R-:W-:Y:S01]  /*13a00*/  IMAD.X R9, RZ, RZ, R5.reuse, P1 ;  /* 0x000000ffff097224 */ /* 0x100fe200008e0605 */
[----:B------:R-:W-:Y:S01]  /*13a10*/  LOP3.LUT R4, R7, R4, RZ, 0x3c, !PT ;  /* 0x0000000407047212 */ /* 0x000fe200078e3cff */
[----:B------:R-:W-:Y:S01]  /*13a20*/  IMAD.X R33, RZ, RZ, R5, P6 ;  /* 0x000000ffff217224 */ /* 0x000fe200030e0605 */
[----:B------:R-:W-:Y:S01]  /*13a30*/  LOP3.LUT R32, R2, R11, RZ, 0x3c, !PT ;  /* 0x0000000b02207212 */ /* 0x000fe200078e3cff */
[----:B------:R-:W-:Y:S04]  /*13a40*/  @!P5 STG.E desc[UR40][R38.64], R20 ;  /* 0x000000142600d986 */ /* 0x000fe8000c101928 */
[----:B------:R0:W-:Y:S04]  /*13a50*/  @!P0 STG.E desc[UR40][R38.64+0x20], R21 ;  /* 0x0000201526008986 */ /* 0x0001e8000c101928 */
[----:B------:R-:W5:Y:S04]  /*13a60*/  LD.E.128 R4, desc[UR40][R4.64] ;  /* 0x0000002804047980 */ /* 0x000f68000c101d00 */
[----:B------:R-:W5:Y:S04]  /*13a70*/  LD.E.128 R8, desc[UR40][R8.64] ;  /* 0x0000002808087980 */ /* 0x000f68000c101d00 */
[----:B------:R-:W5:Y:S04]  /*13a80*/  LD.E.128 R12, desc[UR40][R12.64] ;  /* 0x000000280c0c7980 */ /* 0x000f68000c101d00 */
[----:B------:R-:W5:Y:S04]  /*13a90*/  LD.E.128 R24, desc[UR40][R24.64] ;  /* 0x0000002818187980 */ /* 0x000f68000c101d00 */
[----:B------:R-:W5:Y:S04]  /*13aa0*/  LD.E.128 R28, desc[UR40][R28.64] ;  /* 0x000000281c1c7980 */ /* 0x000f68000c101d00 */
[----:B------:R-:W5:Y:S01]  /*13ab0*/  LD.E.128 R32, desc[UR40][R32.64] ;  /* 0x0000002820207980 */ /* 0x000f62000c101d00 */
[----:B------:R-:W-:Y:S01]  /*13ac0*/  IMAD R40, R3, UR4, RZ ;  /* 0x0000000403287c24 */ /* 0x000fe2000f8e02ff */
[----:B------:R-:W-:Y:S01]  /*13ad0*/  @!PT LDS RZ, [RZ] ;  /* 0x00000000fffff984 */ /* 0x000fe20000000800 */
[----:B------:R-:W-:Y:S01]  /*13ae0*/  @!PT LDS RZ, [RZ] ;  /* 0x00000000fffff984 */ /* 0x000fe20000000800 */
[----:B------:R-:W-:Y:S01]  /*13af0*/  @!PT LDS RZ, [RZ] ;  /* 0x00000000fffff984 */ /* 0x000fe20000000800 */
[----:B------:R-:W-:Y:S01]  /*13b00*/  @!PT LDS RZ, [RZ] ;  /* 0x00000000fffff984 */ /* 0x000fe20000000800 */
[----:B------:R1:W-:Y:S06]  /*13b10*/  MEMBAR.ALL.CTA ;  /* 0x0000000000007992 */ /* 0x0003ec0000008000 */
[----:B-1----:R-:W1:Y:S01]  /*13b20*/  FENCE.VIEW.ASYNC.S ;  /* 0x00000000000073c6 */ /* 0x002e620000000000 */
[----:B------:R-:W-:-:S04]  /*13b30*/  IMAD.WIDE.U32 R2, R41, UR4, R36 ;  /* 0x0000000429027c25 */ /* 0x000fc8000f8e0024 */
[----:B------:R-:W-:Y:S01]  /*13b40*/  IMAD R41, R41, UR5, R40 ;  /* 0x0000000529297c24 */ /* 0x000fe2000f8e0228 */
[----:B------:R-:W-:Y:S01]  /*13b50*/  ULDC.64 UR4, c[0x0][0xae0] ;  /* 0x0002b80000047ab9 */ /* 0x000fe20000000a00 */
[----:B------:R-:W-:Y:S02]  /*13b60*/  IMAD R37, R45, -0xc0, R0 ;  /* 0xffffff402d257824 */ /* 0x000fe400078e0200 */
[----:B------:R-:W-:Y:S02]  /*13b70*/  IMAD.IADD R3, R3, 0x1, R41 ;  /* 0x0000000103037824 */ /* 0x000fe400078e0229 */
[----:B0-----:R-:W-:Y:S01]  /*13b80*/  IMAD R21, R42, UR4, RZ ;  /* 0x000000042a157c24 */ /* 0x001fe2000f8e02ff */
[C---:B------:R-:W-:Y:S01]  /*13b90*/  ISETP.GE.AND P0, PT, R60.reuse, R37, PT ;  /* 0x000000253c00720c */ /* 0x040fe20003f06270 */
[----:B------:R-:W-:Y:S02]  /*13ba0*/  VIADD R0, R60, 0x60 ;  /* 0x000000603c007836 */ /* 0x000fe40000000000 */
[----:B------:R-:W-:-:S02]  /*13bb0*/  VIADD R20, R16, 0x19c20 ;  /* 0x00019c2010147836 */ /* 0x000fc40000000000 */
        /* <DEDUP_REMOVED lines=8> */
[----:B-1----:R0:W-:Y:S03]  /*13c40*/  SYNCS.ARRIVE.TRANS64.RED.A1T0 RZ, [R20+URZ], RZ ;  /* 0x000000ff14ff79a7 */ /* 0x0021e6000810043f */
        /* <DEDUP_REMOVED lines=23> */
.L_x_1986:
[----:B------:R-:W-:Y:S05]  /*13dc0*/  BSYNC B1 ;  /* 0x0000000000017941 */ /* 0x000fea0003800000 */
.L_x_1985:
        /* <DEDUP_REMOVED lines=24> */
.L_x_1983:
[----:B------:R-:W2:Y:S01]  /*13f50*/  LDL.LU R4, [R1+0x48] ;  /* 0x0000480001047983 */ /* 0x000ea20000300800 */
[----:B------:R-:W-:-:S03]  /*13f60*/  ULDC.64 UR4, c[0x0][0xbd8] ;  /* 0x0002f60000047ab9 */ /* 0x000fc60000000a00 */
[----:B0-----:R-:W3:Y:S01]  /*13f70*/  LDL.LU R0, [R1+0x4c] ;  /* 0x00004c0001007983 */ /* 0x001ee20000300800 */
[----:B------:R-:W-:Y:S01]  /*13f80*/  ISETP.NE.U32.AND P0, PT, RZ, UR4, PT ;  /* 0x00000004ff007c0c */ /* 0x000fe2000bf05070 */
[----:B------:R-:W-:-:S03]  /*13f90*/  IMAD.MOV.U32 R7, RZ, RZ, RZ ;  /* 0x000000ffff077224 */ /* 0x000fc600078e00ff */
[----:B------:R-:W-:Y:S02]  /*13fa0*/  ISETP.NE.AND.EX P0, PT, RZ, UR5, PT, P0 ;  /* 0x00000005ff007c0c */ /* 0x000fe4000bf05300 */
[----:B--2---:R-:W-:-:S04]  /*13fb0*/  IADD3 R2, P1, R4, UR4, RZ ;  /* 0x0000000404027c10 */ /* 0x004fc8000ff3e0ff */
[----:B---3--:R-:W-:Y:S01]  /*13fc0*/  IADD3.X R3, R0, UR5, RZ, P1, !PT ;  /* 0x0000000500037c10 */ /* 0x008fe20008ffe4ff */
        /* <DEDUP_REMOVED lines=17> */
.L_x_1988:
        /* <DEDUP_REMOVED lines=34> */
.L_x_1990:
[----:B------:R-:W-:Y:S05]  /*14300*/  BSYNC B1 ;  /* 0x0000000000017941 */ /* 0x000fea0003800000 */
.L_x_1989:
        /* <DEDUP_REMOVED lines=46> */
.L_x_1992:
[----:B------:R-:W-:Y:S05]  /*145f0*/  BSYNC B1 ;  /* 0x0000000000017941 */ /* 0x000fea0003800000 */
.L_x_1991:
        /* <DEDUP_REMOVED lines=22> */
.L_x_1987:
[----:B------:R-:W-:Y:S05]  /*14760*/  BSYNC B0 ;  /* 0x0000000000007941 */ /* 0x000fea0003800000 */
.L_x_1982:
[----:B------:R-:W-:Y:S02]  /*14770*/  ULDC UR4, c[0x0][0xc14] ;  /* 0x0003050000047ab9 */ /* 0x000fe40000000800 */
[----:B-1----:R-:W-:-:S13]  /*14780*/  ISETP.GE.AND P0, PT, R155, UR4, PT ;  /* 0x000000049b007c0c */ /* 0x002fda000bf06270 */
[----:B------:R-:W-:Y:S05]  /*14790*/  @!P0 BRA `(.L_x_1993) ;  /* 0xfffffec800388947 */ /* 0x000fea000383ffff */
[----:B------:R-:W-:Y:S05]  /*147a0*/  BRA `(.L_x_1858) ;  /* 0x0000006400747947 */ /* 0x000fea0003800000 */
.L_x_1856:
[----:B------:R-:W-:-:S08]  /*147b0*/  NOP ;  /* 0x0000000000007918 */ /* 0x000fd00000000000 */
[----:B--2---:R-:W0:-:S00]  /*147c0*/  USETMAXREG.DEALLOC.CTAPOOL 0x20 ;  /* 0x00000020000079c8 */ /* 0x004e0000080e0500 */
[----:B0-----:R-:W-:Y:S01]  /*147d0*/  LOP3.LUT R2, R0, 0x3, RZ, 0xc0, !PT ;  /* 0x0000000300027812 */ /* 0x001fe200078ec0ff */
[----:B------:R-:W-:-:S05]  /*147e0*/  IMAD.MOV.U32 R4, RZ, RZ, RZ ;  /* 0x000000ffff047224 */ /* 0x000fca00078e00ff */
[----:B------:R-:W0:Y:S02]  /*147f0*/  SHFL.IDX PT, R2, R2, RZ, 0x1f ;  /* 0x00001fff02027589 */ /* 0x000e2400000e0000 */
[----:B0-----:R-:W-:-:S04]  /*14800*/  ISETP.NE.AND P0, PT, R2, RZ, PT ;  /* 0x000000ff0200720c */ /* 0x001fc80003f05270 */
[----:B------:R-:W-:-:S05]  /*14810*/  P2R R2, PR, RZ, 0x1 ;  /* 0x00000001ff027803 */ /* 0x000fca0000000000 */
[----:B------:R0:W-:Y:S04]  /*14820*/  STL [R1+0x2c], R2 ;  /* 0x00002c0201007387 */ /* 0x0001e80000100800 */
        /* <DEDUP_REMOVED lines=8> */
.L_x_1994:
[----:B0-----:R-:W0:Y:S01]  /*148b0*/  S2R R2, SR_TID.X ;  /* 0x0000000000027919 */ /* 0x001e220000002100 */
        /* <DEDUP_REMOVED lines=41> */
.L_x_2000:
        /* <DEDUP_REMOVED lines=12> */
.L_x_1999:
[----:B------:R-:W-:Y:S05]  /*14c10*/  BSYNC B0 ;  /* 0x0000000000007941 */ /* 0x000fea0003800000 */
.L_x_1998:
        /* <DEDUP_REMOVED lines=21> */
.L_x_1996:
        /* <DEDUP_REMOVED lines=21> */
.L_x_2001:
        /* <DEDUP_REMOVED lines=55> */
.L_x_1997:
[----:B------:R-:W-:Y:S02]  /*15230*/  IMAD.MOV.U32 R17, RZ, RZ, RZ ;  /* 0x000000ffff117224 */ /* 0x000fe400078e00ff */
[----:B------:R-:W-:Y:S02]  /*15240*/  IMAD.U32 R16, RZ, RZ, UR6 ;  /* 0x00000006ff107e24 */ /* 0x000fe4000f8e00ff */
[----:B------:R-:W-:-:S07]  /*15250*/  IMAD.MOV.U32 R18, RZ, RZ, RZ ;  /* 0x000000ffff127224 */ /* 0x000fce00078e00ff */
.L_x_2002:
[----:B------:R-:W-:-:S13]  /*15260*/  ISETP.NE.AND P0, PT, R5, RZ, PT ;  /* 0x000000ff0500720c */ /* 0x000fda0003f05270 */
[----:B------:R-:W0:Y:S01]  /*15270*/  @!P0 S2R R3, SR_CgaCtaId ;  /* 0x0000000000038919 */ /* 0x000e220000008800 */
[----:B------:R-:W-:-:S04]  /*15280*/  @!P0 MOV R2, 0x400 ;  /* 0x0000040000028802 */ /* 0x000fc80000000f00 */
[----:B0-----:R-:W-:-:S05]  /*15290*/  @!P0 LEA R2, R3, R2, 0x18 ;  /* 0x0000000203028211 */ /* 0x001fca00078ec0ff */
[----:B------:R0:W-:Y:S01]  /*152a0*/  @!P0 STS.128 [R2+0x19cd0], R16 ;  /* 0x019cd01002008388 */ /* 0x0001e20000000c00 */
[----:B------:R-:W-:Y:S06]  /*152b0*/  BAR.ARV 0x5, 0x200 ;  /* 0x0148000000007b1d */ /* 0x000fec0000002000 */
.L_x_1995:
[----:B------:R2:W-:Y:S01]  /*152c0*/  STL [R1+0x18], RZ ;  /* 0x000018ff01007387 */ /* 0x0005e20000100800 */
[----:B------:R-:W-:Y:S01]  /*152d0*/  ULDC UR4, c[0x0][0xc14] ;  /* 0x0003050000047ab9 */ /* 0x000fe20000000800 */
[----:B------:R-:W-:Y:S01]  /*152e0*/  IMAD.MOV.U32 R24, RZ, RZ, 0x1 ;  /* 0x00000001ff187424 */ /* 0x000fe200078e00ff */
[----:B-1----:R-:W-:Y:S01]  /*152f0*/  ISETP.GE.AND P0, PT, R19, UR4, PT ;  /* 0x0000000413007c0c */ /* 0x002fe2000bf06270 */
[----:B------:R-:W-:-:S12]  /*15300*/  IMAD.MOV.U32 R22, RZ, RZ, RZ ;  /* 0x000000ffff167224 */ /* 0x000fd800078e00ff */
[----:B--2---:R-:W-:Y:S05]  /*15310*/  @P0 BRA `(.L_x_2003) ;  /* 0x0000005400a00947 */ /* 0x004fea0003800000 */
[----:B------:R-:W2:Y:S01]  /*15320*/  LDL R8, [R1+0x1c] ;  /* 0x00001c0001087983 */ /* 0x000ea20000100800 */
[----:B------:R-:W1:Y:S01]  /*15330*/  S2R R10, SR_TID.X ;  /* 0x00000000000a7919 */ /* 0x000e620000002100 */
[----:B------:R-:W3:Y:S01]  /*15340*/  S2R R6, SR_TID.X ;  /* 0x0000000000067919 */ /* 0x000ee20000002100 */
[----:B------:R-:W-:Y:S01]  /*15350*/  IMAD.SHL.U32 R9, R0, 0x800, RZ ;  /* 0x0000080000097824 */ /* 0x000fe200078e00ff */
[----:B-1----:R-:W-:Y:S01]  /*15360*/  SHF.R.U32.HI R4, RZ, 0x1, R10 ;  /* 0x00000001ff047819 */ /* 0x002fe2000001160a */
[----:B0-----:R-:W-:-:S03]  /*15370*/  IMAD.SHL.U32 R2, R10, 0x20, RZ ;  /* 0x000000200a027824 */ /* 0x001fc600078e00ff */
        /* <DEDUP_REMOVED lines=27> */
[----:B--2---:R-:W-:-:S02]  /*15530*/  LOP3.LUT R2, R8, 0x1, RZ, 0xfc, !PT ;  /* 0x0000000108027812 */ /* 0x004fc400078efcff */
[----:B------:R-:W-:-:S03]  /*15540*/  LOP3.LUT R0, R8, 0x2, RZ, 0xfc, !PT ;  /* 0x0000000208007812 */ /* 0x000fc600078efcff */
[----:B------:R0:W-:Y:S04]  /*15550*/  STL [R1+0x24], R2 ;  /* 0x0000240201007387 */ /* 0x0001e80000100800 */
[----:B------:R0:W-:Y:S04]  /*15560*/  STL [R1+0x10], R0 ;  /* 0x0000100001007387 */ /* 0x0001e80000100800 */
[----:B------:R0:W-:Y:S02]  /*15570*/  STL [R1+0x18], RZ ;  /* 0x000018ff01007387 */ /* 0x0001e40000100800 */
.L_x_2114:
[----:B0-----:R-:W0:Y:S02]  /*15580*/  LDC.64 R2, c[0x0][0xc60] ;  /* 0x00031800ff027b82 */ /* 0x001e240000000a00 */
[----:B0-----:R-:W-:-:S05]  /*15590*/  IMAD.WIDE R2, R19, 0x4, R2 ;  /* 0x0000000413027825 */ /* 0x001fca00078e0202 */
[----:B--2---:R-:W2:Y:S01]  /*155a0*/  LDG.E R12, desc[UR40][R2.64] ;  /* 0x00000028020c7981 */ /* 0x004ea2000c1e1900 */
[----:B------:R-:W-:Y:S05]  /*155b0*/  YIELD ;  /* 0x0000000000007946 */ /* 0x000fea0003800000 */
[----:B------:R-:W-:Y:S01]  /*155c0*/  ULDC.64 UR4, c[0x0][0xa28] ;  /* 0x00028a0000047ab9 */ /* 0x000fe20000000a00 */
[----:B------:R-:W-:Y:S01]  /*155d0*/  ULDC.64 UR6, c[0x0][0xa00] ;  /* 0x0002800000067ab9 */ /* 0x000fe20000000a00 */
[----:B------:R-:W-:Y:S02]  /*155e0*/  ISETP.NE.U32.AND P0, PT, RZ, UR4, PT ;  /* 0x00000004ff007c0c */ /* 0x000fe4000bf05070 */
[----:B------:R-:W-:Y:S01]  /*155f0*/  CS2R R8, SRZ ;  /* 0x0000000000087805 */ /* 0x000fe2000001ff00 */
[----:B------:R-:W-:Y:S01]  /*15600*/  IMAD.MOV.U32 R26, RZ, RZ, RZ ;  /* 0x000000ffff1a7224 */ /* 0x000fe200078e00ff */
[----:B------:R-:W-:Y:S01]  /*15610*/  ULDC.64 UR8, c[0x0][0xa18] ;  /* 0x0002860000087ab9 */ /* 0x000fe20000000a00 */
[----:B------:R-:W-:-:S02]  /*15620*/  ISETP.NE.AND.EX P1, PT, RZ, UR5, PT, P0 ;  /* 0x00000005ff007c0c */ /* 0x000fc4000bf25300 */
[----:B------:R-:W-:-:S04]  /*15630*/  ISETP.NE.U32.AND P0, PT, RZ, UR6, PT ;  /* 0x00000006ff007c0c */ /* 0x000fc8000bf05070 */
[----:B------:R-:W-:Y:S02]  /*15640*/  ISETP.NE.AND.EX P0, PT, RZ, UR7, PT, P0 ;  /* 0x00000007ff007c0c */ /* 0x000fe4000bf05300 */
[----:B--2---:R-:W-:Y:S01]  /*15650*/  SHF.R.S32.HI R0, RZ, 0x1f, R12 ;  /* 0x0000001fff007819 */ /* 0x004fe2000001140c */
[----:B------:R-:W-:-:S04]  /*15660*/  IMAD.SHL.U32 R14, R12, 0x4, RZ ;  /* 0x000000040c0e7824 */ /* 0x000fc800078e00ff */
[C---:B------:R-:W-:Y:S01]  /*15670*/  @P1 LEA R4, P2, R12.reuse, UR4, 0x2 ;  /* 0x000000040c041c11 */ /* 0x040fe2000f8410ff */
[----:B------:R-:W-:Y:S01]  /*15680*/  STL [R1], R12 ;  /* 0x0000000c01007387 */ /* 0x000fe20000100800 */
[C-C-:B------:R-:W-:Y:S02]  /*15690*/  SHF.L.U64.HI R13, R12.reuse, 0x2, R0.reuse ;  /* 0x000000020c0d7819 */ /* 0x140fe40000010200 */
[----:B------:R-:W-:Y:S01]  /*156a0*/  @P1 LEA.HI.X R5, R12, UR5, R0, 0x2, P2 ;  /* 0x000000050c051c11 */ /* 0x000fe200090f1400 */
[----:B------:R-:W-:Y:S01]  /*156b0*/  ULDC.64 UR4, c[0x0][0xa08] ;  /* 0x0002820000047ab9 */ /* 0x000fe20000000a00 */
[----:B------:R-:W-:Y:S01]  /*156c0*/  IADD3 R2, P2, R14, UR6, RZ ;  /* 0x000000060e027c10 */ /* 0x000fe2000ff5e0ff */
[----:B------:R-:W-:Y:S03]  /*156d0*/  STL [R1+0x4], R14 ;  /* 0x0000040e01007387 */ /* 0x000fe60000100800 */
[----:B------:R-:W-:Y:S01]  /*156e0*/  IADD3.X R3, R13, UR7, RZ, P2, !PT ;  /* 0x000000070d037c10 */ /* 0x000fe200097fe4ff */
[----:B------:R-:W-:Y:S01]  /*156f0*/  ULDC.64 UR6, c[0x0][0xa10] ;  /* 0x0002840000067ab9 */ /* 0x000fe20000000a00 */
[----:B------:R0:W5:Y:S04]  /*15700*/  @P1 LDG.E R8, desc[UR40][R4.64] ;  /* 0x0000002804081981 */ /* 0x000168000c1e1900 */
[----:B------:R-:W2:Y:S01]  /*15710*/  @P0 LDG.E R9, desc[UR40][R2.64] ;  /* 0x0000002802090981 */ /* 0x000ea2000c1e1900 */
[----:B------:R-:W-:-:S02]  /*15720*/  ISETP.NE.U32.AND P1, PT, RZ, UR4, PT ;  /* 0x00000004ff007c0c */ /* 0x000fc4000bf25070 */
[----:B------:R-:W-:Y:S01]  /*15730*/  ISETP.NE.U32.AND P2, PT, RZ, UR6, PT ;  /* 0x00000006ff007c0c */ /* 0x000fe2000bf45070 */
[----:B------:R-:W-:Y:S01]  /*15740*/  IMAD.MOV.U32 R0, RZ, RZ, RZ ;  /* 0x000000ffff007224 */ /* 0x000fe200078e00ff */
[C---:B------:R-:W-:Y:S01]  /*15750*/  IADD3 R6, P4, R14.reuse, UR4, RZ ;  /* 0x000000040e067c10 */ /* 0x040fe2000ff9e0ff */
[----:B------:R-:W-:Y:S01]  /*15760*/  STL [R1+0x8], R13 ;  /* 0x0000080d01007387 */ /* 0x000fe20000100800 */
[----:B------:R-:W-:Y:S02]  /*15770*/  ISETP.NE.AND.EX P1, PT, RZ, UR5, PT, P1 ;  /* 0x00000005ff007c0c */ /* 0x000fe4000bf25310 */
[----:B------:R-:W-:Y:S02]  /*15780*/  ISETP.NE.AND.EX P2, PT, RZ, UR7, PT, P2 ;  /* 0x00000007ff007c0c */ /* 0x000fe4000bf45320 */
[----:B------:R-:W-:Y:S02]  /*15790*/  IADD3.X R7, R13, UR5, RZ, P4, !PT ;  /* 0x000000050d077c10 */ /* 0x000fe4000a7fe4ff */
[----:B0-----:R-:W-:-:S04]  /*157a0*/  IADD3 R4, P4, R14, UR6, RZ ;  /* 0x000000060e047c10 */ /* 0x001fc8000ff9e0ff */
[----:B------:R-:W-:-:S03]  /*157b0*/  IADD3.X R5, R13, UR7, RZ, P4, !PT ;  /* 0x000000070d057c10 */ /* 0x000fc6000a7fe4ff */
[----:B------:R-:W5:Y:S04]  /*157c0*/  @P1 LDG.E R26, desc[UR40][R6.64] ;  /* 0x00000028061a1981 */ /* 0x000f68000c1e1900 */
[----:B------:R-:W5:Y:S01]  /*157d0*/  @P2 LDG.E R0, desc[UR40][R4.64] ;  /* 0x0000002804002981 */ /* 0x000f62000c1e1900 */
[----:B------:R-:W-:Y:S01]  /*157e0*/  ISETP.NE.U32.AND P3, PT, RZ, UR8, PT ;  /* 0x00000008ff007c0c */ /* 0x000fe2000bf65070 */
[----:B------:R-:W-:-:S03]  /*157f0*/  ULDC UR4, c[0x0][0x288] ;  /* 0x0000a20000047ab9 */ /* 0x000fc60000000800 */
[----:B------:R-:W-:-:S13]  /*15800*/  ISETP.NE.AND.EX P3, PT, RZ, UR9, PT, P3 ;  /* 0x00000009ff007c0c */ /* 0x000fda000bf65330 */
[----:B------:R-:W-:-:S04]  /*15810*/  @P3 IADD3 R10, P4, R14, UR8, RZ ;  /* 0x000000080e0a3c10 */ /* 0x000fc8000ff9e0ff */
[----:B------:R-:W-:Y:S01]  /*15820*/  @P3 IADD3.X R11, R13, UR9, RZ, P4, !PT ;  /* 0x000000090d0b3c10 */ /* 0x000fe2000a7fe4ff */
[----:B--2---:R0:W-:Y:S02]  /*15830*/  STL [R1+0x20], R9 ;  /* 0x0000200901007387 */ /* 0x0041e40000100800 */
[----:B0-----:R-:W-:Y:S01]  /*15840*/  IMAD.U32 R9, RZ, RZ, UR4 ;  /* 0x00000004ff097e24 */ /* 0x001fe2000f8e00ff */
[----:B------:R-:W-:Y:S02]  /*15850*/  ULDC.64 UR4, c[0x0][0x3f8] ;  /* 0x0000fe0000047ab9 */ /* 0x000fe40000000a00 */
[----:B------:R-:W-:-:S03]  /*15860*/  UISETP.NE.U32.AND UP0, UPT, UR4, URZ, UPT ;  /* 0x0000003f0400728c */ /* 0x000fc6000bf05070 */
[----:B------:R-:W-:Y:S01]  /*15870*/  ULDC UR4, c[0x0][0x404] ;  /* 0x0001010000047ab9 */ /* 0x000fe20000000800 */
[----:B------:R-:W-:Y:S01]  /*15880*/  UISETP.NE.AND.EX UP0, UPT, UR5, URZ, UPT, UP0 ;  /* 0x0000003f0500728c */ /* 0x000fe2000bf05300 */
[----:B------:R0:W5:Y:S02]  /*15890*/  @P3 LDG.E R9, desc[UR40][R10.64] ;  /* 0x000000280a093981 */ /* 0x000164000c1e1900 */
[----:B------:R-:W-:Y:S01]  /*158a0*/  ULDC UR5, c[0x0][0x2e0] ;  /* 0x0000b80000057ab9 */ /* 0x000fe20000000800 */
[----:B------:R-:W-:-:S04]  /*158b0*/  USEL UR4, UR4, 0x1, UP0 ;  /* 0x0000000104047887 */ /* 0x000fc80008000000 */
[----:B------:R-:W-:-:S03]  /*158c0*/  UIMAD UR4, UR4, UR5, URZ ;  /* 0x00000005040472a4 */ /* 0x000fc6000f8e023f */
[----:B------:R-:W-:Y:S02]  /*158d0*/  ULDC UR5, c[0x0][0x338] ;  /* 0x0000ce0000057ab9 */ /* 0x000fe40000000800 */
[----:B0-----:R-:W-:Y:S02]  /*158e0*/  IMAD.U32 R10, RZ, RZ, UR5 ;  /* 0x00000005ff0a7e24 */ /* 0x001fe4000f8e00ff */
[----:B------:R-:W-:Y:S01]  /*158f0*/  IMAD.U32 R11, RZ, RZ, UR4 ;  /* 0x00000004ff0b7e24 */ /* 0x000fe2000f8e00ff */
[----:B------:R-:W-:Y:S06]  /*15900*/  @P3 BRA `(.L_x_2004) ;  /* 0x0000000000103947 */ /* 0x000fec0003800000 */
[----:B------:R-:W-:Y:S05]  /*15910*/  @!P0 BRA `(.L_x_2004) ;  /* 0x00000000000c8947 */ /* 0x000fea0003800000 */
[----:B-----5:R-:W2:Y:S04]  /*15920*/  LDG.E R9, desc[UR40][R2.64] ;  /* 0x0000002802097981 */ /* 0x020ea8000c1e1900 */
[----:B------:R-:W2:Y:S02]  /*15930*/  LDG.E R2, desc[UR40][R2.64+0x4] ;  /* 0x0000042802027981 */ /* 0x000ea4000c1e1900 */
[----:B--2---:R-:W-:-:S07]  /*15940*/  IMAD.IADD R9, R2, 0x1, -R9 ;  /* 0x0000000102097824 */ /* 0x004fce00078e0a09 */
.L_x_2004:
[----:B------:R-:W-:Y:S01]  /*15950*/  ULDC.64 UR4, c[0x0][0xa20] ;  /* 0x0002880000047ab9 */ /* 0x000fe20000000a00 */
[----:B-----5:R-:W-:Y:S01]  /*15960*/  IMAD.IADD R26, R26, 0x1, R8 ;  /* 0x000000011a1a7824 */ /* 0x020fe200078e0208 */
[----:B------:R-:W-:-:S04]  /*15970*/  ISETP.NE.U32.AND P0, PT, RZ, UR4, PT ;  /* 0x00000004ff007c0c */ /* 0x000fc8000bf05070 */
[----:B------:R-:W-:-:S13]  /*15980*/  ISETP.NE.AND.EX P0, PT, RZ, UR5, PT, P0 ;  /* 0x00000005ff007c0c */ /* 0x000fda000bf05300 */
[----:B------:R-:W-:Y:S05]  /*15990*/  @!P0 BRA `(.L_x_2005) ;  /* 0x0000000000108947 */ /* 0x000fea0003800000 */
[----:B------:R-:W-:-:S04]  /*159a0*/  IADD3 R2, P0, R14, UR4, RZ ;  /* 0x000000040e027c10 */ /* 0x000fc8000ff1e0ff */
[----:B------:R-:W-:-:S05]  /*159b0*/  IADD3.X R3, R13, UR5, RZ, P0, !PT ;  /* 0x000000050d037c10 */ /* 0x000fca00087fe4ff */
[----:B------:R0:W5:Y:S01]  /*159c0*/  LDG.E R11, desc[UR40][R2.64] ;  /* 0x00000028020b7981 */ /* 0x000162000c1e1900 */
[----:B------:R-:W-:Y:S05]  /*159d0*/  BRA `(.L_x_2006) ;  /* 0x0000000000107947 */ /* 0x000fea0003800000 */
.L_x_2005:
[----:B------:R-:W-:Y:S05]  /*159e0*/  @!P1 BRA `(.L_x_2006) ;  /* 0x00000000000c9947 */ /* 0x000fea0003800000 */
[----:B------:R-:W2:Y:S04]  /*159f0*/  LDG.E R11, desc[UR40][R6.64] ;  /* 0x00000028060b7981 */ /* 0x000ea8000c1e1900 */
[----:B------:R-:W2:Y:S02]  /*15a00*/  LDG.E R6, desc[UR40][R6.64+0x4] ;  /* 0x0000042806067981 */ /* 0x000ea4000c1e1900 */
[----:B--2---:R-:W-:-:S07]  /*15a10*/  IMAD.IADD R11, R6, 0x1, -R11 ;  /* 0x00000001060b7824 */ /* 0x004fce00078e0a0b */
.L_x_2006:
[----:B0-----:R-:W2:Y:S01]  /*15a20*/  @P2 LDG.E R2, desc[UR40][R4.64] ;  /* 0x0000002804022981 */ /* 0x001ea2000c1e1900 */
[----:B-----5:R-:W-:-:S03]  /*15a30*/  IMAD.IADD R11, R11, 0x1, -R8 ;  /* 0x000000010b0b7824 */ /* 0x020fc600078e0a08 */
[----:B------:R-:W2:Y:S01]  /*15a40*/  @P2 LDG.E R4, desc[UR40][R4.64+0x4] ;  /* 0x0000042804042981 */ /* 0x000ea2000c1e1900 */
[----:B------:R-:W-:Y:S01]  /*15a50*/  BSSY B0, `(.L_x_2007) ;  /* 0x0000167000007945 */ /* 0x000fe20003800000 */
[----:B--2---:R-:W-:Y:S02]  /*15a60*/  @P2 IMAD.IADD R10, R4, 0x1, -R2 ;  /* 0x00000001040a2824 */ /* 0x004fe400078e0a02 */
[----:B------:R-:W-:Y:S02]  /*15a70*/  IMAD R2, R17, 0xc0, RZ ;  /* 0x000000c011027824 */ /* 0x000fe400078e02ff */
[----:B------:R-:W-:-:S03]  /*15a80*/  IMAD.IADD R3, R11, 0x1, R10 ;  /* 0x000000010b037824 */ /* 0x000fc600078e020a */
[----:B------:R-:W-:Y:S01]  /*15a90*/  IADD3 R9, -R9, 0x13f, R2 ;  /* 0x0000013f09097810 */ /* 0x000fe20007ffe102 */
[----:B------:R-:W-:-:S04]  /*15aa0*/  VIADD R2, R3, 0x7f ;  /* 0x0000007f03027836 */ /* 0x000fc80000000000 */
[----:B------:R-:W-:Y:S01]  /*15ab0*/  IMAD.IADD R9, R3, 0x1, R9 ;  /* 0x0000000103097824 */ /* 0x000fe200078e0209 */
[----:B------:R-:W-:-:S04]  /*15ac0*/  SHF.R.S32.HI R3, RZ, 0x1f, R2 ;  /* 0x0000001fff037819 */ /* 0x000fc80000011402 */
[----:B------:R-:W-:Y:S02]  /*15ad0*/  LEA.HI R3, R3, R2, RZ, 0x7 ;  /* 0x0000000203037211 */ /* 0x000fe400078f38ff */
[----:B------:R-:W-:-:S04]  /*15ae0*/  SHF.R.S32.HI R2, RZ, 0x1f, R9 ;  /* 0x0000001fff027819 */ /* 0x000fc80000011409 */
[----:B------:R-:W-:Y:S02]  /*15af0*/  LEA.HI R2, R2, R9, RZ, 0x7 ;  /* 0x0000000902027211 */ /* 0x000fe400078f38ff */
[----:B------:R-:W-:Y:S02]  /*15b00*/  SHF.R.S32.HI R3, RZ, 0x7, R3 ;  /* 0x00000007ff037819 */ /* 0x000fe40000011403 */
[----:B------:R-:W-:-:S04]  /*15b10*/  SHF.R.S32.HI R2, RZ, 0x7, R2 ;  /* 0x00000007ff027819 */ /* 0x000fc80000011402 */
[----:B------:R-:W-:-:S05]  /*15b20*/  VIMNMX R6, R3, R2, PT ;  /* 0x0000000203067248 */ /* 0x000fca0003fe0100 */
[--C-:B------:R-:W-:Y:S02]  /*15b30*/  IMAD R3, R6, 0x80, -R11.reuse ;  /* 0x0000008006037824 */ /* 0x100fe400078e0a0b */
[----:B------:R-:W-:-:S03]  /*15b40*/  IMAD.MOV R11, RZ, RZ, -R11 ;  /* 0x000000ffff0b7224 */ /* 0x000fc600078e0a0b */
[----:B------:R-:W-:Y:S02]  /*15b50*/  VIMNMX R2, R3, R10, PT ;  /* 0x0000000a03027248 */ /* 0x000fe40003fe0100 */
[----:B------:R-:W-:-:S04]  /*15b60*/  VIMNMX R11, RZ, R11, !PT ;  /* 0x0000000bff0b7248 */ /* 0x000fc80007fe0100 */
[----:B------:R-:W-:Y:S02]  /*15b70*/  ISETP.GT.AND P0, PT, R2, R11, PT ;  /* 0x0000000b0200720c */ /* 0x000fe40003f04270 */
[----:B------:R-:W-:-:S11]  /*15b80*/  SHF.R.U32.HI R5, RZ, 0x7, R11 ;  /* 0x00000007ff057819 */ /* 0x000fd6000001160b */
[----:B------:R-:W-:-:S05]  /*15b90*/  @P0 VIADD R2, R2, 0x7f ;  /* 0x0000007f02020836 */ /* 0x000fca0000000000 */
[----:B------:R-:W-:Y:S01]  /*15ba0*/  @P0 SHF.R.S32.HI R3, RZ, 0x1f, R2 ;  /* 0x0000001fff030819 */ /* 0x000fe20000011402 */
[----:B------:R0:W-:Y:S03]  /*15bb0*/  STL [R1+0xc], R6 ;  /* 0x00000c0601007387 */ /* 0x0001e60000100800 */
[----:B------:R-:W-:Y:S01]  /*15bc0*/  @P0 LEA.HI R3, R3, R2, RZ, 0x7 ;  /* 0x0000000203030211 */ /* 0x000fe200078f38ff */
[----:B------:R-:W-:-:S03]  /*15bd0*/  IMAD.MOV.U32 R4, RZ, RZ, R5 ;  /* 0x000000ffff047224 */ /* 0x000fc600078e0005 */
[----:B------:R-:W-:-:S04]  /*15be0*/  @P0 SHF.R.S32.HI R4, RZ, 0x7, R3 ;  /* 0x00000007ff040819 */ /* 0x000fc80000011403 */
[----:B------:R-:W-:Y:S02]  /*15bf0*/  ISETP.GT.AND P1, PT, R4, R5, PT ;  /* 0x000000050400720c */ /* 0x000fe40003f24270 */
[----:B------:R-:W-:-:S11]  /*15c00*/  PLOP3.LUT P0, PT, PT, PT, PT, 0x80, 0x0 ;  /* 0x000000000000781c */ /* 0x000fd60003f0f070 */
        /* <DEDUP_REMOVED lines=15> */
.L_x_2161:
[----:B-1----:R-:W-:Y:S02]  /*15d00*/  ISETP.NE.AND P0, PT, R14, RZ, PT ;  /* 0x000000ff0e00720c */ /* 0x002fe40003f05270 */
[----:B------:R-:W-:-:S11]  /*15d10*/  PLOP3.LUT P6, PT, PT, PT, PT, 0x8, 0x0 ;  /* 0x000000000000781c */ /* 0x000fd60003fce170 */
[----:B------:R-:W-:Y:S05]  /*15d20*/  @P0 BRA `(.L_x_2010) ;  /* 0x00000000000c0947 */ /* 0x000fea0003800000 */
[----:B------:R-:W-:-:S03]  /*15d30*/  UMOV UR4, 0xffffffff ;  /* 0xffffffff00047882 */ /* 0x000fc60000000000 */
[----:B------:R-:W-:Y:S05]  /*15d40*/  BRA.DIV UR4, `(.L_x_2011) ;  /* 0x0000005a04707947 */ /* 0x000fea000b800000 */
[----:B------:R-:W-:-:S13]  /*15d50*/  ELECT P6, URZ, PT ;  /* 0x00000000003f782f */ /* 0x000fda00038c0000 */
.L_x_2010:
        /* <DEDUP_REMOVED lines=12> */
.L_x_2164:
[----:B------:R-:W-:Y:S05]  /*15e20*/  BSYNC B1 ;  /* 0x0000000000017941 */ /* 0x000fea0003800000 */
.L_x_2012:
        /* <DEDUP_REMOVED lines=10> */
.L_x_2165:
[----:B------:R-:W-:Y:S05]  /*15ed0*/  BSYNC B2 ;  /* 0x0000000000027941 */ /* 0x000fea0003800000 */
.L_x_2016:
        /* <DEDUP_REMOVED lines=9> */
.L_x_2019:
[----:B------:R-:W-:Y:S05]  /*15f70*/  BSYNC B2 ;  /* 0x0000000000027941 */ /* 0x000fea0003800000 */
.L_x_2018:
        /* <DEDUP_REMOVED lines=12> */
.L_x_2020:
        /* <DEDUP_REMOVED lines=16> */
.L_x_2021:
        /* <DEDUP_REMOVED lines=16> */
.L_x_2022:
        /* <DEDUP_REMOVED lines=13> */
.L_x_2166:
[----:B------:R-:W-:Y:S05]  /*16310*/  BSYNC B2 ;  /* 0x0000000000027941 */ /* 0x000fea0003800000 */
.L_x_2023:
        /* <DEDUP_REMOVED lines=11> */
.L_x_2026:
[----:B------:R-:W-:Y:S05]  /*163d0*/  BSYNC B2 ;  /* 0x0000000000027941 */ /* 0x000fea0003800000 */
.L_x_2025:
        /* <DEDUP_REMOVED lines=8> */
.L_x_2027:
        /* <DEDUP_REMOVED lines=15> */
.L_x_2028:
        /* <DEDUP_REMOVED lines=15> */
.L_x_2029:
        /* <DEDUP_REMOVED lines=10> */
.L_x_2015:
[----:B------:R-:W-:Y:S05]  /*166e0*/  BSYNC B1 ;  /* 0x0000000000017941 */ /* 0x000fea0003800000 */
.L_x_2014:
        /* <DEDUP_REMOVED lines=9> */
.L_x_2046:
        /* <DEDUP_REMOVED lines=11> */
.L_x_2167:
[----:B------:R-:W-:Y:S05]  /*16830*/  BSYNC B2 ;  /* 0x0000000000027941 */ /* 0x000fea0003800000 */
.L_x_2032:
        /* <DEDUP_REMOVED lines=9> */
.L_x_2035:
[----:B------:R-:W-:Y:S05]  /*168d0*/  BSYNC B2 ;  /* 0x0000000000027941 */ /* 0x000fea0003800000 */
.L_x_2034:
        /* <DEDUP_REMOVED lines=11> */
.L_x_2036:
        /* <DEDUP_REMOVED lines=16> */
.L_x_2037:
        /* <DEDUP_REMOVED lines=16> */
.L_x_2038:
        /* <DEDUP_REMOVED lines=13> */
.L_x_2168:
[----:B------:R-:W-:Y:S05]  /*16c60*/  BSYNC B2 ;  /* 0x0000000000027941 */ /* 0x000fea0003800000 */
.L_x_2039:
        /* <DEDUP_REMOVED lines=11> */
.L_x_2042:
[----:B------:R-:W-:Y:S05]  /*16d20*/  BSYNC B2 ;  /* 0x0000000000027941 */ /* 0x000fea0003800000 */
.L_x_2041:
        /* <DEDUP_REMOVED lines=8> */
.L_x_2043:
        /* <DEDUP_REMOVED lines=15> */
.L_x_2044:
        /* <DEDUP_REMOVED lines=15> */
.L_x_2045:
        /* <DEDUP_REMOVED lines=10> */
.L_x_2031:
[----:B------:R-:W-:Y:S05]  /*17030*/  BSYNC B1 ;  /* 0x0000000000017941 */ /* 0x000fea0003800000 */
.L_x_2030:
[C---:B------:R-:W-:Y:S01]  /*17040*/  ISETP.GT.AND P2, PT, R10.reuse, R5, PT ;  /* 0x000000050a00720c */ /* 0x040fe20003f44270 */
[----:B------:R-:W-:Y:S02]  /*17050*/  VIADD R23, R23, 0x1 ;  /* 0x0000000117177836 */ /* 0x000fe40000000000 */
[----:B------:R-:W-:-:S03]  /*17060*/  VIADD R10, R10, 0xffffffff ;  /* 0xffffffff0a0a7836 */ /* 0x000fc60000000000 */
[----:B------:R-:W-:-:S04]  /*17070*/  ISETP.NE.AND P1, PT, R23, 0x2, PT ;  /* 0x000000021700780c */ /* 0x000fc80003f25270 */
[----:B------:R-:W-:Y:S02]  /*17080*/  SEL R4, RZ, 0x1, P1 ;  /* 0x00000001ff047807 */ /* 0x000fe40000800000 */
[----:B------:R-:W-:Y:S02]  /*17090*/  SEL R23, R23, RZ, P1 ;  /* 0x000000ff17177207 */ /* 0x000fe40000800000 */
[----:B------:R-:W-:Y:S01]  /*170a0*/  LOP3.LUT R25, R25, R4, RZ, 0x3c, !PT ;  /* 0x0000000419197212 */ /* 0x000fe200078e3cff */
[----:B------:R-:W-:Y:S06]  /*170b0*/  @P2 BRA `(.L_x_2046) ;  /* 0xfffffff400b02947 */ /* 0x000fec000383ffff */
.L_x_2008:
[----:B------:R-:W-:Y:S05]  /*170c0*/  BSYNC B0 ;  /* 0x0000000000007941 */ /* 0x000fea0003800000 */
.L_x_2007:
        /* <DEDUP_REMOVED lines=19> */
[----:B------:R-:W1:Y:S01]  /*17200*/  POPC R7, R4 ;  /* 0x0000000400077309 */ /* 0x000e620000000000 */
[----:B--2---:R-:W1:Y:S02]  /*17210*/  SHFL.IDX PT, R0, R3, R0, 0x1f ;  /* 0x00001f0003007589 */ /* 0x004e6400000e0000 */
[----:B-1----:R-:W-:Y:S01]  /*17220*/  IADD3 R16, R0, UR36, R7 ;  /* 0x0000002400107c10 */ /* 0x002fe2000fffe007 */
[----:B------:R-:W-:Y:S06]  /*17230*/  BRA `(.L_x_2049) ;  /* 0x0000002800cc7947 */ /* 0x000fec0003800000 */
.L_x_2048:
        /* <DEDUP_REMOVED lines=22> */
.L_x_2050:
        /* <DEDUP_REMOVED lines=22> */
.L_x_2051:
        /* <DEDUP_REMOVED lines=22> */
.L_x_2052:
        /* <DEDUP_REMOVED lines=22> */
.L_x_2053:
[----:B------:R-:W2:Y:S01]  /*177c0*/  LDL.LU R2, [R1+0x4] ;  /* 0x0000040001027983 */ /* 0x000ea20000300800 */
[----:B------:R-:W-:Y:S01]  /*177d0*/  ULDC.64 UR4, c[0x0][0x9f8] ;  /* 0x00027e0000047ab9 */ /* 0x000fe20000000a00 */
[----:B------:R-:W1:Y:S02]  /*177e0*/  LDC R0, c[0x0][0x428] ;  /* 0x00010a00ff007b82 */ /* 0x000e640000000800 */
[----:B------:R-:W3:Y:S04]  /*177f0*/  LDL.LU R20, [R1+0x8] ;  /* 0x0000080001147983 */ /* 0x000ee80000300800 */
[----:B0-----:R-:W4:Y:S04]  /*17800*/  LDL.LU R6, [R1+0x20] ;  /* 0x0000200001067983 */ /* 0x001f280000300800 */
[----:B------:R-:W4:Y:S01]  /*17810*/  LDL.LU R21, [R1] ;  /* 0x0000000001157983 */ /* 0x000f220000300800 */
[----:B------:R-:W-:Y:S01]  /*17820*/  ISETP.NE.U32.AND P0, PT, RZ, UR4, PT ;  /* 0x00000004ff007c0c */ /* 0x000fe2000bf05070 */
[----:B------:R-:W0:Y:S03]  /*17830*/  S2R R4, SR_TID.X ;  /* 0x0000000000047919 */ /* 0x000e260000002100 */
[----:B------:R-:W-:-:S02]  /*17840*/  ISETP.NE.AND.EX P0, PT, RZ, UR5, PT, P0 ;  /* 0x00000005ff007c0c */ /* 0x000fc4000bf05300 */
[----:B0-----:R-:W-:-:S11]  /*17850*/  LOP3.LUT R7, R4, 0x7f, RZ, 0xc0, !PT ;  /* 0x0000007f04077812 */ /* 0x001fd600078ec0ff */
[----:B--2---:R-:W-:-:S04]  /*17860*/  @P0 IADD3 R2, P1, R2, UR4, RZ ;  /* 0x0000000402020c10 */ /* 0x004fc8000ff3e0ff */
[----:B---3--:R-:W-:Y:S01]  /*17870*/  @P0 IADD3.X R3, R20, UR5, RZ, P1, !PT ;  /* 0x0000000514030c10 */ /* 0x008fe20008ffe4ff */
[----:B------:R-:W-:Y:S01]  /*17880*/  ULDC.64 UR4, c[0x0][0xa00] ;  /* 0x0002800000047ab9 */ /* 0x000fe20000000a00 */
[----:B----4-:R-:W-:-:S06]  /*17890*/  IMAD.MOV.U32 R20, RZ, RZ, R21 ;  /* 0x000000ffff147224 */ /* 0x010fcc00078e0015 */
[----:B------:R0:W5:Y:S01]  /*178a0*/  @P0 LDG.E R20, desc[UR40][R2.64] ;  /* 0x0000002802140981 */ /* 0x000162000c1e1900 */
[----:B-1----:R-:W-:Y:S01]  /*178b0*/  ISETP.NE.AND P0, PT, R0, 0x1, PT ;  /* 0x000000010000780c */ /* 0x002fe20003f05270 */
[----:B------:R-:W-:Y:S01]  /*178c0*/  IMAD.MOV.U32 R0, RZ, RZ, R18 ;  /* 0x000000ffff007224 */ /* 0x000fe200078e0012 */
[----:B------:R-:W-:Y:S01]  /*178d0*/  ISETP.NE.AND P1, PT, R7, RZ, PT ;  /* 0x000000ff0700720c */ /* 0x000fe20003f25270 */
[----:B------:R-:W-:-:S03]  /*178e0*/  IMAD R6, R17, 0xc0, R6 ;  /* 0x000000c011067824 */ /* 0x000fc600078e0206 */
[----:B------:R-:W-:-:S07]  /*178f0*/  PLOP3.LUT P3, PT, P1, PT, PT, 0x8, 0x0 ;  /* 0x000000000000781c */ /* 0x000fce0000f6e170 */
[----:B------:R-:W1:Y:S02]  /*17900*/  @P0 LDC R5, c[0x0][0x42c] ;  /* 0x00010b00ff050b82 */ /* 0x000e640000000800 */
[----:B------:R-:W-:-:S05]  /*17910*/  VOTEU.ALL UP1, P1 ;  /* 0x00000000003f7886 */ /* 0x000fca0000820000 */
[----:B------:R-:W-:Y:S01]  /*17920*/  @!UP1 UIADD3 UR8, UP0, UR38, 0x270, URZ ;  /* 0x0000027026089890 */ /* 0x000fe2000ff1e03f */
[----:B------:R-:W2:Y:S03]  /*17930*/  @P0 LDC R4, c[0x0][0x430] ;  /* 0x00010c00ff040b82 */ /* 0x000ea60000000800 */
[----:B------:R-:W-:-:S03]  /*17940*/  @!UP1 UIADD3.X UR9, URZ, UR39, URZ, UP0, !UPT ;  /* 0x000000273f099290 */ /* 0x000fc600087fe43f */
[----:B------:R-:W-:Y:S01]  /*17950*/  VOTEU.ALL UP0, P1 ;  /* 0x00000000003f7886 */ /* 0x000fe20000800000 */
[----:B-1----:R-:W-:-:S05]  /*17960*/  @P0 IMAD.HI.U32 R5, R18, R5, RZ ;  /* 0x0000000512050227 */ /* 0x002fca00078e00ff */
[----:B--2---:R-:W-:Y:S02]  /*17970*/  @P0 SHF.R.U32.HI R0, RZ, R4, R5 ;  /* 0x00000004ff000219 */ /* 0x004fe40000011605 */
[----:B------:R-:W-:-:S04]  /*17980*/  ISETP.NE.U32.AND P0, PT, RZ, UR4, PT ;  /* 0x00000004ff007c0c */ /* 0x000fc8000bf05070 */
[----:B------:R-:W-:-:S04]  /*17990*/  ISETP.NE.AND.EX P2, PT, RZ, UR5, PT, P0 ;  /* 0x00000005ff007c0c */ /* 0x000fc8000bf45300 */
[----:B0-----:R-:W-:-:S09]  /*179a0*/  SEL R7, R21, RZ, !P2 ;  /* 0x000000ff15077207 */ /* 0x001fd20005000000 */
.L_x_2054:
        /* <DEDUP_REMOVED lines=13> */
.L_x_2055:
        /* <DEDUP_REMOVED lines=12> */
.L_x_2056:
        /* <DEDUP_REMOVED lines=21> */
.L_x_2171:
[----:B-1----:R-:W-:Y:S02]  /*17c90*/  ISETP.NE.AND P0, PT, R14, RZ, PT ;  /* 0x000000ff0e00720c */ /* 0x002fe40003f05270 */
[----:B------:R-:W-:-:S11]  /*17ca0*/  PLOP3.LUT P6, PT, PT, PT, PT, 0x8, 0x0 ;  /* 0x000000000000781c */ /* 0x000fd60003fce170 */
[----:B------:R-:W-:Y:S05]  /*17cb0*/  @P0 BRA `(.L_x_2058) ;  /* 0x0000000800400947 */ /* 0x000fea0003800000 */
[----:B------:R-:W-:-:S03]  /*17cc0*/  UMOV UR4, 0xffffffff ;  /* 0xffffffff00047882 */ /* 0x000fc60000000000 */
[----:B------:R-:W-:Y:S05]  /*17cd0*/  BRA.DIV UR4, `(.L_x_2059) ;  /* 0x0000003e04447947 */ /* 0x000fea000b800000 */
[----:B------:R-:W-:-:S13]  /*17ce0*/  ELECT P6, URZ, PT ;  /* 0x00000000003f782f */ /* 0x000fda00038c0000 */
.L_x_2174:
        /* <DEDUP_REMOVED lines=23> */
.L_x_2061:
        /* <DEDUP_REMOVED lines=10> */
.L_x_2175:
        /* <DEDUP_REMOVED lines=8> */
.L_x_2063:
        /* <DEDUP_REMOVED lines=30> */
.L_x_2176:
        /* <DEDUP_REMOVED lines=8> */
.L_x_2065:
        /* <DEDUP_REMOVED lines=24> */
.L_x_2060:
        /* <DEDUP_REMOVED lines=38> */
.L_x_2058:
[----:B------:R-:W2:Y:S04]  /*185c0*/  LDL.LU R7, [R1+0x18] ;  /* 0x0000180001077983 */ /* 0x000ea80000300800 */
[----:B------:R-:W3:Y:S01]  /*185d0*/  LDL R4, [R1+0xc] ;  /* 0x00000c0001047983 */ /* 0x000ee20000100800 */
        /* <DEDUP_REMOVED lines=13> */
.L_x_2177:
[----:B------:R-:W-:Y:S05]  /*186b0*/  BSYNC B0 ;  /* 0x0000000000007941 */ /* 0x000fea0003800000 */
.L_x_2066:
[----:B------:R-:W-:Y:S05]  /*186c0*/  @!P2 BRA `(.L_x_2068) ;  /* 0x000000100018a947 */ /* 0x000fea0003800000 */
[----:B0-----:R-:W2:Y:S01]  /*186d0*/  LDL.LU R4, [R1+0xc] ;  /* 0x00000c0001047983 */ /* 0x001ea20000300800 */
[----:B------:R-:W-:Y:S02]  /*186e0*/  IMAD.MOV.U32 R6, RZ, RZ, R22 ;  /* 0x000000ffff067224 */ /* 0x000fe400078e0016 */
[----:B------:R-:W-:Y:S02]  /*186f0*/  IMAD.MOV.U32 R7, RZ, RZ, R24 ;  /* 0x000000ffff077224 */ /* 0x000fe400078e0018 */
[----:B--2---:R-:W-:-:S07]  /*18700*/  VIADD R12, R4, 0xfffffffe ;  /* 0xfffffffe040c7836 */ /* 0x004fce0000000000 */
.L_x_2092:
        /* <DEDUP_REMOVED lines=30> */
.L_x_2071:
        /* <DEDUP_REMOVED lines=11> */
.L_x_2178:
[----:B------:R-:W-:Y:S05]  /*189a0*/  BSYNC B1 ;  /* 0x0000000000017941 */ /* 0x000fea0003800000 */
.L_x_2072:
        /* <DEDUP_REMOVED lines=9> */
.L_x_2075:
[----:B------:R-:W-:Y:S05]  /*18a40*/  BSYNC B1 ;  /* 0x0000000000017941 */ /* 0x000fea0003800000 */
.L_x_2074:
        /* <DEDUP_REMOVED lines=14> */
.L_x_2076:
        /* <DEDUP_REMOVED lines=16> */
.L_x_2077:
        /* <DEDUP_REMOVED lines=16> */
.L_x_2078:
        /* <DEDUP_REMOVED lines=13> */
.L_x_2179:
[----:B------:R-:W-:Y:S05]  /*18e00*/  BSYNC B1 ;  /* 0x0000000000017941 */ /* 0x000fea0003800000 */
.L_x_2079:
        /* <DEDUP_REMOVED lines=11> */
.L_x_2082:
[----:B------:R-:W-:Y:S05]  /*18ec0*/  BSYNC B1 ;  /* 0x0000000000017941 */ /* 0x000fea0003800000 */
.L_x_2081:
        /* <DEDUP_REMOVED lines=8> */
.L_x_2083:
        /* <DEDUP_REMOVED lines=15> */
.L_x_2084:
        /* <DEDUP_REMOVED lines=15> */
.L_x_2085:
        /* <DEDUP_REMOVED lines=10> */
.L_x_2070:
[----:B------:R-:W-:Y:S05]  /*191d0*/  BSYNC B0 ;  /* 0x0000000000007941 */ /* 0x000fea0003800000 */
.L_x_2069:
[----:B------:R-:W2:Y:S02]  /*191e0*/  LDL R4, [R1+0x24] ;  /* 0x0000240001047983 */ /* 0x000ea40000100800 */
[----:B--2---:R-:W-:-:S13]  /*191f0*/  ISETP.NE.AND P0, PT, R4, 0x3, PT ;  /* 0x000000030400780c */ /* 0x004fda0003f05270 */
[----:B------:R-:W-:Y:S05]  /*19200*/  @!P0 BRA `(.L_x_2086) ;  /* 0x0000000000048947 */ /* 0x000fea0003800000 */
[----:B------:R-:W-:Y:S01]  /*19210*/  BPT.TRAP 0x1 ;  /* 0x000000040000795c */ /* 0x000fe20000300000 */
.L_x_2086:
        /* <DEDUP_REMOVED lines=11> */
.L_x_2180:
[----:B------:R-:W-:Y:S05]  /*192d0*/  BSYNC B0 ;  /* 0x0000000000007941 */ /* 0x000fea0003800000 */
.L_x_2087:
[----:B------:R-:W-:Y:S05]  /*192e0*/  @!P0 BRA `(.L_x_2089) ;  /* 0x0000000000048947 */ /* 0x000fea0003800000 */
[----:B------:R-:W-:Y:S01]  /*192f0*/  BPT.TRAP 0x1 ;  /* 0x000000040000795c */ /* 0x000fe20000300000 */
.L_x_2089:
[----:B0-----:R-:W-:Y:S01]  /*19300*/  SHF.L.U32 R4, R7, 0x1f, RZ ;  /* 0x0000001f07047819 */ /* 0x001fe200000006ff */
[----:B------:R-:W-:-:S03]  /*19310*/  IMAD R10, R6, 0x3000, RZ ;  /* 0x00003000060a7824 */ /* 0x000fc600078e02ff */
[----:B------:R-:W0:Y:S02]  /*19320*/  SYNCS.PHASECHK.TRANS64.TRYWAIT P2, [R13+URZ+0x19c60], R4 ;  /* 0x019c60040d0075a7 */ /* 0x000e24000804017f */
[----:B0-----:R-:W-:Y:S05]  /*19330*/  @!P2 BRA `(.L_x_2090) ;  /* 0x000000280050a947 */ /* 0x001fea0003800000 */
.L_x_2181:
[----:B------:R-:W1:Y:S01]  /*19340*/  S2R R18, SR_CgaCtaId ;  /* 0x0000000000127919 */ /* 0x000e620000008800 */
[----:B------:R-:W-:Y:S01]  /*19350*/  MOV R15, 0x400 ;  /* 0x00000400000f7802 */ /* 0x000fe20000000f00 */
[----:B------:R-:W-:Y:S05]  /*19360*/  WARPSYNC.ALL ;  /* 0x0000000000007948 */ /* 0x000fea0003800000 */
[C---:B------:R-:W-:Y:S02]  /*19370*/  LOP3.LUT R3, R10.reuse, R29, RZ, 0xfc, !PT ;  /* 0x0000001d0a037212 */ /* 0x040fe400078efcff */
[----:B------:R-:W-:Y:S02]  /*19380*/  LOP3.LUT R14, R10, R27, RZ, 0xfc, !PT ;  /* 0x0000001b0a0e7212 */ /* 0x000fe400078efcff */
[----:B-1----:R-:W-:-:S05]  /*19390*/  LEA R15, R18, R15, 0x18 ;  /* 0x0000000f120f7211 */ /* 0x002fca00078ec0ff */
[C---:B------:R-:W-:Y:S02]  /*193a0*/  IMAD.IADD R3, R15.reuse, 0x1, R3 ;  /* 0x000000010f037824 */ /* 0x040fe400078e0203 */
[----:B------:R-:W-:-:S03]  /*193b0*/  IMAD.IADD R14, R15, 0x1, R14 ;  /* 0x000000010f0e7824 */ /* 0x000fc600078e020e */
        /* <DEDUP_REMOVED lines=45> */
.L_x_2091:
        /* <DEDUP_REMOVED lines=10> */
.L_x_2068:
        /* <DEDUP_REMOVED lines=16> */
.L_x_2094:
[----:B------:R-:W-:Y:S05]  /*19830*/  BSYNC B0 ;  /* 0x0000000000007941 */ /* 0x000fea0003800000 */
.L_x_2093:
[----:B------:R-:W-:Y:S05]  /*19840*/  @!P2 BRA `(.L_x_2095) ;  /* 0x000000000004a947 */ /* 0x000fea0003800000 */
[----:B------:R-:W-:Y:S01]  /*19850*/  BPT.TRAP 0x1 ;  /* 0x000000040000795c */ /* 0x000fe20000300000 */
.L_x_2095:
        /* <DEDUP_REMOVED lines=11> */
.L_x_2182:
[----:B------:R-:W-:Y:S05]  /*19910*/  BSYNC B0 ;  /* 0x0000000000007941 */ /* 0x000fea0003800000 */
.L_x_2096:
[----:B------:R-:W-:Y:S05]  /*19920*/  @!P2 BRA `(.L_x_2098) ;  /* 0x000000000004a947 */ /* 0x000fea0003800000 */
[----:B------:R-:W-:Y:S01]  /*19930*/  BPT.TRAP 0x1 ;  /* 0x000000040000795c */ /* 0x000fe20000300000 */
.L_x_2098:
[----:B0-----:R-:W-:-:S04]  /*19940*/  SHF.L.U32 R0, R24, 0x1f, RZ ;  /* 0x0000001f18007819 */ /* 0x001fc800000006ff */
[----:B------:R-:W0:Y:S02]  /*19950*/  SYNCS.PHASECHK.TRANS64.TRYWAIT P0, [R3+URZ+0x19c60], R0 ;  /* 0x019c6000030075a7 */ /* 0x000e24000800017f */
[----:B0-----:R-:W-:Y:S05]  /*19960*/  @!P0 BRA `(.L_x_2099) ;  /* 0x0000002000ec8947 */ /* 0x001fea0003800000 */
.L_x_2183:
[----:B------:R-:W1:Y:S01]  /*19970*/  S2R R9, SR_CgaCtaId ;  /* 0x0000000000097919 */ /* 0x000e620000008800 */
[----:B------:R-:W-:Y:S01]  /*19980*/  IMAD R2, R22, 0x3000, RZ ;  /* 0x0000300016027824 */ /* 0x000fe200078e02ff */
[----:B------:R-:W-:Y:S01]  /*19990*/  MOV R8, 0x400 ;  /* 0x0000040000087802 */ /* 0x000fe20000000f00 */
[----:B------:R-:W-:Y:S05]  /*199a0*/  WARPSYNC.ALL ;  /* 0x0000000000007948 */ /* 0x000fea0003800000 */
[C---:B0-----:R-:W-:Y:S02]  /*199b0*/  LOP3.LUT R0, R2.reuse, R29, RZ, 0xfc, !PT ;  /* 0x0000001d02007212 */ /* 0x041fe400078efcff */
[----:B------:R-:W-:-:S02]  /*199c0*/  LOP3.LUT R2, R2, R27, RZ, 0xfc, !PT ;  /* 0x0000001b02027212 */ /* 0x000fc400078efcff */
[----:B-1----:R-:W-:-:S05]  /*199d0*/  LEA R8, R9, R8, 0x18 ;  /* 0x0000000809087211 */ /* 0x002fca00078ec0ff */
        /* <DEDUP_REMOVED lines=47> */
.L_x_2100:
        /* <DEDUP_REMOVED lines=10> */
.L_x_2049:
[----:B------:R-:W-:Y:S05]  /*19d70*/  BSYNC B6 ;  /* 0x0000000000067941 */ /* 0x000fea0003800000 */
.L_x_2047:
[----:B-1----:R-:W2:Y:S02]  /*19d80*/  LDL R0, [R1+0x2c] ;  /* 0x00002c0001007983 */ /* 0x002ea40000100800 */
[----:B--2---:R-:W-:-:S13]  /*19d90*/  ISETP.NE.AND P0, PT, R0, RZ, PT ;  /* 0x000000ff0000720c */ /* 0x004fda0003f05270 */
[----:B------:R-:W-:Y:S05]  /*19da0*/  @!P0 BRA `(.L_x_2101) ;  /* 0x0000000000208947 */ /* 0x000fea0003800000 */
[----:B------:R-:W-:Y:S05]  /*19db0*/  WARPSYNC.ALL ;  /* 0x0000000000007948 */ /* 0x000fea0003800000 */
[----:B------:R-:W1:Y:S08]  /*19dc0*/  S2UR UR5, SR_CgaCtaId ;  /* 0x00000000000579c3 */ /* 0x000e700000008800 */
[----:B------:R-:W-:Y:S06]  /*19dd0*/  BAR.SYNC.DEFER_BLOCKING 0x5, 0x200 ;  /* 0x0148000000007b1d */ /* 0x000fec0000010000 */
[----:B------:R-:W-:-:S02]  /*19de0*/  UMOV UR4, 0x400 ;  /* 0x0000040000047882 */ /* 0x000fc40000000000 */
[----:B-1----:R-:W-:-:S09]  /*19df0*/  ULEA UR4, UR5, UR4, 0x18 ;  /* 0x0000000405047291 */ /* 0x002fd2000f8ec03f */
[----:B------:R-:W1:Y:S01]  /*19e00*/  LDS.128 R16, [UR4+0x19cd0] ;  /* 0x019cd004ff107984 */ /* 0x000e620008000c00 */
[----:B------:R-:W-:Y:S06]  /*19e10*/  BAR.ARV 0x4, 0x200 ;  /* 0x0108000000007b1d */ /* 0x000fec0000002000 */
[----:B------:R-:W-:Y:S05]  /*19e20*/  BRA `(.L_x_2102) ;  /* 0x0000000800cc7947 */ /* 0x000fea0003800000 */
.L_x_2101:
        /* <DEDUP_REMOVED lines=36> */
.L_x_2193:
[----:B------:R-:W-:Y:S02]  /*1a070*/  ULDC UR4, c[0x0][0xc10] ;  /* 0x0003040000047ab9 */ /* 0x000fe40000000800 */
[----:B------:R-:W-:-:S04]  /*1a080*/  IMAD.U32 R4, RZ, RZ, UR4 ;  /* 0x00000004ff047e24 */ /* 0x000fc8000f8e00ff */
[----:B-1----:R-:W-:-:S04]  /*1a090*/  IMAD R14, R14, R4, RZ ;  /* 0x000000040e0e7224 */ /* 0x002fc800078e02ff */
[----:B------:R-:W-:-:S05]  /*1a0a0*/  IMAD.IADD R5, R5, 0x1, R14 ;  /* 0x0000000105057824 */ /* 0x000fca00078e020e */
[----:B------:R-:W-:-:S13]  /*1a0b0*/  ISETP.GT.AND P6, PT, R5, R0, PT ;  /* 0x000000000500720c */ /* 0x000fda0003fc4270 */
[----:B------:R-:W-:Y:S05]  /*1a0c0*/  @P6 BRA `(.L_x_2104) ;  /* 0x00000000009c6947 */ /* 0x000fea0003800000 */
.L_x_2109:
        /* <DEDUP_REMOVED lines=14> */
.L_x_2107:
[----:B------:R-:W-:Y:S05]  /*1a1b0*/  BSYNC B0 ;  /* 0x0000000000007941 */ /* 0x000fea0003800000 */
.L_x_2106:
        /* <DEDUP_REMOVED lines=18> */
.L_x_2201:
[----:B------:R-:W-:Y:S02]  /*1a2e0*/  ULDC UR4, c[0x0][0xc10] ;  /* 0x0003040000047ab9 */ /* 0x000fe40000000800 */
[----:B------:R-:W-:-:S04]  /*1a2f0*/  IMAD.U32 R4, RZ, RZ, UR4 ;  /* 0x00000004ff047e24 */ /* 0x000fc8000f8e00ff */
[----:B-1----:R-:W-:-:S04]  /*1a300*/  IMAD R14, R14, R4, RZ ;  /* 0x000000040e0e7224 */ /* 0x002fc800078e02ff */
[----:B------:R-:W-:-:S05]  /*1a310*/  IMAD.IADD R5, R14, 0x1, R5 ;  /* 0x000000010e057824 */ /* 0x000fca00078e0205 */
[----:B------:R-:W-:-:S13]  /*1a320*/  ISETP.GT.AND P6, PT, R5, R0, PT ;  /* 0x000000000500720c */ /* 0x000fda0003fc4270 */
[----:B------:R-:W-:Y:S05]  /*1a330*/  @!P6 BRA `(.L_x_2109) ;  /* 0xfffffffc0064e947 */ /* 0x000fea000383ffff */
.L_x_2104:
        /* <DEDUP_REMOVED lines=8> */
.L_x_2205:
[----:B------:R-:W-:Y:S01]  /*1a3c0*/  ISETP.NE.AND P0, PT, R2, RZ, PT ;  /* 0x000000ff0200720c */ /* 0x000fe20003f05270 */
[----:B------:R-:W-:-:S12]  /*1a3d0*/  IMAD.MOV.U32 R14, RZ, RZ, RZ ;  /* 0x000000ffff0e7224 */ /* 0x000fd800078e00ff */
[----:B------:R-:W-:Y:S05]  /*1a3e0*/  @!P0 BRA `(.L_x_2111) ;  /* 0x0000000000108947 */ /* 0x000fea0003800000 */
[----:B------:R-:W-:Y:S01]  /*1a3f0*/  UMOV UR4, 0xffffffff ;  /* 0xffffffff00047882 */ /* 0x000fe20000000000 */
[----:B------:R-:W-:Y:S02]  /*1a400*/  VIADD R12, R6, 0xffffffff ;  /* 0xffffffff060c7836 */ /* 0x000fe40000000000 */
[----:B------:R-:W-:Y:S05]  /*1a410*/  BRA.DIV UR4, `(.L_x_2112) ;  /* 0x00000022047c7947 */ /* 0x000fea000b800000 */
[----:B------:R3:W4:Y:S02]  /*1a420*/  SHFL.IDX PT, R14, R3, R12, 0x1f ;  /* 0x00001f0c030e7589 */ /* 0x00072400000e0000 */
.L_x_2111:
        /* <DEDUP_REMOVED lines=66> */
.L_x_2105:
[----:B------:R-:W-:Y:S01]  /*1a850*/  UMOV UR4, URZ ;  /* 0x0000003f00047c82 */ /* 0x000fe20008000000 */
[----:B------:R-:W-:Y:S01]  /*1a860*/  UMOV UR5, URZ ;  /* 0x0000003f00057c82 */ /* 0x000fe20008000000 */
[----:B------:R-:W-:Y:S01]  /*1a870*/  ULDC UR6, c[0x0][0xc14] ;  /* 0x0003050000067ab9 */ /* 0x000fe20000000800 */
[----:B------:R-:W-:Y:S02]  /*1a880*/  IMAD.MOV.U32 R16, RZ, RZ, R0 ;  /* 0x000000ffff107224 */ /* 0x000fe400078e0000 */
[----:B------:R-:W-:Y:S02]  /*1a890*/  IMAD.U32 R17, RZ, RZ, UR4 ;  /* 0x00000004ff117e24 */ /* 0x000fe4000f8e00ff */
[----:B------:R-:W-:Y:S02]  /*1a8a0*/  IMAD.U32 R18, RZ, RZ, UR5 ;  /* 0x00000005ff127e24 */ /* 0x000fe4000f8e00ff */
[----:B------:R-:W-:-:S07]  /*1a8b0*/  IMAD.U32 R19, RZ, RZ, UR6 ;  /* 0x00000006ff137e24 */ /* 0x000fce000f8e00ff */
.L_x_2113:
        /* <DEDUP_REMOVED lines=10> */
.L_x_2102:
[----:B------:R-:W-:Y:S02]  /*1a960*/  ULDC UR4, c[0x0][0xc14] ;  /* 0x0003050000047ab9 */ /* 0x000fe40000000800 */
[----:B-1----:R-:W-:-:S13]  /*1a970*/  ISETP.GE.AND P0, PT, R19, UR4, PT ;  /* 0x0000000413007c0c */ /* 0x002fda000bf06270 */
[----:B------:R-:W-:Y:S05]  /*1a980*/  @!P0 BRA `(.L_x_2114) ;  /* 0xffffffa800fc8947 */ /* 0x000fea000383ffff */
[----:B------:R-:W-:Y:S05]  /*1a990*/  BSYNC B7 ;  /* 0x0000000000077941 */ /* 0x000fea0003800000 */
.L_x_2003:
[----:B--2---:R-:W2:Y:S01]  /*1a9a0*/  LDL.LU R0, [R1+0x18] ;  /* 0x0000180001007983 */ /* 0x004ea20000300800 */
[----:B------:R-:W-:Y:S01]  /*1a9b0*/  BSSY B0, `(.L_x_2115) ;  /* 0x000000b000007945 */ /* 0x000fe20003800000 */
[----:B------:R-:W1:Y:S01]  /*1a9c0*/  S2R R5, SR_CgaCtaId ;  /* 0x0000000000057919 */ /* 0x000e620000008800 */
[----:B--2---:R-:W-:-:S05]  /*1a9d0*/  VIADD R0, R0, 0x1 ;  /* 0x0000000100007836 */ /* 0x004fca0000000000 */
[----:B0-----:R-:W-:-:S04]  /*1a9e0*/  LEA.HI R2, R0, R0, RZ, 0x1 ;  /* 0x0000000000027211 */ /* 0x001fc800078f08ff */
[----:B------:R-:W-:Y:S02]  /*1a9f0*/  LOP3.LUT R3, R2, 0xfffffffe, RZ, 0xc0, !PT ;  /* 0xfffffffe02037812 */ /* 0x000fe400078ec0ff */
[----:B------:R-:W-:-:S03]  /*1aa00*/  MOV R2, 0x400 ;  /* 0x0000040000027802 */ /* 0x000fc60000000f00 */
[----:B------:R-:W-:Y:S01]  /*1aa10*/  IMAD.IADD R0, R0, 0x1, -R3 ;  /* 0x0000000100007824 */ /* 0x000fe200078e0a03 */
[----:B-1----:R-:W-:-:S04]  /*1aa20*/  LEA R9, R5, R2, 0x18 ;  /* 0x0000000205097211 */ /* 0x002fc800078ec0ff */
[----:B------:R-:W-:-:S04]  /*1aa30*/  SHF.L.U32 R0, R0, 0x1f, RZ ;  /* 0x0000001f00007819 */ /* 0x000fc800000006ff */
[----:B------:R-:W0:Y:S02]  /*1aa40*/  SYNCS.PHASECHK.TRANS64.TRYWAIT P0, [R9+URZ+0x19c20], R0 ;  /* 0x019c2000090075a7 */ /* 0x000e24000800017f */
[----:B0-----:R-:W-:Y:S05]  /*1aa50*/  @!P0 BRA `(.L_x_2116) ;  /* 0x0000001c00108947 */ /* 0x001fea0003800000 */
.L_x_2208:
[----:B------:R-:W-:Y:S05]  /*1aa60*/  BSYNC B0 ;  /* 0x0000000000007941 */ /* 0x000fea0003800000 */
.L_x_2115:
[----:B------:R-:W-:-:S03]  /*1aa70*/  UMOV UR4, 0xffffffff ;  /* 0xffffffff00047882 */ /* 0x000fc60000000000 */
[----:B------:R-:W-:Y:S05]  /*1aa80*/  BRA.DIV UR4, `(.L_x_2117) ;  /* 0x0000001e04187947 */ /* 0x000fea000b800000 */
[----:B0-----:R-:W0:Y:S02]  /*1aa90*/  S2R R0, SR_TID.X ;  /* 0x0000000000007919 */ /* 0x001e240000002100 */
[----:B0-----:R-:W-:-:S04]  /*1aaa0*/  SHF.R.U32.HI R0, RZ, 0x5, R0 ;  /* 0x00000005ff007819 */ /* 0x001fc80000011600 */
[----:B------:R-:W-:-:S05]  /*1aab0*/  LOP3.LUT R0, R0, 0x3, RZ, 0xc0, !PT ;  /* 0x0000000300007812 */ /* 0x000fca00078ec0ff */
[----:B------:R0:W1:Y:S02]  /*1aac0*/  SHFL.IDX PT, R14, R0, RZ, 0x1f ;  /* 0x00001fff000e7589 */ /* 0x00006400000e0000 */
.L_x_2211:
[----:B-1----:R-:W-:-:S13]  /*1aad0*/  ISETP.NE.AND P0, PT, R14, RZ, PT ;  /* 0x000000ff0e00720c */ /* 0x002fda0003f05270 */
[----:B------:R-:W-:Y:S05]  /*1aae0*/  @P0 BRA `(.L_x_1858) ;  /* 0x0000000000a40947 */ /* 0x000fea0003800000 */
[----:B------:R-:W-:-:S03]  /*1aaf0*/  UMOV UR4, 0xffffffff ;  /* 0xffffffff00047882 */ /* 0x000fc60000000000 */
[----:B------:R-:W-:Y:S05]  /*1ab00*/  BRA.DIV UR4, `(.L_x_2118) ;  /* 0x0000001e042c7947 */ /* 0x000fea000b800000 */
[----:B------:R-:W-:-:S13]  /*1ab10*/  ELECT P6, URZ, PT ;  /* 0x00000000003f782f */ /* 0x000fda00038c0000 */
.L_x_2214:
[----:B------:R-:W-:Y:S05]  /*1ab20*/  @!P6 BRA `(.L_x_1858) ;  /* 0x000000000094e947 */ /* 0x000fea0003800000 */
[----:B0-----:R-:W2:Y:S02]  /*1ab30*/  LDL.LU R0, [R1+0x1c] ;  /* 0x00001c0001007983 */ /* 0x001ea40000300800 */
[----:B--2---:R-:W-:-:S04]  /*1ab40*/  LOP3.LUT R0, R0, 0x2, RZ, 0xfc, !PT ;  /* 0x0000000200007812 */ /* 0x004fc800078efcff */
[----:B------:R-:W-:-:S13]  /*1ab50*/  ISETP.NE.AND P0, PT, R0, 0x3, PT ;  /* 0x000000030000780c */ /* 0x000fda0003f05270 */
[----:B------:R-:W-:Y:S05]  /*1ab60*/  @!P0 BRA `(.L_x_2119) ;  /* 0x0000000000048947 */ /* 0x000fea0003800000 */
[----:B------:R-:W-:Y:S01]  /*1ab70*/  BPT.TRAP 0x1 ;  /* 0x000000040000795c */ /* 0x000fe20000300000 */
.L_x_2119:
        /* <DEDUP_REMOVED lines=12> */
.L_x_2215:
[----:B------:R-:W1:Y:S02]  /*1ac40*/  SYNCS.PHASECHK.TRANS64.TRYWAIT P1, [R3+URZ], R0 ;  /* 0x00000000030075a7 */ /* 0x000e64000802017f */
[----:B-1----:R-:W-:Y:S05]  /*1ac50*/  @!P1 BRA `(.L_x_2121) ;  /* 0x0000001c000c9947 */ /* 0x002fea0003800000 */
.L_x_2216:
[----:B------:R-:W-:Y:S05]  /*1ac60*/  @!P0 BRA `(.L_x_2122) ;  /* 0x0000000000048947 */ /* 0x000fea0003800000 */
[----:B------:R-:W-:Y:S01]  /*1ac70*/  BPT.TRAP 0x1 ;  /* 0x000000040000795c */ /* 0x000fe20000300000 */
.L_x_2122:
[----:B-1----:R-:W-:-:S04]  /*1ac80*/  IMAD R3, R22, 0x8, R9 ;  /* 0x0000000816037824 */ /* 0x002fc800078e0209 */
[----:B------:R-:W1:Y:S02]  /*1ac90*/  SYNCS.PHASECHK.TRANS64.TRYWAIT P1, [R3+URZ+0x19c60], R2 ;  /* 0x019c6002030075a7 */ /* 0x000e64000802017f */
[----:B-1----:R-:W-:Y:S05]  /*1aca0*/  @!P1 BRA `(.L_x_2123) ;  /* 0x0000001c000c9947 */ /* 0x002fea0003800000 */
.L_x_2217:
[----:B------:R-:W-:Y:S05]  /*1acb0*/  @!P0 BRA `(.L_x_2124) ;  /* 0x0000000000048947 */ /* 0x000fea0003800000 */
[----:B------:R-:W-:Y:S01]  /*1acc0*/  BPT.TRAP 0x1 ;  /* 0x000000040000795c */ /* 0x000fe20000300000 */
.L_x_2124:
[----:B------:R-:W-:-:S04]  /*1acd0*/  IMAD R5, R4, 0x8, R9 ;  /* 0x0000000804057824 */ /* 0x000fc800078e0209 */
[----:B------:R-:W2:Y:S02]  /*1ace0*/  SYNCS.PHASECHK.TRANS64.TRYWAIT P1, [R5+URZ+0x19c60], R0 ;  /* 0x019c6000050075a7 */ /* 0x000ea4000802017f */
[----:B--2---:R-:W-:Y:S05]  /*1acf0*/  @!P1 BRA `(.L_x_2125) ;  /* 0x0000001c000c9947 */ /* 0x004fea0003800000 */
.L_x_2218:
[----:B------:R-:W-:Y:S05]  /*1ad00*/  @!P0 BRA `(.L_x_2126) ;  /* 0x0000000000048947 */ /* 0x000fea0003800000 */
[----:B------:R-:W-:Y:S01]  /*1ad10*/  BPT.TRAP 0x1 ;  /* 0x000000040000795c */ /* 0x000fe20000300000 */
.L_x_2126:
[----:B------:R-:W3:Y:S02]  /*1ad20*/  SYNCS.PHASECHK.TRANS64.TRYWAIT P0, [R3+URZ+0x19c80], R2 ;  /* 0x019c8002030075a7 */ /* 0x000ee4000800017f */
[----:B---3--:R-:W-:Y:S05]  /*1ad30*/  @!P0 BRA `(.L_x_2127) ;  /* 0x0000001c00108947 */ /* 0x008fea0003800000 */
.L_x_2128:
[----:B----4-:R4:W0:Y:S02]  /*1ad40*/  SYNCS.PHASECHK.TRANS64.TRYWAIT P0, [R5+URZ+0x19c80], R0 ;  /* 0x019c8000050075a7 */ /* 0x010824000800017f */
[----:B0-----:R-:W-:Y:S05]  /*1ad50*/  @!P0 NANOSLEEP.SYNCS 0x989680 ;  /* 0x009896800000895d */ /* 0x001fea0003900000 */
[----:B------:R-:W0:Y:S02]  /*1ad60*/  @!P0 SYNCS.PHASECHK.TRANS64 P0, [R5+URZ+0x19c80], R0 ;  /* 0x019c8000050085a7 */ /* 0x000e24000800007f */
[----:B0-----:R-:W-:Y:S05]  /*1ad70*/  @!P0 BRA `(.L_x_2128) ;  /* 0xfffffffc00f08947 */ /* 0x001fea000383ffff */
.L_x_1858:
[----:B------:R-:W-:Y:S05]  /*1ad80*/  BSYNC B8 ;  /* 0x0000000000087941 */ /* 0x000fea0003800000 */
.L_x_1855:
[----:B------:R-:W-:Y:S05]  /*1ad90*/  EXIT ;  /* 0x000000000000794d */ /* 0x000fea0003800000 */
.L_x_1874:
[----:B0-----:R0:W1:Y:S02]  /*1ada0*/  SYNCS.PHASECHK.TRANS64.TRYWAIT P5, [R85+URZ+0x19c90], R88 ;  /* 0x019c9058550075a7 */ /* 0x00106400080a017f */
[----:B-1----:R-:W-:Y:S05]  /*1adb0*/  @!P5 NANOSLEEP.SYNCS 0x989680 ;  /* 0x009896800000d95d */ /* 0x002fea0003900000 */
[----:B------:R-:W1:Y:S02]  /*1adc0*/  @!P5 SYNCS.PHASECHK.TRANS64 P5, [R85+URZ+0x19c90], R88 ;  /* 0x019c90585500d5a7 */ /* 0x000e6400080a007f */
[----:B-1----:R-:W-:Y:S05]  /*1add0*/  @!P5 BRA `(.L_x_1874) ;  /* 0xfffffffc00f0d947 */ /* 0x002fea000383ffff */
[----:B------:R-:W-:Y:S05]  /*1ade0*/  BRA `(.L_x_2129) ;  /* 0xfffffe7800a87947 */ /* 0x000fea000383ffff */
.L_x_1890:
[----:B-1----:R1:W2:Y:S02]  /*1adf0*/  SYNCS.PHASECHK.TRANS64.TRYWAIT P5, [R85+URZ+0x19c90], R88 ;  /* 0x019c9058550075a7 */ /* 0x0022a400080a017f */
[----:B--2---:R-:W-:Y:S05]  /*1ae00*/  @!P5 NANOSLEEP.SYNCS 0x989680 ;  /* 0x009896800000d95d */ /* 0x004fea0003900000 */
[----:B------:R-:W2:Y:S02]  /*1ae10*/  @!P5 SYNCS.PHASECHK.TRANS64 P5, [R85+URZ+0x19c90], R88 ;  /* 0x019c90585500d5a7 */ /* 0x000ea400080a007f */
[----:B--2---:R-:W-:Y:S05]  /*1ae20*/  @!P5 BRA `(.L_x_1890) ;  /* 0xfffffffc00f0d947 */ /* 0x004fea000383ffff */
[----:B------:R-:W-:Y:S05]  /*1ae30*/  BRA `(.L_x_2130) ;  /* 0xfffffe9000e87947 */ /* 0x000fea000383ffff */
.L_x_1899:
[----:B0-----:R0:W1:Y:S02]  /*1ae40*/  SYNCS.PHASECHK.TRANS64.TRYWAIT P5, [R85+URZ+0x19c90], R88 ;  /* 0x019c9058550075a7 */ /* 0x00106400080a017f */
[----:B-1----:R-:W-:Y:S05]  /*1ae50*/  @!P5 NANOSLEEP.SYNCS 0x989680 ;  /* 0x009896800000d95d */ /* 0x002fea0003900000 */
[----:B------:R-:W1:Y:S02]  /*1ae60*/  @!P5 SYNCS.PHASECHK.TRANS64 P5, [R85+URZ+0x19c90], R88 ;  /* 0x019c90585500d5a7 */ /* 0x000e6400080a007f */
[----:B-1----:R-:W-:Y:S05]  /*1ae70*/  @!P5 BRA `(.L_x_1899) ;  /* 0xfffffffc00f0d947 */ /* 0x002fea000383ffff */
[----:B------:R-:W-:Y:S05]  /*1ae80*/  BRA `(.L_x_2131) ;  /* 0xfffffeb000e07947 */ /* 0x000fea000383ffff */
.L_x_1903:
[----:B--2---:R2:W3:Y:S02]  /*1ae90*/  SYNCS.PHASECHK.TRANS64.TRYWAIT P5, [R85+URZ+0x19cb0], R88 ;  /* 0x019cb058550075a7 */ /* 0x0044e400080a017f */
[----:B---3--:R-:W-:Y:S05]  /*1aea0*/  @!P5 NANOSLEEP.SYNCS 0x989680 ;  /* 0x009896800000d95d */ /* 0x008fea0003900000 */
[----:B------:R-:W3:Y:S02]  /*1aeb0*/  @!P5 SYNCS.PHASECHK.TRANS64 P5, [R85+URZ+0x19cb0], R88 ;  /* 0x019cb0585500d5a7 */ /* 0x000ee400080a007f */
[----:B---3--:R-:W-:Y:S05]  /*1aec0*/  @!P5 BRA `(.L_x_1903) ;  /* 0xfffffffc00f0d947 */ /* 0x008fea000383ffff */
[----:B------:R-:W-:Y:S05]  /*1aed0*/  BRA `(.L_x_2132) ;  /* 0xfffffeb400507947 */ /* 0x000fea000383ffff */
.L_x_1923:
[----:B------:R-:W-:Y:S01]  /*1aee0*/  BSSY B1, `(.L_x_2133) ;  /* 0x0000007000017945 */ /* 0x000fe20003800000 */
[----:B------:R-:W-:Y:S02]  /*1aef0*/  IMAD.MOV.U32 R12, RZ, RZ, RZ ;  /* 0x000000ffff0c7224 */ /* 0x000fe400078e00ff */
[----:B------:R-:W-:Y:S02]  /*1af00*/  IMAD.MOV.U32 R11, RZ, RZ, 0x1e1f ;  /* 0x00001e1fff0b7424 */ /* 0x000fe400078e00ff */
[----:B------:R-:W-:-:S07]  /*1af10*/  IMAD.MOV.U32 R15, RZ, RZ, -0x1 ;  /* 0xffffffffff0f7424 */ /* 0x000fce00078e00ff */
[----:B-----5:R-:W-:Y:S05]  /*1af20*/  WARPSYNC.COLLECTIVE R15, `(.L_x_2134) ;  /* 0x000000000f087348 */ /* 0x020fea0003c00000 */
[----:B------:R0:W1:Y:S02]  /*1af30*/  SHFL.IDX P6, R14, R13, R12, R11 ;  /* 0x0000000c0d0e7389 */ /* 0x00006400000c000b */
[----:B01---5:R-:W-:Y:S01]  /*1af40*/  ENDCOLLECTIVE ;  /* 0x000000000000791b */ /* 0x023fe20003800000 */
.L_x_2134:
[----:B------:R-:W-:Y:S05]  /*1af50*/  BSYNC B1 ;  /* 0x0000000000017941 */ /* 0x000fea0003800000 */
.L_x_2133:
[----:B------:R-:W-:Y:S05]  /*1af60*/  BRA `(.L_x_2135) ;  /* 0xfffffec8005c7947 */ /* 0x000fea000383ffff */
.L_x_1924:
        /* <DEDUP_REMOVED lines=8> */
.L_x_2137:
[----:B------:R-:W-:Y:S05]  /*1aff0*/  BSYNC B1 ;  /* 0x0000000000017941 */ /* 0x000fea0003800000 */
.L_x_2136:
[----:B------:R-:W-:Y:S05]  /*1b000*/  BRA `(.L_x_2138) ;  /* 0xfffffec8003c7947 */ /* 0x000fea000383ffff */
.L_x_1925:
        /* <DEDUP_REMOVED lines=8> */
.L_x_2140:
[----:B------:R-:W-:Y:S05]  /*1b090*/  BSYNC B1 ;  /* 0x0000000000017941 */ /* 0x000fea0003800000 */
.L_x_2139:
[----:B------:R-:W-:Y:S05]  /*1b0a0*/  BRA `(.L_x_2141) ;  /* 0xfffffec8001c7947 */ /* 0x000fea000383ffff */
.L_x_1926:
        /* <DEDUP_REMOVED lines=8> */
.L_x_2143:
[----:B------:R-:W-:Y:S05]  /*1b130*/  BSYNC B1 ;  /* 0x0000000000017941 */ /* 0x000fea0003800000 */
.L_x_2142:
[----:B------:R-:W-:Y:S05]  /*1b140*/  BRA `(.L_x_2144) ;  /* 0xfffffec400fc7947 */ /* 0x000fea000383ffff */
.L_x_1928:
[----:B0-----:R0:W1:Y:S02]  /*1b150*/  SYNCS.PHASECHK.TRANS64.TRYWAIT P1, [R16+URZ+0x19c00], R5 ;  /* 0x019c0005100075a7 */ /* 0x001064000802017f */
[----:B-1----:R-:W-:Y:S05]  /*1b160*/  @!P1 NANOSLEEP.SYNCS 0x989680 ;  /* 0x009896800000995d */ /* 0x002fea0003900000 */
[----:B------:R-:W1:Y:S02]  /*1b170*/  @!P1 SYNCS.PHASECHK.TRANS64 P1, [R16+URZ+0x19c00], R5 ;  /* 0x019c0005100095a7 */ /* 0x000e64000802007f */
[----:B-1----:R-:W-:Y:S05]  /*1b180*/  @!P1 BRA `(.L_x_1928) ;  /* 0xfffffffc00f09947 */ /* 0x002fea000383ffff */
[----:B------:R-:W-:Y:S05]  /*1b190*/  BRA `(.L_x_2145) ;  /* 0xfffffec400f47947 */ /* 0x000fea000383ffff */
.L_x_1936:
[----:B------:R-:W-:Y:S01]  /*1b1a0*/  BSSY B1, `(.L_x_2146) ;  /* 0x0000007000017945 */ /* 0x000fe20003800000 */
[----:B------:R-:W-:Y:S02]  /*1b1b0*/  IMAD.MOV.U32 R12, RZ, RZ, RZ ;  /* 0x000000ffff0c7224 */ /* 0x000fe400078e00ff */
[----:B------:R-:W-:Y:S02]  /*1b1c0*/  IMAD.MOV.U32 R11, RZ, RZ, 0x1e1f ;  /* 0x00001e1fff0b7424 */ /* 0x000fe400078e00ff */
[----:B------:R-:W-:-:S07]  /*1b1d0*/  IMAD.MOV.U32 R15, RZ, RZ, -0x1 ;  /* 0xffffffffff0f7424 */ /* 0x000fce00078e00ff */
[----:B-----5:R-:W-:Y:S05]  /*1b1e0*/  WARPSYNC.COLLECTIVE R15, `(.L_x_2147) ;  /* 0x000000000f087348 */ /* 0x020fea0003c00000 */
[----:B------:R0:W1:Y:S02]  /*1b1f0*/  SHFL.IDX P6, R14, R13, R12, R11 ;  /* 0x0000000c0d0e7389 */ /* 0x00006400000c000b */
[----:B01---5:R-:W-:Y:S01]  /*1b200*/  ENDCOLLECTIVE ;  /* 0x000000000000791b */ /* 0x023fe20003800000 */
.L_x_2147:
[----:B------:R-:W-:Y:S05]  /*1b210*/  BSYNC B1 ;  /* 0x0000000000017941 */ /* 0x000fea0003800000 */
.L_x_2146:
[----:B------:R-:W-:Y:S05]  /*1b220*/  BRA `(.L_x_2148) ;  /* 0xfffffee400087947 */ /* 0x000fea000383ffff */
.L_x_1937:
        /* <DEDUP_REMOVED lines=8> */
.L_x_2150:
[----:B------:R-:W-:Y:S05]  /*1b2b0*/  BSYNC B1 ;  /* 0x0000000000017941 */ /* 0x000fea0003800000 */
.L_x_2149:
[----:B------:R-:W-:Y:S05]  /*1b2c0*/  BRA `(.L_x_2151) ;  /* 0xfffffee000e87947 */ /* 0x000fea000383ffff */
.L_x_1938:
        /* <DEDUP_REMOVED lines=8> */
.L_x_2153:
[----:B------:R-:W-:Y:S05]  /*1b350*/  BSYNC B1 ;  /* 0x0000000000017941 */ /* 0x000fea0003800000 */
.L_x_2152:
[----:B------:R-:W-:Y:S05]  /*1b360*/  BRA `(.L_x_2154) ;  /* 0xfffffee000c87947 */ /* 0x000fea000383ffff */
.L_x_1939:
        /* <DEDUP_REMOVED lines=8> */
.L_x_2156:
[----:B------:R-:W-:Y:S05]  /*1b3f0*/  BSYNC B1 ;  /* 0x0000000000017941 */ /* 0x000fea0003800000 */
.L_x_2155:
[----:B------:R-:W-:Y:S05]  /*1b400*/  BRA `(.L_x_2157) ;  /* 0xfffffee000a87947 */ /* 0x000fea000383ffff */
.L_x_1941:
[----:B0-----:R0:W1:Y:S02]  /*1b410*/  SYNCS.PHASECHK.TRANS64.TRYWAIT P1, [R16+URZ+0x19c00], R9 ;  /* 0x019c0009100075a7 */ /* 0x001064000802017f */
[----:B-1----:R-:W-:Y:S05]  /*1b420*/  @!P1 NANOSLEEP.SYNCS 0x989680 ;  /* 0x009896800000995d */ /* 0x002fea0003900000 */
[----:B------:R-:W1:Y:S02]  /*1b430*/  @!P1 SYNCS.PHASECHK.TRANS64 P1, [R16+URZ+0x19c00], R9 ;  /* 0x019c0009100095a7 */ /* 0x000e64000802007f */
[----:B-1----:R-:W-:Y:S05]  /*1b440*/  @!P1 BRA `(.L_x_1941) ;  /* 0xfffffffc00f09947 */ /* 0x002fea000383ffff */
[----:B------:R-:W-:Y:S05]  /*1b450*/  BRA `(.L_x_2158) ;  /* 0xfffffee000a07947 */ /* 0x000fea000383ffff */
.L_x_1947:
[----:B-1----:R1:W3:Y:S02]  /*1b460*/  SYNCS.PHASECHK.TRANS64.TRYWAIT P0, [R10+URZ+0x19c30], R3 ;  /* 0x019c30030a0075a7 */ /* 0x0022e4000800017f */
[----:B---3--:R-:W-:Y:S05]  /*1b470*/  @!P0 NANOSLEEP.SYNCS 0x989680 ;  /* 0x009896800000895d */ /* 0x008fea0003900000 */
[----:B------:R-:W3:Y:S02]  /*1b480*/  @!P0 SYNCS.PHASECHK.TRANS64 P0, [R10+URZ+0x19c30], R3 ;  /* 0x019c30030a0085a7 */ /* 0x000ee4000800007f */
[----:B---3--:R-:W-:Y:S05]  /*1b490*/  @!P0 BRA `(.L_x_1947) ;  /* 0xfffffffc00f08947 */ /* 0x008fea000383ffff */
[----:B------:R-:W-:Y:S05]  /*1b4a0*/  BRA `(.L_x_1946) ;  /* 0xffffff0400187947 */ /* 0x000fea000383ffff */
.L_x_1954:
[----:B-1----:R1:W2:Y:S02]  /*1b4b0*/  SYNCS.PHASECHK.TRANS64.TRYWAIT P0, [R21+URZ+0x19c30], R0 ;  /* 0x019c3000150075a7 */ /* 0x0022a4000800017f */
[----:B--2---:R-:W-:Y:S05]  /*1b4c0*/  @!P0 NANOSLEEP.SYNCS 0x989680 ;  /* 0x009896800000895d */ /* 0x004fea0003900000 */
[----:B------:R-:W2:Y:S02]  /*1b4d0*/  @!P0 SYNCS.PHASECHK.TRANS64 P0, [R21+URZ+0x19c30], R0 ;  /* 0x019c3000150085a7 */ /* 0x000ea4000800007f */
[----:B--2---:R-:W-:Y:S05]  /*1b4e0*/  @!P0 BRA `(.L_x_1954) ;  /* 0xfffffffc00f08947 */ /* 0x004fea000383ffff */
[----:B------:R-:W-:Y:S05]  /*1b4f0*/  BRA `(.L_x_1953) ;  /* 0xffffff2800307947 */ /* 0x000fea000383ffff */
.L_x_1959:
[----:B-1----:R1:W2:Y:S02]  /*1b500*/  SYNCS.PHASECHK.TRANS64.TRYWAIT P0, [R152+URZ+0x19c50], R0 ;  /* 0x019c5000980075a7 */ /* 0x0022a4000800017f */
[----:B--2---:R-:W-:Y:S05]  /*1b510*/  @!P0 NANOSLEEP.SYNCS 0x989680 ;  /* 0x009896800000895d */ /* 0x004fea0003900000 */
[----:B------:R-:W2:Y:S02]  /*1b520*/  @!P0 SYNCS.PHASECHK.TRANS64 P0, [R152+URZ+0x19c50], R0 ;  /* 0x019c5000980085a7 */ /* 0x000ea4000800007f */
[----:B--2---:R-:W-:Y:S05]  /*1b530*/  @!P0 BRA `(.L_x_1959) ;  /* 0xfffffffc00f08947 */ /* 0x004fea000383ffff */
[----:B------:R-:W-:Y:S05]  /*1b540*/  BRA `(.L_x_1958) ;  /* 0xffffff2800b07947 */ /* 0x000fea000383ffff */
.L_x_1968:
[----:B-1----:R1:W2:Y:S02]  /*1b550*/  SYNCS.PHASECHK.TRANS64.TRYWAIT P0, [R0+URZ+0x19c30], R3 ;  /* 0x019c3003000075a7 */ /* 0x0022a4000800017f */
[----:B--2---:R-:W-:Y:S05]  /*1b560*/  @!P0 NANOSLEEP.SYNCS 0x989680 ;  /* 0x009896800000895d */ /* 0x004fea0003900000 */
[----:B------:R-:W2:Y:S02]  /*1b570*/  @!P0 SYNCS.PHASECHK.TRANS64 P0, [R0+URZ+0x19c30], R3 ;  /* 0x019c3003000085a7 */ /* 0x000ea4000800007f */
[----:B--2---:R-:W-:Y:S05]  /*1b580*/  @!P0 BRA `(.L_x_1968) ;  /* 0xfffffffc00f08947 */ /* 0x004fea000383ffff */
[----:B------:R-:W-:Y:S05]  /*1b590*/  BRA `(.L_x_1967) ;  /* 0xffffff4c00a47947 */ /* 0x000fea000383ffff */
.L_x_1973:
[----:B-1----:R1:W2:Y:S02]  /*1b5a0*/  SYNCS.PHASECHK.TRANS64.TRYWAIT P0, [R21+URZ+0x19c50], R0 ;  /* 0x019c5000150075a7 */ /* 0x0022a4000800017f */
[----:B--2---:R-:W-:Y:S05]  /*1b5b0*/  @!P0 NANOSLEEP.SYNCS 0x989680 ;  /* 0x009896800000895d */ /* 0x004fea0003900000 */
[----:B------:R-:W2:Y:S02]  /*1b5c0*/  @!P0 SYNCS.PHASECHK.TRANS64 P0, [R21+URZ+0x19c50], R0 ;  /* 0x019c5000150085a7 */ /* 0x000ea4000800007f */
[----:B--2---:R-:W-:Y:S05]  /*1b5d0*/  @!P0 BRA `(.L_x_1973) ;  /* 0xfffffffc00f08947 */ /* 0x004fea000383ffff */
[----:B------:R-:W-:Y:S05]  /*1b5e0*/  BRA `(.L_x_1972) ;  /* 0xffffff5000247947 */ /* 0x000fea000383ffff */
.L_x_1980:
[----:B--2---:R2:W3:Y:S02]  /*1b5f0*/  SYNCS.PHASECHK.TRANS64.TRYWAIT P0, [R12+URZ+0x19c50], R7 ;  /* 0x019c50070c0075a7 */ /* 0x0044e4000800017f */
[----:B---3--:R-:W-:Y:S05]  /*1b600*/  @!P0 NANOSLEEP.SYNCS 0x989680 ;  /* 0x009896800000895d */ /* 0x008fea0003900000 */
[----:B------:R-:W3:Y:S02]  /*1b610*/  @!P0 SYNCS.PHASECHK.TRANS64 P0, [R12+URZ+0x19c50], R7 ;  /* 0x019c50070c0085a7 */ /* 0x000ee4000800007f */
[----:B---3--:R-:W-:Y:S05]  /*1b620*/  @!P0 BRA `(.L_x_1980) ;  /* 0xfffffffc00f08947 */ /* 0x008fea000383ffff */
[----:B------:R-:W-:Y:S05]  /*1b630*/  BRA `(.L_x_1979) ;  /* 0xffffff6800987947 */ /* 0x000fea000383ffff */
.L_x_2009:
        /* <DEDUP_REMOVED lines=11> */
.L_x_2160:
[----:B------:R-:W-:Y:S05]  /*1b6f0*/  BSYNC B1 ;  /* 0x0000000000017941 */ /* 0x000fea0003800000 */
.L_x_2159:
[----:B------:R-:W-:Y:S05]  /*1b700*/  BRA `(.L_x_2161) ;  /* 0xffffffa4007c7947 */ /* 0x000fea000383ffff */
.L_x_2011:
[----:B------:R-:W-:Y:S01]  /*1b710*/  BSSY B1, `(.L_x_2162) ;  /* 0x0000006000017945 */ /* 0x000fe20003800000 */
[----:B------:R-:W-:-:S07]  /*1b720*/  IMAD.MOV.U32 R15, RZ, RZ, -0x1 ;  /* 0xffffffffff0f7424 */ /* 0x000fce00078e00ff */
[----:B0-----:R-:W-:Y:S05]  /*1b730*/  WARPSYNC.COLLECTIVE R15, `(.L_x_2163) ;  /* 0x000000000f0c7348 */ /* 0x001fea0003c00000 */
[----:B------:R-:W-:Y:S02]  /*1b740*/  ELECT P6, UR62, PT ;  /* 0x00000000003e782f */ /* 0x000fe400038c0000 */
[----:B------:R-:W-:Y:S01]  /*1b750*/  MOV R14, UR62 ;  /* 0x0000003e000e7c02 */ /* 0x000fe20008000f00 */
[----:B0-----:R-:W-:Y:S10]  /*1b760*/  ENDCOLLECTIVE ;  /* 0x000000000000791b */ /* 0x001ff40003800000 */
.L_x_2163:
[----:B------:R-:W-:Y:S05]  /*1b770*/  BSYNC B1 ;  /* 0x0000000000017941 */ /* 0x000fea0003800000 */
.L_x_2162:
[----:B------:R-:W-:Y:S05]  /*1b780*/  BRA `(.L_x_2010) ;  /* 0xffffffa400747947 */ /* 0x000fea000383ffff */
.L_x_2013:
[----:B0-----:R0:W1:Y:S02]  /*1b790*/  SYNCS.PHASECHK.TRANS64.TRYWAIT P0, [R11+URZ+0x19c20], R6 ;  /* 0x019c20060b0075a7 */ /* 0x001064000800017f */
[----:B-1----:R-:W-:Y:S05]  /*1b7a0*/  @!P0 NANOSLEEP.SYNCS 0x989680 ;  /* 0x009896800000895d */ /* 0x002fea0003900000 */
[----:B------:R-:W1:Y:S02]  /*1b7b0*/  @!P0 SYNCS.PHASECHK.TRANS64 P0, [R11+URZ+0x19c20], R6 ;  /* 0x019c20060b0085a7 */ /* 0x000e64000800007f */
[----:B-1----:R-:W-:Y:S05]  /*1b7c0*/  @!P0 BRA `(.L_x_2013) ;  /* 0xfffffffc00f08947 */ /* 0x002fea000383ffff */
[----:B------:R-:W-:Y:S05]  /*1b7d0*/  BRA `(.L_x_2164) ;  /* 0xffffffa400907947 */ /* 0x000fea000383ffff */
.L_x_2017:
[----:B-1----:R1:W2:Y:S02]  /*1b7e0*/  SYNCS.PHASECHK.TRANS64.TRYWAIT P0, [R10+URZ+0x19ca0], R9 ;  /* 0x019ca0090a0075a7 */ /* 0x0022a4000800017f */
[----:B--2---:R-:W-:Y:S05]  /*1b7f0*/  @!P0 NANOSLEEP.SYNCS 0x989680 ;  /* 0x009896800000895d */ /* 0x004fea0003900000 */
[----:B------:R-:W2:Y:S02]  /*1b800*/  @!P0 SYNCS.PHASECHK.TRANS64 P0, [R10+URZ+0x19ca0], R9 ;  /* 0x019ca0090a0085a7 */ /* 0x000ea4000800007f */
[----:B--2---:R-:W-:Y:S05]  /*1b810*/  @!P0 BRA `(.L_x_2017) ;  /* 0xfffffffc00f08947 */ /* 0x004fea000383ffff */
[----:B------:R-:W-:Y:S05]  /*1b820*/  BRA `(.L_x_2165) ;  /* 0xffffffa400a87947 */ /* 0x000fea000383ffff */
.L_x_2024:
[----:B0-----:R0:W2:Y:S02]  /*1b830*/  SYNCS.PHASECHK.TRANS64.TRYWAIT P0, [R10+URZ+0x19cc0], R9 ;  /* 0x019cc0090a0075a7 */ /* 0x0010a4000800017f */
[----:B--2---:R-:W-:Y:S05]  /*1b840*/  @!P0 NANOSLEEP.SYNCS 0x989680 ;  /* 0x009896800000895d */ /* 0x004fea0003900000 */
[----:B------:R-:W2:Y:S02]  /*1b850*/  @!P0 SYNCS.PHASECHK.TRANS64 P0, [R10+URZ+0x19cc0], R9 ;  /* 0x019cc0090a0085a7 */ /* 0x000ea4000800007f */
[----:B--2---:R-:W-:Y:S05]  /*1b860*/  @!P0 BRA `(.L_x_2024) ;  /* 0xfffffffc00f08947 */ /* 0x004fea000383ffff */
[----:B------:R-:W-:Y:S05]  /*1b870*/  BRA `(.L_x_2166) ;  /* 0xffffffa800a47947 */ /* 0x000fea000383ffff */
.L_x_2033:
[----:B-1----:R1:W2:Y:S02]  /*1b880*/  SYNCS.PHASECHK.TRANS64.TRYWAIT P1, [R9+URZ+0x19ca0], R8 ;  /* 0x019ca008090075a7 */ /* 0x0022a4000802017f */
[----:B--2---:R-:W-:Y:S05]  /*1b890*/  @!P1 NANOSLEEP.SYNCS 0x989680 ;  /* 0x009896800000995d */ /* 0x004fea0003900000 */
[----:B------:R-:W2:Y:S02]  /*1b8a0*/  @!P1 SYNCS.PHASECHK.TRANS64 P1, [R9+URZ+0x19ca0], R8 ;  /* 0x019ca008090095a7 */ /* 0x000ea4000802007f */
[----:B--2---:R-:W-:Y:S05]  /*1b8b0*/  @!P1 BRA `(.L_x_2033) ;  /* 0xfffffffc00f09947 */ /* 0x004fea000383ffff */
[----:B------:R-:W-:Y:S05]  /*1b8c0*/  BRA `(.L_x_2167) ;  /* 0xffffffac00d87947 */ /* 0x000fea000383ffff */
.L_x_2040:
[----:B0-----:R0:W2:Y:S02]  /*1b8d0*/  SYNCS.PHASECHK.TRANS64.TRYWAIT P1, [R9+URZ+0x19cc0], R8 ;  /* 0x019cc008090075a7 */ /* 0x0010a4000802017f */
[----:B--2---:R-:W-:Y:S05]  /*1b8e0*/  @!P1 NANOSLEEP.SYNCS 0x989680 ;  /* 0x009896800000995d */ /* 0x004fea0003900000 */
[----:B------:R-:W2:Y:S02]  /*1b8f0*/  @!P1 SYNCS.PHASECHK.TRANS64 P1, [R9+URZ+0x19cc0], R8 ;  /* 0x019cc008090095a7 */ /* 0x000ea4000802007f */
[----:B--2---:R-:W-:Y:S05]  /*1b900*/  @!P1 BRA `(.L_x_2040) ;  /* 0xfffffffc00f09947 */ /* 0x004fea000383ffff */
[----:B------:R-:W-:Y:S05]  /*1b910*/  BRA `(.L_x_2168) ;  /* 0xffffffb000d07947 */ /* 0x000fea000383ffff */
.L_x_2057:
        /* <DEDUP_REMOVED lines=11> */
.L_x_2170:
[----:B------:R-:W-:Y:S05]  /*1b9d0*/  BSYNC B0 ;  /* 0x0000000000007941 */ /* 0x000fea0003800000 */
.L_x_2169:
[----:B------:R-:W-:Y:S05]  /*1b9e0*/  BRA `(.L_x_2171) ;  /* 0xffffffc000a87947 */ /* 0x000fea000383ffff */
.L_x_2059:
[----:B------:R-:W-:Y:S01]  /*1b9f0*/  BSSY B0, `(.L_x_2172) ;  /* 0x0000006000007945 */ /* 0x000fe20003800000 */
[----:B------:R-:W-:-:S07]  /*1ba00*/  IMAD.MOV.U32 R15, RZ, RZ, -0x1 ;  /* 0xffffffffff0f7424 */ /* 0x000fce00078e00ff */
[----:B0-----:R-:W-:Y:S05]  /*1ba10*/  WARPSYNC.COLLECTIVE R15, `(.L_x_2173) ;  /* 0x000000000f0c7348 */ /* 0x001fea0003c00000 */
[----:B------:R-:W-:Y:S02]  /*1ba20*/  ELECT P6, UR62, PT ;  /* 0x00000000003e782f */ /* 0x000fe400038c0000 */
[----:B------:R-:W-:Y:S01]  /*1ba30*/  MOV R14, UR62 ;  /* 0x0000003e000e7c02 */ /* 0x000fe20008000f00 */
[----:B0-----:R-:W-:Y:S10]  /*1ba40*/  ENDCOLLECTIVE ;  /* 0x000000000000791b */ /* 0x001ff40003800000 */
.L_x_2173:
[----:B------:R-:W-:Y:S05]  /*1ba50*/  BSYNC B0 ;  /* 0x0000000000007941 */ /* 0x000fea0003800000 */
.L_x_2172:
[----:B------:R-:W-:Y:S05]  /*1ba60*/  BRA `(.L_x_2174) ;  /* 0xffffffc000a07947 */ /* 0x000fea000383ffff */
.L_x_2062:
[----:B0-----:R0:W1:Y:S02]  /*1ba70*/  SYNCS.PHASECHK.TRANS64.TRYWAIT P2, [R5+URZ+0x19c80], R4 ;  /* 0x019c8004050075a7 */ /* 0x001064000804017f */
[----:B-1----:R-:W-:Y:S05]  /*1ba80*/  @!P2 NANOSLEEP.SYNCS 0x989680 ;  /* 0x009896800000a95d */ /* 0x002fea0003900000 */
[----:B------:R-:W1:Y:S02]  /*1ba90*/  @!P2 SYNCS.PHASECHK.TRANS64 P2, [R5+URZ+0x19c80], R4 ;  /* 0x019c80040500a5a7 */ /* 0x000e64000804007f */
[----:B-1----:R-:W-:Y:S05]  /*1baa0*/  @!P2 BRA `(.L_x_2062) ;  /* 0xfffffffc00f0a947 */ /* 0x002fea000383ffff */
[----:B------:R-:W-:Y:S05]  /*1bab0*/  BRA `(.L_x_2175) ;  /* 0xffffffc400107947 */ /* 0x000fea000383ffff */
.L_x_2064:
[----:B-1----:R1:W2:Y:S02]  /*1bac0*/  SYNCS.PHASECHK.TRANS64.TRYWAIT P2, [R5+URZ+0x19c40], R4 ;  /* 0x019c4004050075a7 */ /* 0x0022a4000804017f */
[----:B--2---:R-:W-:Y:S05]  /*1bad0*/  @!P2 NANOSLEEP.SYNCS 0x989680 ;  /* 0x009896800000a95d */ /* 0x004fea0003900000 */
[----:B------:R-:W2:Y:S02]  /*1bae0*/  @!P2 SYNCS.PHASECHK.TRANS64 P2, [R5+URZ+0x19c40], R4 ;  /* 0x019c40040500a5a7 */ /* 0x000ea4000804007f */
[----:B--2---:R-:W-:Y:S05]  /*1baf0*/  @!P2 BRA `(.L_x_2064) ;  /* 0xfffffffc00f0a947 */ /* 0x004fea000383ffff */
[----:B------:R-:W-:Y:S05]  /*1bb00*/  BRA `(.L_x_2176) ;  /* 0xffffffc400947947 */ /* 0x000fea000383ffff */
.L_x_2067:
        /* <DEDUP_REMOVED lines=8> */
.L_x_2073:
[----:B0-----:R0:W1:Y:S02]  /*1bb90*/  SYNCS.PHASECHK.TRANS64.TRYWAIT P0, [R3+URZ+0x19c80], R4 ;  /* 0x019c8004030075a7 */ /* 0x001064000800017f */
[----:B-1----:R-:W-:Y:S05]  /*1bba0*/  @!P0 NANOSLEEP.SYNCS 0x989680 ;  /* 0x009896800000895d */ /* 0x002fea0003900000 */
[----:B------:R-:W1:Y:S02]  /*1bbb0*/  @!P0 SYNCS.PHASECHK.TRANS64 P0, [R3+URZ+0x19c80], R4 ;  /* 0x019c8004030085a7 */ /* 0x000e64000800007f */
[----:B-1----:R-:W-:Y:S05]  /*1bbc0*/  @!P0 BRA `(.L_x_2073) ;  /* 0xfffffffc00f08947 */ /* 0x002fea000383ffff */
[----:B------:R-:W-:Y:S05]  /*1bbd0*/  BRA `(.L_x_2178) ;  /* 0xffffffcc00707947 */ /* 0x000fea000383ffff */
.L_x_2080:
[----:B-1----:R1:W2:Y:S02]  /*1bbe0*/  SYNCS.PHASECHK.TRANS64.TRYWAIT P0, [R3+URZ+0x19c40], R4 ;  /* 0x019c4004030075a7 */ /* 0x0022a4000800017f */
[----:B--2---:R-:W-:Y:S05]  /*1bbf0*/  @!P0 NANOSLEEP.SYNCS 0x989680 ;  /* 0x009896800000895d */ /* 0x004fea0003900000 */
[----:B------:R-:W2:Y:S02]  /*1bc00*/  @!P0 SYNCS.PHASECHK.TRANS64 P0, [R3+URZ+0x19c40], R4 ;  /* 0x019c4004030085a7 */ /* 0x000ea4000800007f */
[----:B--2---:R-:W-:Y:S05]  /*1bc10*/  @!P0 BRA `(.L_x_2080) ;  /* 0xfffffffc00f08947 */ /* 0x004fea000383ffff */
[----:B------:R-:W-:Y:S05]  /*1bc20*/  BRA `(.L_x_2179) ;  /* 0xffffffd000747947 */ /* 0x000fea000383ffff */
.L_x_2088:
[----:B0-----:R0:W1:Y:S02]  /*1bc30*/  SYNCS.PHASECHK.TRANS64.TRYWAIT P2, [R13+URZ+0x19c70], R4 ;  /* 0x019c70040d0075a7 */ /* 0x001064000804017f */
[----:B-1----:R-:W-:Y:S05]  /*1bc40*/  @!P2 NANOSLEEP.SYNCS 0x989680 ;  /* 0x009896800000a95d */ /* 0x002fea0003900000 */
[----:B------:R-:W1:Y:S02]  /*1bc50*/  @!P2 SYNCS.PHASECHK.TRANS64 P2, [R13+URZ+0x19c70], R4 ;  /* 0x019c70040d00a5a7 */ /* 0x000e64000804007f */
[----:B-1----:R-:W-:Y:S05]  /*1bc60*/  @!P2 BRA `(.L_x_2088) ;  /* 0xfffffffc00f0a947 */ /* 0x002fea000383ffff */
[----:B------:R-:W-:Y:S05]  /*1bc70*/  BRA `(.L_x_2180) ;  /* 0xffffffd400947947 */ /* 0x000fea000383ffff */
.L_x_2090:
[----:B0-----:R0:W1:Y:S02]  /*1bc80*/  SYNCS.PHASECHK.TRANS64.TRYWAIT P2, [R13+URZ+0x19c60], R4 ;  /* 0x019c60040d0075a7 */ /* 0x001064000804017f */
[----:B-1----:R-:W-:Y:S05]  /*1bc90*/  @!P2 NANOSLEEP.SYNCS 0x989680 ;  /* 0x009896800000a95d */ /* 0x002fea0003900000 */
[----:B------:R-:W1:Y:S02]  /*1bca0*/  @!P2 SYNCS.PHASECHK.TRANS64 P2, [R13+URZ+0x19c60], R4 ;  /* 0x019c60040d00a5a7 */ /* 0x000e64000804007f */
[----:B-1----:R-:W-:Y:S05]  /*1bcb0*/  @!P2 BRA `(.L_x_2090) ;  /* 0xfffffffc00f0a947 */ /* 0x002fea000383ffff */
[----:B------:R-:W-:Y:S05]  /*1bcc0*/  BRA `(.L_x_2181) ;  /* 0xffffffd4009c7947 */ /* 0x000fea000383ffff */
.L_x_2097:
[----:B0-----:R0:W1:Y:S02]  /*1bcd0*/  SYNCS.PHASECHK.TRANS64.TRYWAIT P0, [R3+URZ+0x19c70], R0 ;  /* 0x019c7000030075a7 */ /* 0x001064000800017f */
[----:B-1----:R-:W-:Y:S05]  /*1bce0*/  @!P0 NANOSLEEP.SYNCS 0x989680 ;  /* 0x009896800000895d */ /* 0x002fea0003900000 */
[----:B------:R-:W1:Y:S02]  /*1bcf0*/  @!P0 SYNCS.PHASECHK.TRANS64 P0, [R3+URZ+0x19c70], R0 ;  /* 0x019c7000030085a7 */ /* 0x000e64000800007f */
[----:B-1----:R-:W-:Y:S05]  /*1bd00*/  @!P0 BRA `(.L_x_2097) ;  /* 0xfffffffc00f08947 */ /* 0x002fea000383ffff */
[----:B------:R-:W-:Y:S05]  /*1bd10*/  BRA `(.L_x_2182) ;  /* 0xffffffd800fc7947 */ /* 0x000fea000383ffff */
.L_x_2099:
[----:B0-----:R0:W1:Y:S02]  /*1bd20*/  SYNCS.PHASECHK.TRANS64.TRYWAIT P0, [R3+URZ+0x19c60], R0 ;  /* 0x019c6000030075a7 */ /* 0x001064000800017f */
[----:B-1----:R-:W-:Y:S05]  /*1bd30*/  @!P0 NANOSLEEP.SYNCS 0x989680 ;  /* 0x009896800000895d */ /* 0x002fea0003900000 */
[----:B------:R-:W1:Y:S02]  /*1bd40*/  @!P0 SYNCS.PHASECHK.TRANS64 P0, [R3+URZ+0x19c60], R0 ;  /* 0x019c6000030085a7 */ /* 0x000e64000800007f */
[----:B-1----:R-:W-:Y:S05]  /*1bd50*/  @!P0 BRA `(.L_x_2099) ;  /* 0xfffffffc00f08947 */ /* 0x002fea000383ffff */
[----:B------:R-:W-:Y:S05]  /*1bd60*/  BRA `(.L_x_2183) ;  /* 0xffffffdc00007947 */ /* 0x000fea000383ffff */
.L_x_2103:
        /* <DEDUP_REMOVED lines=8> */
.L_x_2185:
[----:B------:R-:W-:Y:S05]  /*1bdf0*/  BSYNC B0 ;  /* 0x0000000000007941 */ /* 0x000fea0003800000 */
.L_x_2184:
        /* <DEDUP_REMOVED lines=9> */
.L_x_2186:
        /* <DEDUP_REMOVED lines=18> */
.L_x_2187:
[----:B------:R-:W-:Y:S01]  /*1bfb0*/  IMAD.MOV.U32 R12, RZ, RZ, 0x2 ;  /* 0x00000002ff0c7424 */ /* 0x000fe200078e00ff */
[----:B------:R-:W-:-:S05]  /*1bfc0*/  SEL R4, R14, RZ, P1 ;  /* 0x000000ff0e047207 */ /* 0x000fca0000800000 */
[----:B------:R-:W-:-:S04]  /*1bfd0*/  IMAD.IADD R4, R17, 0x1, R4 ;  /* 0x0000000111047824 */ /* 0x000fc800078e0204 */
[----:B------:R-:W-:-:S07]  /*1bfe0*/  IMAD.MOV.U32 R13, RZ, RZ, R4 ;  /* 0x000000ffff0d7224 */ /* 0x000fce00078e0004 */
[----:B------:R-:W-:Y:S05]  /*1bff0*/  WARPSYNC.COLLECTIVE R15, `(.L_x_2188) ;  /* 0x000000000f087348 */ /* 0x000fea0003c00000 */
[----:B------:R0:W1:Y:S02]  /*1c000*/  SHFL.UP P6, R14, R13, R12, R11 ;  /* 0x0400000c0d0e7389 */ /* 0x00006400000c000b */
[----:B01----:R-:W-:Y:S01]  /*1c010*/  ENDCOLLECTIVE ;  /* 0x000000000000791b */ /* 0x003fe20003800000 */
.L_x_2188:
[----:B------:R-:W-:Y:S01]  /*1c020*/  IMAD.MOV.U32 R12, RZ, RZ, 0x4 ;  /* 0x00000004ff0c7424 */ /* 0x000fe200078e00ff */
[----:B------:R-:W-:-:S05]  /*1c030*/  SEL R3, R14, RZ, P2 ;  /* 0x000000ff0e037207 */ /* 0x000fca0001000000 */
[----:B------:R-:W-:-:S04]  /*1c040*/  IMAD.IADD R6, R4, 0x1, R3 ;  /* 0x0000000104067824 */ /* 0x000fc800078e0203 */
[----:B------:R-:W-:-:S07]  /*1c050*/  IMAD.MOV.U32 R13, RZ, RZ, R6 ;  /* 0x000000ffff0d7224 */ /* 0x000fce00078e0006 */
[----:B------:R-:W-:Y:S05]  /*1c060*/  WARPSYNC.COLLECTIVE R15, `(.L_x_2189) ;  /* 0x000000000f087348 */ /* 0x000fea0003c00000 */
[----:B------:R0:W1:Y:S02]  /*1c070*/  SHFL.UP P6, R14, R13, R12, R11 ;  /* 0x0400000c0d0e7389 */ /* 0x00006400000c000b */
[----:B01----:R-:W-:Y:S01]  /*1c080*/  ENDCOLLECTIVE ;  /* 0x000000000000791b */ /* 0x003fe20003800000 */
.L_x_2189:
[----:B------:R-:W-:Y:S01]  /*1c090*/  IMAD.MOV.U32 R12, RZ, RZ, 0x8 ;  /* 0x00000008ff0c7424 */ /* 0x000fe200078e00ff */
[----:B------:R-:W-:-:S05]  /*1c0a0*/  SEL R3, R14, RZ, P3 ;  /* 0x000000ff0e037207 */ /* 0x000fca0001800000 */
[----:B------:R-:W-:-:S04]  /*1c0b0*/  IMAD.IADD R2, R6, 0x1, R3 ;  /* 0x0000000106027824 */ /* 0x000fc800078e0203 */
[----:B------:R-:W-:-:S07]  /*1c0c0*/  IMAD.MOV.U32 R13, RZ, RZ, R2 ;  /* 0x000000ffff0d7224 */ /* 0x000fce00078e0002 */
[----:B------:R-:W-:Y:S05]  /*1c0d0*/  WARPSYNC.COLLECTIVE R15, `(.L_x_2190) ;  /* 0x000000000f087348 */ /* 0x000fea0003c00000 */
[----:B------:R0:W1:Y:S02]  /*1c0e0*/  SHFL.UP P6, R14, R13, R12, R11 ;  /* 0x0400000c0d0e7389 */ /* 0x00006400000c000b */
[----:B01----:R-:W-:Y:S01]  /*1c0f0*/  ENDCOLLECTIVE ;  /* 0x000000000000791b */ /* 0x003fe20003800000 */
.L_x_2190:
[----:B------:R-:W-:Y:S01]  /*1c100*/  IMAD.MOV.U32 R12, RZ, RZ, 0x10 ;  /* 0x00000010ff0c7424 */ /* 0x000fe200078e00ff */
[----:B------:R-:W-:-:S05]  /*1c110*/  SEL R3, R14, RZ, P4 ;  /* 0x000000ff0e037207 */ /* 0x000fca0002000000 */
[----:B------:R-:W-:-:S04]  /*1c120*/  IMAD.IADD R3, R2, 0x1, R3 ;  /* 0x0000000102037824 */ /* 0x000fc800078e0203 */
[----:B------:R-:W-:-:S07]  /*1c130*/  IMAD.MOV.U32 R13, RZ, RZ, R3 ;  /* 0x000000ffff0d7224 */ /* 0x000fce00078e0003 */
[----:B------:R-:W-:Y:S05]  /*1c140*/  WARPSYNC.COLLECTIVE R15, `(.L_x_2191) ;  /* 0x000000000f087348 */ /* 0x000fea0003c00000 */
[----:B------:R0:W1:Y:S02]  /*1c150*/  SHFL.UP P6, R14, R13, R12, R11 ;  /* 0x0400000c0d0e7389 */ /* 0x00006400000c000b */
[----:B01----:R-:W-:Y:S01]  /*1c160*/  ENDCOLLECTIVE ;  /* 0x000000000000791b */ /* 0x003fe20003800000 */
.L_x_2191:
        /* <DEDUP_REMOVED lines=8> */
.L_x_2192:
[----:B------:R-:W-:Y:S05]  /*1c1f0*/  BRA `(.L_x_2193) ;  /* 0xffffffdc009c7947 */ /* 0x000fea000383ffff */
.L_x_2108:
        /* <DEDUP_REMOVED lines=8> */
.L_x_2195:
[----:B------:R-:W-:Y:S05]  /*1c280*/  BSYNC B0 ;  /* 0x0000000000007941 */ /* 0x000fea0003800000 */
.L_x_2194:
        /* <DEDUP_REMOVED lines=8> */
.L_x_2196:
[----:B------:R-:W-:Y:S01]  /*1c310*/  IMAD.MOV.U32 R12, RZ, RZ, 0x4 ;  /* 0x00000004ff0c7424 */ /* 0x000fe200078e00ff */
[----:B------:R-:W-:-:S05]  /*1c320*/  SEL R2, R14, RZ, P2 ;  /* 0x000000ff0e027207 */ /* 0x000fca0001000000 */
[----:B------:R-:W-:-:S04]  /*1c330*/  IMAD.IADD R2, R13, 0x1, R2 ;  /* 0x000000010d027824 */ /* 0x000fc800078e0202 */
[----:B------:R-:W-:-:S07]  /*1c340*/  IMAD.MOV.U32 R13, RZ, RZ, R2 ;  /* 0x000000ffff0d7224 */ /* 0x000fce00078e0002 */
[----:B------:R-:W-:Y:S05]  /*1c350*/  WARPSYNC.COLLECTIVE R15, `(.L_x_2197) ;  /* 0x000000000f087348 */ /* 0x000fea0003c00000 */
[----:B------:R0:W1:Y:S02]  /*1c360*/  SHFL.UP P6, R14, R13, R12, R11 ;  /* 0x0400000c0d0e7389 */ /* 0x00006400000c000b */
[----:B01----:R-:W-:Y:S01]  /*1c370*/  ENDCOLLECTIVE ;  /* 0x000000000000791b */ /* 0x003fe20003800000 */
.L_x_2197:
[----:B------:R-:W-:Y:S01]  /*1c380*/  IMAD.MOV.U32 R12, RZ, RZ, 0x8 ;  /* 0x00000008ff0c7424 */ /* 0x000fe200078e00ff */
[----:B------:R-:W-:-:S05]  /*1c390*/  SEL R3, R14, RZ, P3 ;  /* 0x000000ff0e037207 */ /* 0x000fca0001800000 */
[----:B------:R-:W-:-:S04]  /*1c3a0*/  IMAD.IADD R3, R2, 0x1, R3 ;  /* 0x0000000102037824 */ /* 0x000fc800078e0203 */
[----:B------:R-:W-:-:S07]  /*1c3b0*/  IMAD.MOV.U32 R13, RZ, RZ, R3 ;  /* 0x000000ffff0d7224 */ /* 0x000fce00078e0003 */
[----:B------:R-:W-:Y:S05]  /*1c3c0*/  WARPSYNC.COLLECTIVE R15, `(.L_x_2198) ;  /* 0x000000000f087348 */ /* 0x000fea0003c00000 */
[----:B------:R0:W1:Y:S02]  /*1c3d0*/  SHFL.UP P6, R14, R13, R12, R11 ;  /* 0x0400000c0d0e7389 */ /* 0x00006400000c000b */
[----:B01----:R-:W-:Y:S01]  /*1c3e0*/  ENDCOLLECTIVE ;  /* 0x000000000000791b */ /* 0x003fe20003800000 */
.L_x_2198:
[----:B------:R-:W-:Y:S01]  /*1c3f0*/  IMAD.MOV.U32 R12, RZ, RZ, 0x10 ;  /* 0x00000010ff0c7424 */ /* 0x000fe200078e00ff */
[----:B------:R-:W-:-:S05]  /*1c400*/  SEL R4, R14, RZ, P4 ;  /* 0x000000ff0e047207 */ /* 0x000fca0002000000 */
[----:B------:R-:W-:-:S04]  /*1c410*/  IMAD.IADD R4, R3, 0x1, R4 ;  /* 0x0000000103047824 */ /* 0x000fc800078e0204 */
[----:B------:R-:W-:-:S07]  /*1c420*/  IMAD.MOV.U32 R13, RZ, RZ, R4 ;  /* 0x000000ffff0d7224 */ /* 0x000fce00078e0004 */
[----:B------:R-:W-:Y:S05]  /*1c430*/  WARPSYNC.COLLECTIVE R15, `(.L_x_2199) ;  /* 0x000000000f087348 */ /* 0x000fea0003c00000 */
[----:B------:R0:W1:Y:S02]  /*1c440*/  SHFL.UP P6, R14, R13, R12, R11 ;  /* 0x0400000c0d0e7389 */ /* 0x00006400000c000b */
[----:B01----:R-:W-:Y:S01]  /*1c450*/  ENDCOLLECTIVE ;  /* 0x000000000000791b */ /* 0x003fe20003800000 */
.L_x_2199:
        /* <DEDUP_REMOVED lines=8> */
.L_x_2200:
[----:B------:R-:W-:Y:S05]  /*1c4e0*/  BRA `(.L_x_2201) ;  /* 0xffffffdc007c7947 */ /* 0x000fea000383ffff */
.L_x_2110:
[----:B------:R-:W-:Y:S01]  /*1c4f0*/  BSSY B0, `(.L_x_2202) ;  /* 0x0000006000007945 */ /* 0x000fe20003800000 */
[----:B------:R-:W-:Y:S01]  /*1c500*/  PLOP3.LUT P6, PT, P6, PT, PT, 0x8, 0x0 ;  /* 0x000000000000781c */ /* 0x000fe200037ce170 */
[----:B------:R-:W-:-:S12]  /*1c510*/  IMAD.MOV.U32 R15, RZ, RZ, -0x1 ;  /* 0xffffffffff0f7424 */ /* 0x000fd800078e00ff */
[----:B0-----:R-:W-:Y:S05]  /*1c520*/  WARPSYNC.COLLECTIVE R15, `(.L_x_2203) ;  /* 0x000000000f087348 */ /* 0x001fea0003c00000 */
[----:B------:R-:W-:Y:S01]  /*1c530*/  VOTE.ANY R14, PT, P6 ;  /* 0x00000000000e7806 */ /* 0x000fe200030e0100 */
[----:B0-----:R-:W-:Y:S06]  /*1c540*/  ENDCOLLECTIVE ;  /* 0x000000000000791b */ /* 0x001fec0003800000 */
.L_x_2203:
[----:B------:R-:W-:Y:S05]  /*1c550*/  BSYNC B0 ;  /* 0x0000000000007941 */ /* 0x000fea0003800000 */
.L_x_2202:
        /* <DEDUP_REMOVED lines=9> */
.L_x_2204:
[----:B------:R-:W-:Y:S01]  /*1c5f0*/  IMAD.MOV.U32 R17, RZ, RZ, R14 ;  /* 0x000000ffff117224 */ /* 0x000fe200078e000e */
[----:B------:R-:W-:Y:S06]  /*1c600*/  BRA `(.L_x_2205) ;  /* 0xffffffdc006c7947 */ /* 0x000fec000383ffff */
.L_x_2112:
[----:B------:R-:W-:Y:S01]  /*1c610*/  BSSY B0, `(.L_x_2206) ;  /* 0x0000007000007945 */ /* 0x000fe20003800000 */
[----:B------:R-:W-:Y:S02]  /*1c620*/  IMAD.MOV.U32 R13, RZ, RZ, R3 ;  /* 0x000000ffff0d7224 */ /* 0x000fe400078e0003 */
[----:B------:R-:W-:Y:S02]  /*1c630*/  IMAD.MOV.U32 R11, RZ, RZ, 0x1f ;  /* 0x0000001fff0b7424 */ /* 0x000fe400078e00ff */
[----:B------:R-:W-:-:S07]  /*1c640*/  IMAD.MOV.U32 R15, RZ, RZ, -0x1 ;  /* 0xffffffffff0f7424 */ /* 0x000fce00078e00ff */
[----:B012---:R-:W-:Y:S05]  /*1c650*/  WARPSYNC.COLLECTIVE R15, `(.L_x_2207) ;  /* 0x000000000f087348 */ /* 0x007fea0003c00000 */
[----:B------:R3:W4:Y:S02]  /*1c660*/  SHFL.IDX P6, R14, R13, R12, R11 ;  /* 0x0000000c0d0e7389 */ /* 0x00072400000c000b */
[----:B01234-:R-:W-:Y:S01]  /*1c670*/  ENDCOLLECTIVE ;  /* 0x000000000000791b */ /* 0x01ffe20003800000 */
.L_x_2207:
[----:B------:R-:W-:Y:S05]  /*1c680*/  BSYNC B0 ;  /* 0x0000000000007941 */ /* 0x000fea0003800000 */
.L_x_2206:
[----:B------:R-:W-:Y:S05]  /*1c690*/  BRA `(.L_x_2111) ;  /* 0xffffffdc00647947 */ /* 0x000fea000383ffff */
.L_x_2116:
[----:B0-----:R0:W1:Y:S02]  /*1c6a0*/  SYNCS.PHASECHK.TRANS64.TRYWAIT P0, [R9+URZ+0x19c20], R0 ;  /* 0x019c2000090075a7 */ /* 0x001064000800017f */
[----:B-1----:R-:W-:Y:S05]  /*1c6b0*/  @!P0 NANOSLEEP.SYNCS 0x989680 ;  /* 0x009896800000895d */ /* 0x002fea0003900000 */
[----:B------:R-:W1:Y:S02]  /*1c6c0*/  @!P0 SYNCS.PHASECHK.TRANS64 P0, [R9+URZ+0x19c20], R0 ;  /* 0x019c2000090085a7 */ /* 0x000e64000800007f */
[----:B-1----:R-:W-:Y:S05]  /*1c6d0*/  @!P0 BRA `(.L_x_2116) ;  /* 0xfffffffc00f08947 */ /* 0x002fea000383ffff */
[----:B------:R-:W-:Y:S05]  /*1c6e0*/  BRA `(.L_x_2208) ;  /* 0xffffffe000dc7947 */ /* 0x000fea000383ffff */
.L_x_2117:
        /* <DEDUP_REMOVED lines=11> */
.L_x_2210:
[----:B------:R-:W-:Y:S05]  /*1c7a0*/  BSYNC B0 ;  /* 0x0000000000007941 */ /* 0x000fea0003800000 */
.L_x_2209:
[----:B------:R-:W-:Y:S05]  /*1c7b0*/  BRA `(.L_x_2211) ;  /* 0xffffffe000c47947 */ /* 0x000fea000383ffff */
.L_x_2118:
[----:B------:R-:W-:Y:S01]  /*1c7c0*/  BSSY B0, `(.L_x_2212) ;  /* 0x0000006000007945 */ /* 0x000fe20003800000 */
[----:B------:R-:W-:-:S07]  /*1c7d0*/  IMAD.MOV.U32 R15, RZ, RZ, -0x1 ;  /* 0xffffffffff0f7424 */ /* 0x000fce00078e00ff */
[----:B0-----:R-:W-:Y:S05]  /*1c7e0*/  WARPSYNC.COLLECTIVE R15, `(.L_x_2213) ;  /* 0x000000000f0c7348 */ /* 0x001fea0003c00000 */
[----:B------:R-:W-:Y:S02]  /*1c7f0*/  ELECT P6, UR62, PT ;  /* 0x00000000003e782f */ /* 0x000fe400038c0000 */
[----:B------:R-:W-:Y:S01]  /*1c800*/  MOV R14, UR62 ;  /* 0x0000003e000e7c02 */ /* 0x000fe20008000f00 */
[----:B0-----:R-:W-:Y:S10]  /*1c810*/  ENDCOLLECTIVE ;  /* 0x000000000000791b */ /* 0x001ff40003800000 */
.L_x_2213:
[----:B------:R-:W-:Y:S05]  /*1c820*/  BSYNC B0 ;  /* 0x0000000000007941 */ /* 0x000fea0003800000 */
.L_x_2212:
[----:B------:R-:W-:Y:S05]  /*1c830*/  BRA `(.L_x_2214) ;  /* 0xffffffe000b87947 */ /* 0x000fea000383ffff */
.L_x_2120:
[----:B0-----:R0:W1:Y:S02]  /*1c840*/  SYNCS.PHASECHK.TRANS64.TRYWAIT P1, [R7+URZ], R2 ;  /* 0x00000002070075a7 */ /* 0x001064000802017f */
[----:B-1----:R-:W-:Y:S05]  /*1c850*/  @!P1 NANOSLEEP.SYNCS 0x989680 ;  /* 0x009896800000995d */ /* 0x002fea0003900000 */
[----:B------:R-:W1:Y:S02]  /*1c860*/  @!P1 SYNCS.PHASECHK.TRANS64 P1, [R7+URZ], R2 ;  /* 0x00000002070095a7 */ /* 0x000e64000802007f */
[----:B-1----:R-:W-:Y:S05]  /*1c870*/  @!P1 BRA `(.L_x_2120) ;  /* 0xfffffffc00f09947 */ /* 0x002fea000383ffff */
[----:B------:R-:W-:Y:S05]  /*1c880*/  BRA `(.L_x_2215) ;  /* 0xffffffe000ec7947 */ /* 0x000fea000383ffff */
.L_x_2121:
[----:B-1----:R1:W2:Y:S02]  /*1c890*/  SYNCS.PHASECHK.TRANS64.TRYWAIT P1, [R3+URZ], R0 ;  /* 0x00000000030075a7 */ /* 0x0022a4000802017f */
[----:B--2---:R-:W-:Y:S05]  /*1c8a0*/  @!P1 NANOSLEEP.SYNCS 0x989680 ;  /* 0x009896800000995d */ /* 0x004fea0003900000 */
[----:B------:R-:W2:Y:S02]  /*1c8b0*/  @!P1 SYNCS.PHASECHK.TRANS64 P1, [R3+URZ], R0 ;  /* 0x00000000030095a7 */ /* 0x000ea4000802007f */
[----:B--2---:R-:W-:Y:S05]  /*1c8c0*/  @!P1 BRA `(.L_x_2121) ;  /* 0xfffffffc00f09947 */ /* 0x004fea000383ffff */
[----:B------:R-:W-:Y:S05]  /*1c8d0*/  BRA `(.L_x_2216) ;  /* 0xffffffe000e07947 */ /* 0x000fea000383ffff */
.L_x_2123:
[----:B-1----:R1:W2:Y:S02]  /*1c8e0*/  SYNCS.PHASECHK.TRANS64.TRYWAIT P1, [R3+URZ+0x19c60], R2 ;  /* 0x019c6002030075a7 */ /* 0x0022a4000802017f */
[----:B--2---:R-:W-:Y:S05]  /*1c8f0*/  @!P1 NANOSLEEP.SYNCS 0x989680 ;  /* 0x009896800000995d */ /* 0x004fea0003900000 */
[----:B------:R-:W2:Y:S02]  /*1c900*/  @!P1 SYNCS.PHASECHK.TRANS64 P1, [R3+URZ+0x19c60], R2 ;  /* 0x019c6002030095a7 */ /* 0x000ea4000802007f */
[----:B--2---:R-:W-:Y:S05]  /*1c910*/  @!P1 BRA `(.L_x_2123) ;  /* 0xfffffffc00f09947 */ /* 0x004fea000383ffff */
[----:B------:R-:W-:Y:S05]  /*1c920*/  BRA `(.L_x_2217) ;  /* 0xffffffe000e07947 */ /* 0x000fea000383ffff */
.L_x_2125:
[----:B--2---:R2:W3:Y:S02]  /*1c930*/  SYNCS.PHASECHK.TRANS64.TRYWAIT P1, [R5+URZ+0x19c60], R0 ;  /* 0x019c6000050075a7 */ /* 0x0044e4000802017f */
[----:B---3--:R-:W-:Y:S05]  /*1c940*/  @!P1 NANOSLEEP.SYNCS 0x989680 ;  /* 0x009896800000995d */ /* 0x008fea0003900000 */
[----:B------:R-:W3:Y:S02]  /*1c950*/  @!P1 SYNCS.PHASECHK.TRANS64 P1, [R5+URZ+0x19c60], R0 ;  /* 0x019c6000050095a7 */ /* 0x000ee4000802007f */
[----:B---3--:R-:W-:Y:S05]  /*1c960*/  @!P1 BRA `(.L_x_2125) ;  /* 0xfffffffc00f09947 */ /* 0x008fea000383ffff */
[----:B------:R-:W-:Y:S05]  /*1c970*/  BRA `(.L_x_2218) ;  /* 0xffffffe000e07947 */ /* 0x000fea000383ffff */
.L_x_2127:
[----:B---3--:R3:W4:Y:S02]  /*1c980*/  SYNCS.PHASECHK.TRANS64.TRYWAIT P0, [R3+URZ+0x19c80], R2 ;  /* 0x019c8002030075a7 */ /* 0x008724000800017f */
[----:B----4-:R-:W-:Y:S05]  /*1c990*/  @!P0 NANOSLEEP.SYNCS 0x989680 ;  /* 0x009896800000895d */ /* 0x010fea0003900000 */
[----:B------:R-:W4:Y:S02]  /*1c9a0*/  @!P0 SYNCS.PHASECHK.TRANS64 P0, [R3+URZ+0x19c80], R2 ;  /* 0x019c8002030085a7 */ /* 0x000f24000800007f */
[----:B----4-:R-:W-:Y:S05]  /*1c9b0*/  @!P0 BRA `(.L_x_2127) ;  /* 0xfffffffc00f08947 */ /* 0x010fea000383ffff */
[----:B------:R-:W-:Y:S05]  /*1c9c0*/  BRA `(.L_x_2128) ;  /* 0xffffffe000dc7947 */ /* 0x000fea000383ffff */
.L_x_2219:
        /* <DEDUP_REMOVED lines=11> */
.L_x_2228:


//--------------------- .nv.global.init           --------------------------
	.section	.nv.global.init,"aw",@progbits
	.align	4
.nv.global.init:
	.type		_ZZN5flash28permute_output_fp8_VcolmajorIN4cute6TensorINS1_11ArrayEngineIN7cutlass10bfloat16_tELm48EEENS1_6LayoutINS1_5tupleIJNS8_IJNS1_1CILi2EEESA_NS9_ILi12EEEEEENS9_ILi1EEESD_EEENS8_IJNS8_IJSD_SA_NS9_ILi4EEEEEENS9_ILi0EEESH_EEEEEEEEEvRT_E9upper_map,@object
	.size		_ZZN5flash28permute_output_fp8_VcolmajorIN4cute6TensorINS1_11ArrayEngineIN7cutlass10bfloat16_tELm48EEENS1_6LayoutINS1_5tupleIJNS8_IJNS1_1CILi2EEESA_NS9_ILi12EEEEEENS9_ILi1EEESD_EEENS8_IJNS8_IJSD_SA_NS9_ILi4EEEEEENS9_ILi0EEESH_EEEEEEEEEvRT_E9upper_map,($str$23 - _ZZN5flash28permute_output_fp8_VcolmajorIN4cute6TensorINS1_11ArrayEngineIN7cutlass10bfloat16_tELm48EEENS1_6LayoutINS1_5tupleIJNS8_IJNS1_1CILi2EEESA_NS9_ILi12EEEEEENS9_ILi1EEESD_EEENS8_IJNS8_IJSD_SA_NS9_ILi4EEEEEENS9_ILi0EEESH_EEEEEEEEEvRT_E9upper_map)
_ZZN5flash28permute_output_fp8_VcolmajorIN4cute6TensorINS1_11ArrayEngineIN7cutlass10bfloat16_tELm48EEENS1_6LayoutINS1_5tupleIJNS8_IJNS1_1CILi2EEESA_NS9_ILi12EEEEEENS9_ILi1EEESD_EEENS8_IJNS8_IJSD_SA_NS9_ILi4EEEEEENS9_ILi0EEESH_EEEEEEEEEvRT_E9upper_map:
        /*0000*/ 	.byte	0x00, 0x00, 0x00, 0x00, 0x02, 0x00, 0x00, 0x00, 0x03, 0x00, 0x00, 0x00, 0x01, 0x00, 0x00, 0x00
	.type		$str$23,@object
	.size		$str$23,($str$24 - $str$23)
$str$23:
        /*0010*/ 	.byte	0x28, 0x61, 0x64, 0x64, 0x72, 0x65, 0x73, 0x73, 0x20, 0x26, 0x20, 0x6d, 0x61, 0x73, 0x6b, 0x29
        /*0020*/ 	.byte	0x20, 0x3d, 0x3d, 0x20, 0x30, 0x00
	.type		$str$24,@object
	.size		$str$24,(__unnamed_5 - $str$24)
$str$24:
        /*0026*/ 	.byte	0x2f, 0x74, 0x6d, 0x70, 0x2f, 0x6f, 0x73, 0x73, 0x5f, 0x6b, 0x65, 0x72, 0x6e, 0x65, 0x6c, 0x73
        /*0036*/ 	.byte	0x5f, 0x73, 0x72, 0x63, 0x2f, 0x66, 0x6c, 0x61, 0x73, 0x68, 0x5f, 0x61, 0x74, 0x74, 0x65, 0x6e
        /*0046*/ 	.byte	0x74, 0x69, 0x6f, 0x6e, 0x2f, 0x63, 0x73, 0x72, 0x63, 0x2f, 0x63, 0x75, 0x74, 0x6c, 0x61, 0x73
        /*0056*/ 	.byte	0x73, 0x2f, 0x69, 0x6e, 0x63, 0x6c, 0x75, 0x64, 0x65, 0x2f, 0x63, 0x75, 0x74, 0x65, 0x2f, 0x70
        /*0066*/ 	.byte	0x6f, 0x69, 0x6e, 0x74, 0x65, 0x72, 0x5f, 0x66, 0x6c, 0x61, 0x67, 0x67, 0x65, 0x64, 0x2e, 0x68
        /*0076*/ 	.byte	0x70, 0x70, 0x00
	.type		__unnamed_5,@object
	.size		__unnamed_5,(__unnamed_6 - __unnamed_5)
__unnamed_5:
        /* <DEDUP_REMOVED lines=24> */
        /*01f9*/ 	.byte	0x3e, 0x3e, 0x20, 0x26, 0x5d, 0x00
	.type		__unnamed_6,@object
	.size		__unnamed_6,(__unnamed_3 - __unnamed_6)
__unnamed_6:
        /* <DEDUP_REMOVED lines=25> */
	.type		__unnamed_3,@object
	.size		__unnamed_3,(__unnamed_4 - __unnamed_3)
__unnamed_3:
        /* <DEDUP_REMOVED lines=29> */
        /*0555*/ 	.byte	0x5d, 0x00
	.type		__unnamed_4,@object
	.size		__unnamed_4,(__unnamed_2 - __unnamed_4)
__unnamed_4:
        /* <DEDUP_REMOVED lines=30> */
	.type		__unnamed_2,@object
	.size		__unnamed_2,(__unnamed_1 - __unnamed_2)
__unnamed_2:
        /* <DEDUP_REMOVED lines=30> */
	.type		__unnamed_1,@object
	.size		__unnamed_1,(.L_0 - __unnamed_1)
__unnamed_1:
        /* <DEDUP_REMOVED lines=30> */
.L_0:


//--------------------- .nv.shared._ZN7cutlass13device_kernelIN5flash11enable_sm90INS1_16FlashAttnFwdSm90INS1_25CollectiveMainloopFwdSm90ILi2EN4cute5tupleIJNS5_1CILi1EEES8_S8_EEENS6_IJNS7_ILi192EEENS7_ILi128EEENS7_ILi96EEEEEELi96ENS_12float_e4m3_tEfNS_4arch4Sm90ELb0ELb0ELb0ELb0ELb0ELb0ELb0ELb1ELb1ELb0ELb0ELb0EEENS1_21CollectiveEpilogueFwdINS6_IJSA_SC_SB_EEES9_NS_10bfloat16_tESG_Li384ELb0ELb0ELb0ELb1EEENS1_29StaticPersistentTileSchedulerILb0EEEEEEEEEvNT_6ParamsE --------------------------
	.section	.nv.shared._ZN7cutlass13device_kernelIN5flash11enable_sm90INS1_16FlashAttnFwdSm90INS1_25CollectiveMainloopFwdSm90ILi2EN4cute5tupleIJNS5_1CILi1EEES8_S8_EEENS6_IJNS7_ILi192EEENS7_ILi128EEENS7_ILi96EEEEEELi96ENS_12float_e4m3_tEfNS_4arch4Sm90ELb0ELb0ELb0ELb0ELb0ELb0ELb0ELb1ELb1ELb0ELb0ELb0EEENS1_21CollectiveEpilogueFwdINS6_IJSA_SC_SB_EEES9_NS_10bfloat16_tESG_Li384ELb0ELb0ELb0ELb1EEENS1_29StaticPersistentTileSchedulerILb0EEEEEEEEEvNT_6ParamsE,"aw",@nobits
	.sectionflags	@""
	.align	16
	.zero		1024


//--------------------- .nv.shared.reserved.0     --------------------------
	.section	.nv.shared.reserved.0,"aw",@nobits
	.weak		__nv_reservedSMEM_offset_0_alias
	.size		__nv_reservedSMEM_offset_0_alias, 0, 0
	.other		__nv_reservedSMEM_offset_0_alias,@"STO_CUDA_RESERVED_SHARED STV_DEFAULT"
__nv_reservedSMEM_offset_0_alias:
	.zero		0


//--------------------- .nv.global                --------------------------
	.section	.nv.global,"aw",@nobits
.nv.global:
	.type		_ZN65_INTERNAL_de9175c6_29_flash_fwd_hdim96_e4m3_sm90_cu_bdbb69e5_37564cute1_E,@object
	.size		_ZN65_INTERNAL_de9175c6_29_flash_fwd_hdim96_e4m3_sm90_cu_bdbb69e5_37564cute1_E,(_ZN65_INTERNAL_de9175c6_29_flash_fwd_hdim96_e4m3_sm90_cu_bdbb69e5_37564cuda3std3__45__cpo6cbeginE - _ZN65_INTERNAL_de9175c6_29_flash_fwd_hdim96_e4m3_sm90_cu_bdbb69e5_37564cute1_E)
_ZN65_INTERNAL_de9175c6_29_flash_fwd_hdim96_e4m3_sm90_cu_bdbb69e5_37564cute1_E:
	.zero		1
	.type		_ZN65_INTERNAL_de9175c6_29_flash_fwd_hdim96_e4m3_sm90_cu_bdbb69e5_37564cuda3std3__45__cpo6cbeginE,@object
	.size		_ZN65_INTERNAL_de9175c6_29_flash_fwd_hdim96_e4m3_sm90_cu_bdbb69e5_37564cuda3std3__45__cpo6cbeginE,(_ZN65_INTERNAL_de9175c6_29_flash_fwd_hdim96_e4m3_sm90_cu_bdbb69e5_37564cuda3std3__48in_placeE - _ZN65_INTERNAL_de9175c6_29_flash_fwd_hdim96_e4m3_sm90_cu_bdbb69e5_37564cuda3std3__45__cpo6cbeginE)
_ZN65_INTERNAL_de9175c6_29_flash_fwd_hdim96_e4m3_sm90_cu_bdbb69e5_37564cuda3std3__45__cpo6cbeginE:
	.zero		1
	.type		_ZN65_INTERNAL_de9175c6_29_flash_fwd_hdim96_e4m3_sm90_cu_bdbb69e5_37564cuda3std3__48in_placeE,@object
	.size		_ZN65_INTERNAL_de9175c6_29_flash_fwd_hdim96_e4m3_sm90_cu_bdbb69e5_37564cuda3std3__48in_placeE,(_ZN65_INTERNAL_de9175c6_29_flash_fwd_hdim96_e4m3_sm90_cu_bdbb69e5_37564cuda3std6ranges3__45__cpo9iter_moveE - _ZN65_INTERNAL_de9175c6_29_flash_fwd_hdim96_e4m3_sm90_cu_bdbb69e5_37564cuda3std3__48in_placeE)
_ZN65_INTERNAL_de9175c6_29_flash_fwd_hdim96_e4m3_sm90_cu_bdbb69e5_37564cuda3std3__48in_placeE:
	.zero		1
	.type		_ZN65_INTERNAL_de9175c6_29_flash_fwd_hdim96_e4m3_sm90_cu_bdbb69e5_37564cuda3std6ranges3__45__cpo9iter_moveE,@object
	.size		_ZN65_INTERNAL_de9175c6_29_flash_fwd_hdim96_e4m3_sm90_cu_bdbb69e5_37564cuda3std6ranges3__45__cpo9iter_moveE,(_ZN65_INTERNAL_de9175c6_29_flash_fwd_hdim96_e4m3_sm90_cu_bdbb69e5_37564cuda3std3__45__cpo5beginE - _ZN65_INTERNAL_de9175c6_29_flash_fwd_hdim96_e4m3_sm90_cu_bdbb69e5_37564cuda3std6ranges3__45__cpo9iter_moveE)
_ZN65_INTERNAL_de9175c6_29_flash_fwd_hdim96_e4m3_sm90_cu_bdbb69e5_37564cuda3std6ranges3__45__cpo9iter_moveE:
	.zero		1
	.type		_ZN65_INTERNAL_de9175c6_29_flash_fwd_hdim96_e4m3_sm90_cu_bdbb69e5_37564cuda3std3__45__cpo5beginE,@object
	.size		_ZN65_INTERNAL_de9175c6_29_flash_fwd_hdim96_e4m3_sm90_cu_bdbb69e5_37564cuda3std3__45__cpo5beginE,(_ZN65_INTERNAL_de9175c6_29_flash_fwd_hdim96_e4m3_sm90_cu_bdbb69e5_37564cuda3std3__467_GLOBAL__N__de9175c6_29_flash_fwd_hdim96_e4m3_sm90_cu_bdbb69e5_37566ignoreE - _ZN65_INTERNAL_de9175c6_29_flash_fwd_hdim96_e4m3_sm90_cu_bdbb69e5_37564cuda3std3__45__cpo5beginE)
_ZN65_INTERNAL_de9175c6_29_flash_fwd_hdim96_e4m3_sm90_cu_bdbb69e5_37564cuda3std3__45__cpo5beginE:
	.zero		1
	.type		_ZN65_INTERNAL_de9175c6_29_flash_fwd_hdim96_e4m3_sm90_cu_bdbb69e5_37564cuda3std3__467_GLOBAL__N__de9175c6_29_flash_fwd_hdim96_e4m3_sm90_cu_bdbb69e5_37566ignoreE,@object
	.size		_ZN65_INTERNAL_de9175c6_29_flash_fwd_hdim96_e4m3_sm90_cu_bdbb69e5_37564cuda3std3__467_GLOBAL__N__de9175c6_29_flash_fwd_hdim96_e4m3_sm90_cu_bdbb69e5_37566ignoreE,(_ZN65_INTERNAL_de9175c6_29_flash_fwd_hdim96_e4m3_sm90_cu_bdbb69e5_37564cute7productE - _ZN65_INTERNAL_de9175c6_29_flash_fwd_hdim96_e4m3_sm90_cu_bdbb69e5_37564cuda3std3__467_GLOBAL__N__de9175c6_29_flash_fwd_hdim96_e4m3_sm90_cu_bdbb69e5_37566ignoreE)
_ZN65_INTERNAL_de9175c6_29_flash_fwd_hdim96_e4m3_sm90_cu_bdbb69e5_37564cuda3std3__467_GLOBAL__N__de9175c6_29_flash_fwd_hdim96_e4m3_sm90_cu_bdbb69e5_37566ignoreE:
	.zero		1
	.type		_ZN65_INTERNAL_de9175c6_29_flash_fwd_hdim96_e4m3_sm90_cu_bdbb69e5_37564cute7productE,@object
	.size		_ZN65_INTERNAL_de9175c6_29_flash_fwd_hdim96_e4m3_sm90_cu_bdbb69e5_37564cute7productE,(_ZN65_INTERNAL_de9175c6_29_flash_fwd_hdim96_e4m3_sm90_cu_bdbb69e5_37564cuda3std3__45__cpo3endE - _ZN65_INTERNAL_de9175c6_29_flash_fwd_hdim96_e4m3_sm90_cu_bdbb69e5_37564cute7productE)
_ZN65_INTERNAL_de9175c6_29_flash_fwd_hdim96_e4m3_sm90_cu_bdbb69e5_37564cute7productE:
	.zero		1
	.type		_ZN65_INTERNAL_de9175c6_29_flash_fwd_hdim96_e4m3_sm90_cu_bdbb69e5_37564cuda3std3__45__cpo3endE,@object
	.size		_ZN65_INTERNAL_de9175c6_29_flash_fwd_hdim96_e4m3_sm90_cu_bdbb69e5_37564cuda3std3__45__cpo3endE,(_ZN65_INTERNAL_de9175c6_29_flash_fwd_hdim96_e4m3_sm90_cu_bdbb69e5_37564cuda3std3__419piecewise_constructE - _ZN65_INTERNAL_de9175c6_29_flash_fwd_hdim96_e4m3_sm90_cu_bdbb69e5_37564cuda3std3__45__cpo3endE)
_ZN65_INTERNAL_de9175c6_29_flash_fwd_hdim96_e4m3_sm90_cu_bdbb69e5_37564cuda3std3__45__cpo3endE:
	.zero		1
	.type		_ZN65_INTERNAL_de9175c6_29_flash_fwd_hdim96_e4m3_sm90_cu_bdbb69e5_37564cuda3std3__419piecewise_constructE,@object
	.size		_ZN65_INTERNAL_de9175c6_29_flash_fwd_hdim96_e4m3_sm90_cu_bdbb69e5_37564cuda3std3__419piecewise_constructE,(_ZN65_INTERNAL_de9175c6_29_flash_fwd_hdim96_e4m3_sm90_cu_bdbb69e5_37564cuda3std3__45__cpo4cendE - _ZN65_INTERNAL_de9175c6_29_flash_fwd_hdim96_e4m3_sm90_cu_bdbb69e5_37564cuda3std3__419piecewise_constructE)
_ZN65_INTERNAL_de9175c6_29_flash_fwd_hdim96_e4m3_sm90_cu_bdbb69e5_37564cuda3std3__419piecewise_constructE:
	.zero		1
	.type		_ZN65_INTERNAL_de9175c6_29_flash_fwd_hdim96_e4m3_sm90_cu_bdbb69e5_37564cuda3std3__45__cpo4cendE,@object
	.size		_ZN65_INTERNAL_de9175c6_29_flash_fwd_hdim96_e4m3_sm90_cu_bdbb69e5_37564cuda3std3__45__cpo4cendE,(_ZN65_INTERNAL_de9175c6_29_flash_fwd_hdim96_e4m3_sm90_cu_bdbb69e5_37564cuda3std6ranges3__45__cpo4swapE - _ZN65_INTERNAL_de9175c6_29_flash_fwd_hdim96_e4m3_sm90_cu_bdbb69e5_37564cuda3std3__45__cpo4cendE)
_ZN65_INTERNAL_de9175c6_29_flash_fwd_hdim96_e4m3_sm90_cu_bdbb69e5_37564cuda3std3__45__cpo4cendE:
	.zero		1
	.type		_ZN65_INTERNAL_de9175c6_29_flash_fwd_hdim96_e4m3_sm90_cu_bdbb69e5_37564cuda3std6ranges3__45__cpo4swapE,@object
	.size		_ZN65_INTERNAL_de9175c6_29_flash_fwd_hdim96_e4m3_sm90_cu_bdbb69e5_37564cuda3std6ranges3__45__cpo4swapE,(.L_14 - _ZN65_INTERNAL_de9175c6_29_flash_fwd_hdim96_e4m3_sm90_cu_bdbb69e5_37564cuda3std6ranges3__45__cpo4swapE)
_ZN65_INTERNAL_de9175c6_29_flash_fwd_hdim96_e4m3_sm90_cu_bdbb69e5_37564cuda3std6ranges3__45__cpo4swapE:
	.zero		1
.L_14:


//--------------------- .nv.shared._ZN7cutlass13device_kernelIN5flash11enable_sm90INS1_16FlashAttnFwdSm90INS1_25CollectiveMainloopFwdSm90ILi2EN4cute5tupleIJNS5_1CILi1EEES8_S8_EEENS6_IJNS7_ILi192EEENS7_ILi128EEENS7_ILi96EEEEEELi96ENS_12float_e4m3_tEfNS_4arch4Sm90ELb0ELb0ELb0ELb1ELb0ELb0ELb0ELb1ELb1ELb0ELb0ELb0EEENS1_21CollectiveEpilogueFwdINS6_IJSA_SC_SB_EEES9_NS_10bfloat16_tESG_Li384ELb1ELb0ELb0ELb1EEENS1_36VarlenDynamicPersistentTileSchedulerILi192ELi128ELi384ELi128ELb0ELb0ELb1ELb0ELb1ELb1EEEEEEEEEvNT_6ParamsE --------------------------
	.section	.nv.shared._ZN7cutlass13device_kernelIN5flash11enable_sm90INS1_16FlashAttnFwdSm90INS1_25CollectiveMainloopFwdSm90ILi2EN4cute5tupleIJNS5_1CILi1EEES8_S8_EEENS6_IJNS7_ILi192EEENS7_ILi128EEENS7_ILi96EEEEEELi96ENS_12float_e4m3_tEfNS_4arch4Sm90ELb0ELb0ELb0ELb1ELb0ELb0ELb0ELb1ELb1ELb0ELb0ELb0EEENS1_21CollectiveEpilogueFwdINS6_IJSA_SC_SB_EEES9_NS_10bfloat16_tESG_Li384ELb1ELb0ELb0ELb1EEENS1_36VarlenDynamicPersistentTileSchedulerILi192ELi128ELi384ELi128ELb0ELb0ELb1ELb0ELb1ELb1EEEEEEEEEvNT_6ParamsE,"aw",@nobits
	.sectionflags	@""
	.align	16
	.zero		1024


//--------------------- .nv.shared._ZN7cutlass13device_kernelIN5flash11enable_sm90INS1_16FlashAttnFwdSm90INS1_25CollectiveMainloopFwdSm90ILi2EN4cute5tupleIJNS5_1CILi1EEES8_S8_EEENS6_IJNS7_ILi192EEENS7_ILi128EEENS7_ILi96EEEEEELi96ENS_12float_e4m3_tEfNS_4arch4Sm90ELb0ELb0ELb0ELb1ELb0ELb1ELb0ELb1ELb1ELb0ELb0ELb0EEENS1_21CollectiveEpilogueFwdINS6_IJSA_SC_SB_EEES9_NS_10bfloat16_tESG_Li384ELb1ELb0ELb0ELb1EEENS1_36VarlenDynamicPersistentTileSchedulerILi192ELi128ELi384ELi128ELb0ELb0ELb1ELb0ELb1ELb1EEEEEEEEEvNT_6ParamsE --------------------------
	.section	.nv.shared._ZN7cutlass13device_kernelIN5flash11enable_sm90INS1_16FlashAttnFwdSm90INS1_25CollectiveMainloopFwdSm90ILi2EN4cute5tupleIJNS5_1CILi1EEES8_S8_EEENS6_IJNS7_ILi192EEENS7_ILi128EEENS7_ILi96EEEEEELi96ENS_12float_e4m3_tEfNS_4arch4Sm90ELb0ELb0ELb0ELb1ELb0ELb1ELb0ELb1ELb1ELb0ELb0ELb0EEENS1_21CollectiveEpilogueFwdINS6_IJSA_SC_SB_EEES9_NS_10bfloat16_tESG_Li384ELb1ELb0ELb0ELb1EEENS1_36VarlenDynamicPersistentTileSchedulerILi192ELi128ELi384ELi128ELb0ELb0ELb1ELb0ELb1ELb1EEEEEEEEEvNT_6ParamsE,"aw",@nobits
	.sectionflags	@""
	.align	16
	.zero		1024


//--------------------- .nv.shared._ZN7cutlass13device_kernelIN5flash11enable_sm90INS1_16FlashAttnFwdSm90INS1_25CollectiveMainloopFwdSm90ILi2EN4cute5tupleIJNS5_1CILi1EEES8_S8_EEENS6_IJNS7_ILi192EEENS7_ILi128EEENS7_ILi96EEEEEELi96ENS_12float_e4m3_tEfNS_4arch4Sm90ELb0ELb1ELb0ELb0ELb0ELb0ELb0ELb1ELb1ELb0ELb0ELb0EEENS1_21CollectiveEpilogueFwdINS6_IJSA_SC_SB_EEES9_NS_10bfloat16_tESG_Li384ELb0ELb0ELb0ELb1EEENS1_30DynamicPersistentTileSchedulerILi384ELi128ELb0ELb0ELb1EEEEEEEEEvNT_6ParamsE --------------------------
	.section	.nv.shared._ZN7cutlass13device_kernelIN5flash11enable_sm90INS1_16FlashAttnFwdSm90INS1_25CollectiveMainloopFwdSm90ILi2EN4cute5tupleIJNS5_1CILi1EEES8_S8_EEENS6_IJNS7_ILi192EEENS7_ILi128EEENS7_ILi96EEEEEELi96ENS_12float_e4m3_tEfNS_4arch4Sm90ELb0ELb1ELb0ELb0ELb0ELb0ELb0ELb1ELb1ELb0ELb0ELb0EEENS1_21CollectiveEpilogueFwdINS6_IJSA_SC_SB_EEES9_NS_10bfloat16_tESG_Li384ELb0ELb0ELb0ELb1EEENS1_30DynamicPersistentTileSchedulerILi384ELi128ELb0ELb0ELb1EEEEEEEEEvNT_6ParamsE,"aw",@nobits
	.sectionflags	@""
	.align	16
	.zero		1024


//--------------------- .nv.shared._ZN7cutlass13device_kernelIN5flash11enable_sm90INS1_16FlashAttnFwdSm90INS1_25CollectiveMainloopFwdSm90ILi2EN4cute5tupleIJNS5_1CILi1EEES8_S8_EEENS6_IJNS7_ILi192EEENS7_ILi128EEENS7_ILi96EEEEEELi96ENS_12float_e4m3_tEfNS_4arch4Sm90ELb0ELb1ELb0ELb1ELb0ELb0ELb0ELb1ELb1ELb0ELb0ELb0EEENS1_21CollectiveEpilogueFwdINS6_IJSA_SC_SB_EEES9_NS_10bfloat16_tESG_Li384ELb1ELb0ELb0ELb1EEENS1_36VarlenDynamicPersistentTileSchedulerILi192ELi128ELi384ELi128ELb0ELb0ELb1ELb1ELb0ELb1EEEEEEEEEvNT_6ParamsE --------------------------
	.section	.nv.shared._ZN7cutlass13device_kernelIN5flash11enable_sm90INS1_16FlashAttnFwdSm90INS1_25CollectiveMainloopFwdSm90ILi2EN4cute5tupleIJNS5_1CILi1EEES8_S8_EEENS6_IJNS7_ILi192EEENS7_ILi128EEENS7_ILi96EEEEEELi96ENS_12float_e4m3_tEfNS_4arch4Sm90ELb0ELb1ELb0ELb1ELb0ELb0ELb0ELb1ELb1ELb0ELb0ELb0EEENS1_21CollectiveEpilogueFwdINS6_IJSA_SC_SB_EEES9_NS_10bfloat16_tESG_Li384ELb1ELb0ELb0ELb1EEENS1_36VarlenDynamicPersistentTileSchedulerILi192ELi128ELi384ELi128ELb0ELb0ELb1ELb1ELb0ELb1EEEEEEEEEvNT_6ParamsE,"aw",@nobits
	.sectionflags	@""
	.align	16
	.zero		1024


//--------------------- .nv.shared._ZN7cutlass13device_kernelIN5flash11enable_sm90INS1_16FlashAttnFwdSm90INS1_25CollectiveMainloopFwdSm90ILi2EN4cute5tupleIJNS5_1CILi1EEES8_S8_EEENS6_IJNS7_ILi192EEENS7_ILi128EEENS7_ILi96EEEEEELi96ENS_12float_e4m3_tEfNS_4arch4Sm90ELb0ELb1ELb0ELb1ELb0ELb1ELb0ELb1ELb1ELb0ELb0ELb0EEENS1_21CollectiveEpilogueFwdINS6_IJSA_SC_SB_EEES9_NS_10bfloat16_tESG_Li384ELb1ELb0ELb0ELb1EEENS1_36VarlenDynamicPersistentTileSchedulerILi192ELi128ELi384ELi128ELb0ELb0ELb1ELb1ELb0ELb1EEEEEEEEEvNT_6ParamsE --------------------------
	.section	.nv.shared._ZN7cutlass13device_kernelIN5flash11enable_sm90INS1_16FlashAttnFwdSm90INS1_25CollectiveMainloopFwdSm90ILi2EN4cute5tupleIJNS5_1CILi1EEES8_S8_EEENS6_IJNS7_ILi192EEENS7_ILi128EEENS7_ILi96EEEEEELi96ENS_12float_e4m3_tEfNS_4arch4Sm90ELb0ELb1ELb0ELb1ELb0ELb1ELb0ELb1ELb1ELb0ELb0ELb0EEENS1_21CollectiveEpilogueFwdINS6_IJSA_SC_SB_EEES9_NS_10bfloat16_tESG_Li384ELb1ELb0ELb0ELb1EEENS1_36VarlenDynamicPersistentTileSchedulerILi192ELi128ELi384ELi128ELb0ELb0ELb1ELb1ELb0ELb1EEEEEEEEEvNT_6ParamsE,"aw",@nobits
	.sectionflags	@""
	.align	16
	.zero		1024


//--------------------- .nv.shared._ZN7cutlass13device_kernelIN5flash11enable_sm90INS1_16FlashAttnFwdSm90INS1_25CollectiveMainloopFwdSm90ILi2EN4cute5tupleIJNS5_1CILi1EEES8_S8_EEENS6_IJNS7_ILi192EEENS7_ILi128EEENS7_ILi96EEEEEELi96ENS_12float_e4m3_tEfNS_4arch4Sm90ELb1ELb0ELb0ELb0ELb0ELb0ELb0ELb1ELb1ELb0ELb0ELb0EEENS1_21CollectiveEpilogueFwdINS6_IJSA_SC_SB_EEES9_NS_10bfloat16_tESG_Li384ELb0ELb0ELb0ELb1EEENS1_30DynamicPersistentTileSchedulerILi384ELi128ELb0ELb0ELb1EEEEEEEEEvNT_6ParamsE --------------------------
	.section	.nv.shared._ZN7cutlass13device_kernelIN5flash11enable_sm90INS1_16FlashAttnFwdSm90INS1_25CollectiveMainloopFwdSm90ILi2EN4cute5tupleIJNS5_1CILi1EEES8_S8_EEENS6_IJNS7_ILi192EEENS7_ILi128EEENS7_ILi96EEEEEELi96ENS_12float_e4m3_tEfNS_4arch4Sm90ELb1ELb0ELb0ELb0ELb0ELb0ELb0ELb1ELb1ELb0ELb0ELb0EEENS1_21CollectiveEpilogueFwdINS6_IJSA_SC_SB_EEES9_NS_10bfloat16_tESG_Li384ELb0ELb0ELb0ELb1EEENS1_30DynamicPersistentTileSchedulerILi384ELi128ELb0ELb0ELb1EEEEEEEEEvNT_6ParamsE,"aw",@nobits
	.sectionflags	@""
	.align	16
	.zero		1024


//--------------------- .nv.shared._ZN7cutlass13device_kernelIN5flash11enable_sm90INS1_16FlashAttnFwdSm90INS1_25CollectiveMainloopFwdSm90ILi2EN4cute5tupleIJNS5_1CILi1EEES8_S8_EEENS6_IJNS7_ILi192EEENS7_ILi128EEENS7_ILi96EEEEEELi96ENS_12float_e4m3_tEfNS_4arch4Sm90ELb1ELb0ELb0ELb1ELb0ELb0ELb0ELb1ELb1ELb0ELb0ELb0EEENS1_21CollectiveEpilogueFwdINS6_IJSA_SC_SB_EEES9_NS_10bfloat16_tESG_Li384ELb1ELb0ELb0ELb1EEENS1_36VarlenDynamicPersistentTileSchedulerILi192ELi128ELi384ELi128ELb0ELb0ELb1ELb1ELb1ELb1EEEEEEEEEvNT_6ParamsE --------------------------
	.section	.nv.shared._ZN7cutlass13device_kernelIN5flash11enable_sm90INS1_16FlashAttnFwdSm90INS1_25CollectiveMainloopFwdSm90ILi2EN4cute5tupleIJNS5_1CILi1EEES8_S8_EEENS6_IJNS7_ILi192EEENS7_ILi128EEENS7_ILi96EEEEEELi96ENS_12float_e4m3_tEfNS_4arch4Sm90ELb1ELb0ELb0ELb1ELb0ELb0ELb0ELb1ELb1ELb0ELb0ELb0EEENS1_21CollectiveEpilogueFwdINS6_IJSA_SC_SB_EEES9_NS_10bfloat16_tESG_Li384ELb1ELb0ELb0ELb1EEENS1_36VarlenDynamicPersistentTileSchedulerILi192ELi128ELi384ELi128ELb0ELb0ELb1ELb1ELb1ELb1EEEEEEEEEvNT_6ParamsE,"aw",@nobits
	.sectionflags	@""
	.align	16
	.zero		1024


//--------------------- .nv.shared._ZN7cutlass13device_kernelIN5flash11enable_sm90INS1_16FlashAttnFwdSm90INS1_25CollectiveMainloopFwdSm90ILi2EN4cute5tupleIJNS5_1CILi1EEES8_S8_EEENS6_IJNS7_ILi192EEENS7_ILi128EEENS7_ILi96EEEEEELi96ENS_12float_e4m3_tEfNS_4arch4Sm90ELb1ELb0ELb0ELb1ELb0ELb1ELb0ELb1ELb1ELb0ELb0ELb0EEENS1_21CollectiveEpilogueFwdINS6_IJSA_SC_SB_EEES9_NS_10bfloat16_tESG_Li384ELb1ELb0ELb0ELb1EEENS1_36VarlenDynamicPersistentTileSchedulerILi192ELi128ELi384ELi128ELb0ELb0ELb1ELb1ELb1ELb1EEEEEEEEEvNT_6ParamsE --------------------------
	.section	.nv.shared._ZN7cutlass13device_kernelIN5flash11enable_sm90INS1_16FlashAttnFwdSm90INS1_25CollectiveMainloopFwdSm90ILi2EN4cute5tupleIJNS5_1CILi1EEES8_S8_EEENS6_IJNS7_ILi192EEENS7_ILi128EEENS7_ILi96EEEEEELi96ENS_12float_e4m3_tEfNS_4arch4Sm90ELb1ELb0ELb0ELb1ELb0ELb1ELb0ELb1ELb1ELb0ELb0ELb0EEENS1_21CollectiveEpilogueFwdINS6_IJSA_SC_SB_EEES9_NS_10bfloat16_tESG_Li384ELb1ELb0ELb0ELb1EEENS1_36VarlenDynamicPersistentTileSchedulerILi192ELi128ELi384ELi128ELb0ELb0ELb1ELb1ELb1ELb1EEEEEEEEEvNT_6ParamsE,"aw",@nobits
	.sectionflags	@""
	.align	16
	.zero		1024


//--------------------- .nv.constant0._ZN7cutlass13device_kernelIN5flash11enable_sm90INS1_16FlashAttnFwdSm90INS1_25CollectiveMainloopFwdSm90ILi2EN4cute5tupleIJNS5_1CILi1EEES8_S8_EEENS6_IJNS7_ILi192EEENS7_ILi128EEENS7_ILi96EEEEEELi96ENS_12float_e4m3_tEfNS_4arch4Sm90ELb0ELb0ELb0ELb0ELb0ELb0ELb0ELb1ELb1ELb0ELb0ELb0EEENS1_21CollectiveEpilogueFwdINS6_IJSA_SC_SB_EEES9_NS_10bfloat16_tESG_Li384ELb0ELb0ELb0ELb1EEENS1_29StaticPersistentTileSchedulerILb0EEEEEEEEEvNT_6ParamsE --------------------------
	.section	.nv.constant0._ZN7cutlass13device_kernelIN5flash11enable_sm90INS1_16FlashAttnFwdSm90INS1_25CollectiveMainloopFwdSm90ILi2EN4cute5tupleIJNS5_1CILi1EEES8_S8_EEENS6_IJNS7_ILi192EEENS7_ILi128EEENS7_ILi96EEEEEELi96ENS_12float_e4m3_tEfNS_4arch4Sm90ELb0ELb0ELb0ELb0ELb0ELb0ELb0ELb1ELb1ELb0ELb0ELb0EEENS1_21CollectiveEpilogueFwdINS6_IJSA_SC_SB_EEES9_NS_10bfloat16_tESG_Li384ELb0ELb0ELb0ELb1EEENS1_29StaticPersistentTileSchedulerILb0EEEEEEEEEvNT_6ParamsE,"a",@progbits
	.sectionflags	@""
	.align	4
.nv.constant0._ZN7cutlass13device_kernelIN5flash11enable_sm90INS1_16FlashAttnFwdSm90INS1_25CollectiveMainloopFwdSm90ILi2EN4cute5tupleIJNS5_1CILi1EEES8_S8_EEENS6_IJNS7_ILi192EEENS7_ILi128EEENS7_ILi96EEEEEELi96ENS_12float_e4m3_tEfNS_4arch4Sm90ELb0ELb0ELb0ELb0ELb0ELb0ELb0ELb1ELb1ELb0ELb0ELb0EEENS1_21CollectiveEpilogueFwdINS6_IJSA_SC_SB_EEES9_NS_10bfloat16_tESG_Li384ELb0ELb0ELb0ELb1EEENS1_29StaticPersistentTileSchedulerILb0EEEEEEEEEvNT_6ParamsE:
	.zero		3584


//--------------------- .nv.constant0._ZN7cutlass13device_kernelIN5flash11enable_sm90INS1_16FlashAttnFwdSm90INS1_25CollectiveMainloopFwdSm90ILi2EN4cute5tupleIJNS5_1CILi1EEES8_S8_EEENS6_IJNS7_ILi192EEENS7_ILi128EEENS7_ILi96EEEEEELi96ENS_12float_e4m3_tEfNS_4arch4Sm90ELb0ELb0ELb0ELb1ELb0ELb0ELb0ELb1ELb1ELb0ELb0ELb0EEENS1_21CollectiveEpilogueFwdINS6_IJSA_SC_SB_EEES9_NS_10bfloat16_tESG_Li384ELb1ELb0ELb0ELb1EEENS1_36VarlenDynamicPersistentTileSchedulerILi192ELi128ELi384ELi128ELb0ELb0ELb1ELb0ELb1ELb1EEEEEEEEEvNT_6ParamsE --------------------------
	.section	.nv.constant0._ZN7cutlass13device_kernelIN5flash11enable_sm90INS1_16FlashAttnFwdSm90INS1_25CollectiveMainloopFwdSm90ILi2EN4cute5tupleIJNS5_1CILi1EEES8_S8_EEENS6_IJNS7_ILi192EEENS7_ILi128EEENS7_ILi96EEEEEELi96ENS_12float_e4m3_tEfNS_4arch4Sm90ELb0ELb0ELb0ELb1ELb0ELb0ELb0ELb1ELb1ELb0ELb0ELb0EEENS1_21CollectiveEpilogueFwdINS6_IJSA_SC_SB_EEES9_NS_10bfloat16_tESG_Li384ELb1ELb0ELb0ELb1EEENS1_36VarlenDynamicPersistentTileSchedulerILi192ELi128ELi384ELi128ELb0ELb0ELb1ELb0ELb1ELb1EEEEEEEEEvNT_6ParamsE,"a",@progbits
	.sectionflags	@""
	.align	4
.nv.constant0._ZN7cutlass13device_kernelIN5flash11enable_sm90INS1_16FlashAttnFwdSm90INS1_25CollectiveMainloopFwdSm90ILi2EN4cute5tupleIJNS5_1CILi1EEES8_S8_EEENS6_IJNS7_ILi192EEENS7_ILi128EEENS7_ILi96EEEEEELi96ENS_12float_e4m3_tEfNS_4arch4Sm90ELb0ELb0ELb0ELb1ELb0ELb0ELb0ELb1ELb1ELb0ELb0ELb0EEENS1_21CollectiveEpilogueFwdINS6_IJSA_SC_SB_EEES9_NS_10bfloat16_tESG_Li384ELb1ELb0ELb0ELb1EEENS1_36VarlenDynamicPersistentTileSchedulerILi192ELi128ELi384ELi128ELb0ELb0ELb1ELb0ELb1ELb1EEEEEEEEEvNT_6ParamsE:
	.zero		3200


//--------------------- .nv.constant0._ZN7cutlass13device_kernelIN5flash11enable_sm90INS1_16FlashAttnFwdSm90INS1_25CollectiveMainloopFwdSm90ILi2EN4cute5tupleIJNS5_1CILi1EEES8_S8_EEENS6_IJNS7_ILi192EEENS7_ILi128EEENS7_ILi96EEEEEELi96ENS_12float_e4m3_tEfNS_4arch4Sm90ELb0ELb0ELb0ELb1ELb0ELb1ELb0ELb1ELb1ELb0ELb0ELb0EEENS1_21CollectiveEpilogueFwdINS6_IJSA_SC_SB_EEES9_NS_10bfloat16_tESG_Li384ELb1ELb0ELb0ELb1EEENS1_36VarlenDynamicPersistentTileSchedulerILi192ELi128ELi384ELi128ELb0ELb0ELb1ELb0ELb1ELb1EEEEEEEEEvNT_6ParamsE --------------------------
	.section	.nv.constant0._ZN7cutlass13device_kernelIN5flash11enable_sm90INS1_16FlashAttnFwdSm90INS1_25CollectiveMainloopFwdSm90ILi2EN4cute5tupleIJNS5_1CILi1EEES8_S8_EEENS6_IJNS7_ILi192EEENS7_ILi128EEENS7_ILi96EEEEEELi96ENS_12float_e4m3_tEfNS_4arch4Sm90ELb0ELb0ELb0ELb1ELb0ELb1ELb0ELb1ELb1ELb0ELb0ELb0EEENS1_21CollectiveEpilogueFwdINS6_IJSA_SC_SB_EEES9_NS_10bfloat16_tESG_Li384ELb1ELb0ELb0ELb1EEENS1_36VarlenDynamicPersistentTileSchedulerILi192ELi128ELi384ELi128ELb0ELb0ELb1ELb0ELb1ELb1EEEEEEEEEvNT_6ParamsE,"a",@progbits
	.sectionflags	@""
	.align	4
.nv.constant0._ZN7cutlass13device_kernelIN5flash11enable_sm90INS1_16FlashAttnFwdSm90INS1_25CollectiveMainloopFwdSm90ILi2EN4cute5tupleIJNS5_1CILi1EEES8_S8_EEENS6_IJNS7_ILi192EEENS7_ILi128EEENS7_ILi96EEEEEELi96ENS_12float_e4m3_tEfNS_4arch4Sm90ELb0ELb0ELb0ELb1ELb0ELb1ELb0ELb1ELb1ELb0ELb0ELb0EEENS1_21CollectiveEpilogueFwdINS6_IJSA_SC_SB_EEES9_NS_10bfloat16_tESG_Li384ELb1ELb0ELb0ELb1EEENS1_36VarlenDynamicPersistentTileSchedulerILi192ELi128ELi384ELi128ELb0ELb0ELb1ELb0ELb1ELb1EEEEEEEEEvNT_6ParamsE:
	.zero		3200


//--------------------- .nv.constant0._ZN7cutlass13device_kernelIN5flash11enable_sm90INS1_16FlashAttnFwdSm90INS1_25CollectiveMainloopFwdSm90ILi2EN4cute5tupleIJNS5_1CILi1EEES8_S8_EEENS6_IJNS7_ILi192EEENS7_ILi128EEENS7_ILi96EEEEEELi96ENS_12float_e4m3_tEfNS_4arch4Sm90ELb0ELb1ELb0ELb0ELb0ELb0ELb0ELb1ELb1ELb0ELb0ELb0EEENS1_21CollectiveEpilogueFwdINS6_IJSA_SC_SB_EEES9_NS_10bfloat16_tESG_Li384ELb0ELb0ELb0ELb1EEENS1_30DynamicPersistentTileSchedulerILi384ELi128ELb0ELb0ELb1EEEEEEEEEvNT_6ParamsE --------------------------
	.section	.nv.constant0._ZN7cutlass13device_kernelIN5flash11enable_sm90INS1_16FlashAttnFwdSm90INS1_25CollectiveMainloopFwdSm90ILi2EN4cute5tupleIJNS5_1CILi1EEES8_S8_EEENS6_IJNS7_ILi192EEENS7_ILi128EEENS7_ILi96EEEEEELi96ENS_12float_e4m3_tEfNS_4arch4Sm90ELb0ELb1ELb0ELb0ELb0ELb0ELb0ELb1ELb1ELb0ELb0ELb0EEENS1_21CollectiveEpilogueFwdINS6_IJSA_SC_SB_EEES9_NS_10bfloat16_tESG_Li384ELb0ELb0ELb0ELb1EEENS1_30DynamicPersistentTileSchedulerILi384ELi128ELb0ELb0ELb1EEEEEEEEEvNT_6ParamsE,"a",@progbits
	.sectionflags	@""
	.align	4
.nv.constant0._ZN7cutlass13device_kernelIN5flash11enable_sm90INS1_16FlashAttnFwdSm90INS1_25CollectiveMainloopFwdSm90ILi2EN4cute5tupleIJNS5_1CILi1EEES8_S8_EEENS6_IJNS7_ILi192EEENS7_ILi128EEENS7_ILi96EEEEEELi96ENS_12float_e4m3_tEfNS_4arch4Sm90ELb0ELb1ELb0ELb0ELb0ELb0ELb0ELb1ELb1ELb0ELb0ELb0EEENS1_21CollectiveEpilogueFwdINS6_IJSA_SC_SB_EEES9_NS_10bfloat16_tESG_Li384ELb0ELb0ELb0ELb1EEENS1_30DynamicPersistentTileSchedulerILi384ELi128ELb0ELb0ELb1EEEEEEEEEvNT_6ParamsE:
	.zero		3584


//--------------------- .nv.constant0._ZN7cutlass13device_kernelIN5flash11enable_sm90INS1_16FlashAttnFwdSm90INS1_25CollectiveMainloopFwdSm90ILi2EN4cute5tupleIJNS5_1CILi1EEES8_S8_EEENS6_IJNS7_ILi192EEENS7_ILi128EEENS7_ILi96EEEEEELi96ENS_12float_e4m3_tEfNS_4arch4Sm90ELb0ELb1ELb0ELb1ELb0ELb0ELb0ELb1ELb1ELb0ELb0ELb0EEENS1_21CollectiveEpilogueFwdINS6_IJSA_SC_SB_EEES9_NS_10bfloat16_tESG_Li384ELb1ELb0ELb0ELb1EEENS1_36VarlenDynamicPersistentTileSchedulerILi192ELi128ELi384ELi128ELb0ELb0ELb1ELb1ELb0ELb1EEEEEEEEEvNT_6ParamsE --------------------------
	.section	.nv.constant0._ZN7cutlass13device_kernelIN5flash11enable_sm90INS1_16FlashAttnFwdSm90INS1_25CollectiveMainloopFwdSm90ILi2EN4cute5tupleIJNS5_1CILi1EEES8_S8_EEENS6_IJNS7_ILi192EEENS7_ILi128EEENS7_ILi96EEEEEELi96ENS_12float_e4m3_tEfNS_4arch4Sm90ELb0ELb1ELb0ELb1ELb0ELb0ELb0ELb1ELb1ELb0ELb0ELb0EEENS1_21CollectiveEpilogueFwdINS6_IJSA_SC_SB_EEES9_NS_10bfloat16_tESG_Li384ELb1ELb0ELb0ELb1EEENS1_36VarlenDynamicPersistentTileSchedulerILi192ELi128ELi384ELi128ELb0ELb0ELb1ELb1ELb0ELb1EEEEEEEEEvNT_6ParamsE,"a",@progbits
	.sectionflags	@""
	.align	4
.nv.constant0._ZN7cutlass13device_kernelIN5flash11enable_sm90INS1_16FlashAttnFwdSm90INS1_25CollectiveMainloopFwdSm90ILi2EN4cute5tupleIJNS5_1CILi1EEES8_S8_EEENS6_IJNS7_ILi192EEENS7_ILi128EEENS7_ILi96EEEEEELi96ENS_12float_e4m3_tEfNS_4arch4Sm90ELb0ELb1ELb0ELb1ELb0ELb0ELb0ELb1ELb1ELb0ELb0ELb0EEENS1_21CollectiveEpilogueFwdINS6_IJSA_SC_SB_EEES9_NS_10bfloat16_tESG_Li384ELb1ELb0ELb0ELb1EEENS1_36VarlenDynamicPersistentTileSchedulerILi192ELi128ELi384ELi128ELb0ELb0ELb1ELb1ELb0ELb1EEEEEEEEEvNT_6ParamsE:
	.zero		3200


//--------------------- .nv.constant0._ZN7cutlass13device_kernelIN5flash11enable_sm90INS1_16FlashAttnFwdSm90INS1_25CollectiveMainloopFwdSm90ILi2EN4cute5tupleIJNS5_1CILi1EEES8_S8_EEENS6_IJNS7_ILi192EEENS7_ILi128EEENS7_ILi96EEEEEELi96ENS_12float_e4m3_tEfNS_4arch4Sm90ELb0ELb1ELb0ELb1ELb0ELb1ELb0ELb1ELb1ELb0ELb0ELb0EEENS1_21CollectiveEpilogueFwdINS6_IJSA_SC_SB_EEES9_NS_10bfloat16_tESG_Li384ELb1ELb0ELb0ELb1EEENS1_36VarlenDynamicPersistentTileSchedulerILi192ELi128ELi384ELi128ELb0ELb0ELb1ELb1ELb0ELb1EEEEEEEEEvNT_6ParamsE --------------------------
	.section	.nv.constant0._ZN7cutlass13device_kernelIN5flash11enable_sm90INS1_16FlashAttnFwdSm90INS1_25CollectiveMainloopFwdSm90ILi2EN4cute5tupleIJNS5_1CILi1EEES8_S8_EEENS6_IJNS7_ILi192EEENS7_ILi128EEENS7_ILi96EEEEEELi96ENS_12float_e4m3_tEfNS_4arch4Sm90ELb0ELb1ELb0ELb1ELb0ELb1ELb0ELb1ELb1ELb0ELb0ELb0EEENS1_21CollectiveEpilogueFwdINS6_IJSA_SC_SB_EEES9_NS_10bfloat16_tESG_Li384ELb1ELb0ELb0ELb1EEENS1_36VarlenDynamicPersistentTileSchedulerILi192ELi128ELi384ELi128ELb0ELb0ELb1ELb1ELb0ELb1EEEEEEEEEvNT_6ParamsE,"a",@progbits
	.sectionflags	@""
	.align	4
.nv.constant0._ZN7cutlass13device_kernelIN5flash11enable_sm90INS1_16FlashAttnFwdSm90INS1_25CollectiveMainloopFwdSm90ILi2EN4cute5tupleIJNS5_1CILi1EEES8_S8_EEENS6_IJNS7_ILi192EEENS7_ILi128EEENS7_ILi96EEEEEELi96ENS_12float_e4m3_tEfNS_4arch4Sm90ELb0ELb1ELb0ELb1ELb0ELb1ELb0ELb1ELb1ELb0ELb0ELb0EEENS1_21CollectiveEpilogueFwdINS6_IJSA_SC_SB_EEES9_NS_10bfloat16_tESG_Li384ELb1ELb0ELb0ELb1EEENS1_36VarlenDynamicPersistentTileSchedulerILi192ELi128ELi384ELi128ELb0ELb0ELb1ELb1ELb0ELb1EEEEEEEEEvNT_6ParamsE:
	.zero		3200


//--------------------- .nv.constant0._ZN7cutlass13device_kernelIN5flash11enable_sm90INS1_16FlashAttnFwdSm90INS1_25CollectiveMainloopFwdSm90ILi2EN4cute5tupleIJNS5_1CILi1EEES8_S8_EEENS6_IJNS7_ILi192EEENS7_ILi128EEENS7_ILi96EEEEEELi96ENS_12float_e4m3_tEfNS_4arch4Sm90ELb1ELb0ELb0ELb0ELb0ELb0ELb0ELb1ELb1ELb0ELb0ELb0EEENS1_21CollectiveEpilogueFwdINS6_IJSA_SC_SB_EEES9_NS_10bfloat16_tESG_Li384ELb0ELb0ELb0ELb1EEENS1_30DynamicPersistentTileSchedulerILi384ELi128ELb0ELb0ELb1EEEEEEEEEvNT_6ParamsE --------------------------
	.section	.nv.constant0._ZN7cutlass13device_kernelIN5flash11enable_sm90INS1_16FlashAttnFwdSm90INS1_25CollectiveMainloopFwdSm90ILi2EN4cute5tupleIJNS5_1CILi1EEES8_S8_EEENS6_IJNS7_ILi192EEENS7_ILi128EEENS7_ILi96EEEEEELi96ENS_12float_e4m3_tEfNS_4arch4Sm90ELb1ELb0ELb0ELb0ELb0ELb0ELb0ELb1ELb1ELb0ELb0ELb0EEENS1_21CollectiveEpilogueFwdINS6_IJSA_SC_SB_EEES9_NS_10bfloat16_tESG_Li384ELb0ELb0ELb0ELb1EEENS1_30DynamicPersistentTileSchedulerILi384ELi128ELb0ELb0ELb1EEEEEEEEEvNT_6ParamsE,"a",@progbits
	.sectionflags	@""
	.align	4
.nv.constant0._ZN7cutlass13device_kernelIN5flash11enable_sm90INS1_16FlashAttnFwdSm90INS1_25CollectiveMainloopFwdSm90ILi2EN4cute5tupleIJNS5_1CILi1EEES8_S8_EEENS6_IJNS7_ILi192EEENS7_ILi128EEENS7_ILi96EEEEEELi96ENS_12float_e4m3_tEfNS_4arch4Sm90ELb1ELb0ELb0ELb0ELb0ELb0ELb0ELb1ELb1ELb0ELb0ELb0EEENS1_21CollectiveEpilogueFwdINS6_IJSA_SC_SB_EEES9_NS_10bfloat16_tESG_Li384ELb0ELb0ELb0ELb1EEENS1_30DynamicPersistentTileSchedulerILi384ELi128ELb0ELb0ELb1EEEEEEEEEvNT_6ParamsE:
	.zero		3584


//--------------------- .nv.constant0._ZN7cutlass13device_kernelIN5flash11enable_sm90INS1_16FlashAttnFwdSm90INS1_25CollectiveMainloopFwdSm90ILi2EN4cute5tupleIJNS5_1CILi1EEES8_S8_EEENS6_IJNS7_ILi192EEENS7_ILi128EEENS7_ILi96EEEEEELi96ENS_12float_e4m3_tEfNS_4arch4Sm90ELb1ELb0ELb0ELb1ELb0ELb0ELb0ELb1ELb1ELb0ELb0ELb0EEENS1_21CollectiveEpilogueFwdINS6_IJSA_SC_SB_EEES9_NS_10bfloat16_tESG_Li384ELb1ELb0ELb0ELb1EEENS1_36VarlenDynamicPersistentTileSchedulerILi192ELi128ELi384ELi128ELb0ELb0ELb1ELb1ELb1ELb1EEEEEEEEEvNT_6ParamsE --------------------------
	.section	.nv.constant0._ZN7cutlass13device_kernelIN5flash11enable_sm90INS1_16FlashAttnFwdSm90INS1_25CollectiveMainloopFwdSm90ILi2EN4cute5tupleIJNS5_1CILi1EEES8_S8_EEENS6_IJNS7_ILi192EEENS7_ILi128EEENS7_ILi96EEEEEELi96ENS_12float_e4m3_tEfNS_4arch4Sm90ELb1ELb0ELb0ELb1ELb0ELb0ELb0ELb1ELb1ELb0ELb0ELb0EEENS1_21CollectiveEpilogueFwdINS6_IJSA_SC_SB_EEES9_NS_10bfloat16_tESG_Li384ELb1ELb0ELb0ELb1EEENS1_36VarlenDynamicPersistentTileSchedulerILi192ELi128ELi384ELi128ELb0ELb0ELb1ELb1ELb1ELb1EEEEEEEEEvNT_6ParamsE,"a",@progbits
	.sectionflags	@""
	.align	4
.nv.constant0._ZN7cutlass13device_kernelIN5flash11enable_sm90INS1_16FlashAttnFwdSm90INS1_25CollectiveMainloopFwdSm90ILi2EN4cute5tupleIJNS5_1CILi1EEES8_S8_EEENS6_IJNS7_ILi192EEENS7_ILi128EEENS7_ILi96EEEEEELi96ENS_12float_e4m3_tEfNS_4arch4Sm90ELb1ELb0ELb0ELb1ELb0ELb0ELb0ELb1ELb1ELb0ELb0ELb0EEENS1_21CollectiveEpilogueFwdINS6_IJSA_SC_SB_EEES9_NS_10bfloat16_tESG_Li384ELb1ELb0ELb0ELb1EEENS1_36VarlenDynamicPersistentTileSchedulerILi192ELi128ELi384ELi128ELb0ELb0ELb1ELb1ELb1ELb1EEEEEEEEEvNT_6ParamsE:
	.zero		3200


//--------------------- .nv.constant0._ZN7cutlass13device_kernelIN5flash11enable_sm90INS1_16FlashAttnFwdSm90INS1_25CollectiveMainloopFwdSm90ILi2EN4cute5tupleIJNS5_1CILi1EEES8_S8_EEENS6_IJNS7_ILi192EEENS7_ILi128EEENS7_ILi96EEEEEELi96ENS_12float_e4m3_tEfNS_4arch4Sm90ELb1ELb0ELb0ELb1ELb0ELb1ELb0ELb1ELb1ELb0ELb0ELb0EEENS1_21CollectiveEpilogueFwdINS6_IJSA_SC_SB_EEES9_NS_10bfloat16_tESG_Li384ELb1ELb0ELb0ELb1EEENS1_36VarlenDynamicPersistentTileSchedulerILi192ELi128ELi384ELi128ELb0ELb0ELb1ELb1ELb1ELb1EEEEEEEEEvNT_6ParamsE --------------------------
	.section	.nv.constant0._ZN7cutlass13device_kernelIN5flash11enable_sm90INS1_16FlashAttnFwdSm90INS1_25CollectiveMainloopFwdSm90ILi2EN4cute5tupleIJNS5_1CILi1EEES8_S8_EEENS6_IJNS7_ILi192EEENS7_ILi128EEENS7_ILi96EEEEEELi96ENS_12float_e4m3_tEfNS_4arch4Sm90ELb1ELb0ELb0ELb1ELb0ELb1ELb0ELb1ELb1ELb0ELb0ELb0EEENS1_21CollectiveEpilogueFwdINS6_IJSA_SC_SB_EEES9_NS_10bfloat16_tESG_Li384ELb1ELb0ELb0ELb1EEENS1_36VarlenDynamicPersistentTileSchedulerILi192ELi128ELi384ELi128ELb0ELb0ELb1ELb1ELb1ELb1EEEEEEEEEvNT_6ParamsE,"a",@progbits
	.sectionflags	@""
	.align	4
.nv.constant0._ZN7cutlass13device_kernelIN5flash11enable_sm90INS1_16FlashAttnFwdSm90INS1_25CollectiveMainloopFwdSm90ILi2EN4cute5tupleIJNS5_1CILi1EEES8_S8_EEENS6_IJNS7_ILi192EEENS7_ILi128EEENS7_ILi96EEEEEELi96ENS_12float_e4m3_tEfNS_4arch4Sm90ELb1ELb0ELb0ELb1ELb0ELb1ELb0ELb1ELb1ELb0ELb0ELb0EEENS1_21CollectiveEpilogueFwdINS6_IJSA_SC_SB_EEES9_NS_10bfloat16_tESG_Li384ELb1ELb0ELb0ELb1EEENS1_36VarlenDynamicPersistentTileSchedulerILi192ELi128ELi384ELi128ELb0ELb0ELb1ELb1ELb1ELb1EEEEEEEEEvNT_6ParamsE:
	.zero		3200


//--------------------- SYMBOLS --------------------------

	.type		.nv.reservedSmem.offset0,@object
	.size		.nv.reservedSmem.offset0,0x4
	.type		__assertfail,@function
